def matmul_kernel(
    a_ptr,
    b_ptr,
    c_ptr,
    M,
    N,
    K,
    stride_am,
    stride_ak,
    stride_bk,
    stride_bn,
    stride_cm,
    stride_cn,
    BLOCK_M: tl.constexpr,
    BLOCK_N: tl.constexpr,
    BLOCK_K: tl.constexpr,
    GROUP_M: tl.constexpr,
):
    pid = tl.program_id(axis=0)
    num_pid_m = tl.cdiv(M, BLOCK_M)
    num_pid_n = tl.cdiv(N, BLOCK_N)
    num_pid_in_group = GROUP_M * num_pid_n
    group_id = pid // num_pid_in_group
    first_pid_m = group_id * GROUP_M
    group_size_m = min(num_pid_m - first_pid_m, GROUP_M)
    pid_m = first_pid_m + ((pid % num_pid_in_group) % group_size_m)
    pid_n = (pid % num_pid_in_group) // group_size_m

    offs_am = (pid_m * BLOCK_M + tl.arange(0, BLOCK_M)) % M
    offs_bn = (pid_n * BLOCK_N + tl.arange(0, BLOCK_N)) % N
    offs_k = tl.arange(0, BLOCK_K)
    a_ptrs = a_ptr + offs_am[:, None] * stride_am + offs_k[None, :] * stride_ak
    b_ptrs = b_ptr + offs_k[:, None] * stride_bk + offs_bn[None, :] * stride_bn

    acc = tl.zeros((BLOCK_M, BLOCK_N), dtype=tl.float32)
    for kk in range(0, tl.cdiv(K, BLOCK_K)):
        a = tl.load(a_ptrs, mask=offs_k[None, :] < K - kk * BLOCK_K, other=0.0)
        b = tl.load(b_ptrs, mask=offs_k[:, None] < K - kk * BLOCK_K, other=0.0)
        acc = tl.dot(a, b, acc)
        a_ptrs += BLOCK_K * stride_ak
        b_ptrs += BLOCK_K * stride_bk

    c = acc.to(c_ptr.dtype.element_ty)
    offs_cm = pid_m * BLOCK_M + tl.arange(0, BLOCK_M)
    offs_cn = pid_n * BLOCK_N + tl.arange(0, BLOCK_N)
    c_ptrs = c_ptr + offs_cm[:, None] * stride_cm + offs_cn[None, :] * stride_cn
    mask = (offs_cm[:, None] < M) & (offs_cn[None, :] < N)
    tl.store(c_ptrs, c, mask=mask)

# config = {"BLOCK_K": 128, "BLOCK_M": 128, "BLOCK_N": 32, "GROUP_M": 8, "arch": "sm_100", "dtype": "fp8e4m3", "num_ctas": 1, "num_stages": 3, "num_warps": 4}
# arch = sm_100


// ===== COMPILED SASS (sm_100a) =====

	.target	sm_100a

	.elftype	@"ET_EXEC"


//--------------------- .note.nv.tkinfo           --------------------------
	.section	.note.nv.tkinfo,"",@"SHT_NOTE"
	.sectionflags	@"SHF_NOTE_NV_TKINFO"
	.tkinfo
        /*0018*/ 	.word	0x00000081
        /*0030*/ 	.string	""
        /*0030*/ 	.string	"ptxas-blackwell"
        /*0030*/ 	.string	"Cuda compilation tools, release 12.9, V12.9.86"
        /*0030*/ 	.string	"Build cuda_12.9.r12.9/compiler.36037853_0"
        /*0030*/ 	.string	"-v  -suppress-debug-info  -lineinfo  -arch sm_100a "



//--------------------- .note.nv.cuver            --------------------------
	.section	.note.nv.cuver,"",@"SHT_NOTE"
	.sectionflags	@"SHF_NOTE_NV_CUVER"
        /*0018*/ 	.short	0x0001
        /*001a*/ 	.short	0x0064
        /*001c*/ 	.short	0x0001
        /*001e*/ 	.short	0x0000
        /*0020*/ 	.short	0x0001
        /*0022*/ 	.short	0x0000


//--------------------- .nv.info                  --------------------------
	.section	.nv.info,"",@"SHT_CUDA_INFO"
	.align	4


	//----- nvinfo : EIATTR_REGCOUNT
	.align		4
        /*0000*/ 	.byte	0x04, 0x2f
        /*0002*/ 	.short	(.L_4 - .L_3)
	.align		4
.L_3:
        /*0004*/ 	.word	index@(matmul_kernel)
        /*0008*/ 	.word	0x00000048


	//----- nvinfo : EIATTR_FRAME_SIZE
	.align		4
.L_4:
        /*000c*/ 	.byte	0x04, 0x11
        /*000e*/ 	.short	(.L_6 - .L_5)
	.align		4
.L_5:
        /*0010*/ 	.word	index@($__internal_2_$__cuda_sm10x_tcgen05_guardrail_trap_unallocated_columns_being_dealloced)
        /*0014*/ 	.word	0x000007d0


	//----- nvinfo : EIATTR_FRAME_SIZE
	.align		4
.L_6:
        /*0018*/ 	.byte	0x04, 0x11
        /*001a*/ 	.short	(.L_8 - .L_7)
	.align		4
.L_7:
        /*001c*/ 	.word	index@($__internal_1_$__cuda_sm10x_tcgen05_guardrail_trap_phase_invalid_during_alloc)
        /*0020*/ 	.word	0x000007d0


	//----- nvinfo : EIATTR_FRAME_SIZE
	.align		4
.L_8:
        /*0024*/ 	.byte	0x04, 0x11
        /*0026*/ 	.short	(.L_10 - .L_9)
	.align		4
.L_9:
        /*0028*/ 	.word	index@($__internal_0_$__cuda_sm10x_tcgen05_guardrail_trap_col_being_dealloced_not_returned_by_alloc)
        /*002c*/ 	.word	0x000007d0


	//----- nvinfo : EIATTR_FRAME_SIZE
	.align		4
.L_10:
        /*0030*/ 	.byte	0x04, 0x11
        /*0032*/ 	.short	(.L_12 - .L_11)
	.align		4
.L_11:
        /*0034*/ 	.word	index@(matmul_kernel)
        /*0038*/ 	.word	0x000007d0


	//----- nvinfo : EIATTR_MIN_STACK_SIZE
	.align		4
.L_12:
        /*003c*/ 	.byte	0x04, 0x12
        /*003e*/ 	.short	(.L_14 - .L_13)
	.align		4
.L_13:
        /*0040*/ 	.word	index@(matmul_kernel)
        /*0044*/ 	.word	0x000007d0
.L_14:


//--------------------- .nv.info.matmul_kernel    --------------------------
	.section	.nv.info.matmul_kernel,"",@"SHT_CUDA_INFO"
	.sectionflags	@""
	.align	4


	//----- nvinfo : EIATTR_CUDA_API_VERSION
	.align		4
        /*0000*/ 	.byte	0x04, 0x37
        /*0002*/ 	.short	(.L_16 - .L_15)
.L_15:
        /*0004*/ 	.word	0x00000081


	//----- nvinfo : EIATTR_KPARAM_INFO
	.align		4
.L_16:
        /*0008*/ 	.byte	0x04, 0x17
        /*000a*/ 	.short	(.L_18 - .L_17)
.L_17:
        /*000c*/ 	.word	0x00000000
        /*0010*/ 	.short	0x000d
        /*0012*/ 	.short	0x0048
        /*0014*/ 	.byte	0x00, 0xf4, 0x21, 0x00


	//----- nvinfo : EIATTR_KPARAM_INFO
	.align		4
.L_18:
        /*0018*/ 	.byte	0x04, 0x17
        /*001a*/ 	.short	(.L_20 - .L_19)
.L_19:
        /*001c*/ 	.word	0x00000000
        /*0020*/ 	.short	0x000c
        /*0022*/ 	.short	0x0040
        /*0024*/ 	.byte	0x00, 0xf4, 0x21, 0x00


	//----- nvinfo : EIATTR_KPARAM_INFO
	.align		4
.L_20:
        /*0028*/ 	.byte	0x04, 0x17
        /*002a*/ 	.short	(.L_22 - .L_21)
.L_21:
        /*002c*/ 	.word	0x00000000
        /*0030*/ 	.short	0x000b
        /*0032*/ 	.short	0x0038
        /*0034*/ 	.byte	0x00, 0xf0, 0x11, 0x00


	//----- nvinfo : EIATTR_KPARAM_INFO
	.align		4
.L_22:
        /*0038*/ 	.byte	0x04, 0x17
        /*003a*/ 	.short	(.L_24 - .L_23)
.L_23:
        /*003c*/ 	.word	0x00000000
        /*0040*/ 	.short	0x000a
        /*0042*/ 	.short	0x0034
        /*0044*/ 	.byte	0x00, 0xf0, 0x11, 0x00


	//----- nvinfo : EIATTR_KPARAM_INFO
	.align		4
.L_24:
        /*0048*/ 	.byte	0x04, 0x17
        /*004a*/ 	.short	(.L_26 - .L_25)
.L_25:
        /*004c*/ 	.word	0x00000000
        /*0050*/ 	.short	0x0009
        /*0052*/ 	.short	0x0030
        /*0054*/ 	.byte	0x00, 0xf0, 0x11, 0x00


	//----- nvinfo : EIATTR_KPARAM_INFO
	.align		4
.L_26:
        /*0058*/ 	.byte	0x04, 0x17
        /*005a*/ 	.short	(.L_28 - .L_27)
.L_27:
        /*005c*/ 	.word	0x00000000
        /*0060*/ 	.short	0x0008
        /*0062*/ 	.short	0x002c
        /*0064*/ 	.byte	0x00, 0xf0, 0x11, 0x00


	//----- nvinfo : EIATTR_KPARAM_INFO
	.align		4
.L_28:
        /*0068*/ 	.byte	0x04, 0x17
        /*006a*/ 	.short	(.L_30 - .L_29)
.L_29:
        /*006c*/ 	.word	0x00000000
        /*0070*/ 	.short	0x0007
        /*0072*/ 	.short	0x0028
        /*0074*/ 	.byte	0x00, 0xf0, 0x11, 0x00


	//----- nvinfo : EIATTR_KPARAM_INFO
	.align		4
.L_30:
        /*0078*/ 	.byte	0x04, 0x17
        /*007a*/ 	.short	(.L_32 - .L_31)
.L_31:
        /*007c*/ 	.word	0x00000000
        /*0080*/ 	.short	0x0006
        /*0082*/ 	.short	0x0024
        /*0084*/ 	.byte	0x00, 0xf0, 0x11, 0x00


	//----- nvinfo : EIATTR_KPARAM_INFO
	.align		4
.L_32:
        /*0088*/ 	.byte	0x04, 0x17
        /*008a*/ 	.short	(.L_34 - .L_33)
.L_33:
        /*008c*/ 	.word	0x00000000
        /*0090*/ 	.short	0x0005
        /*0092*/ 	.short	0x0020
        /*0094*/ 	.byte	0x00, 0xf0, 0x11, 0x00


	//----- nvinfo : EIATTR_KPARAM_INFO
	.align		4
.L_34:
        /*0098*/ 	.byte	0x04, 0x17
        /*009a*/ 	.short	(.L_36 - .L_35)
.L_35:
        /*009c*/ 	.word	0x00000000
        /*00a0*/ 	.short	0x0004
        /*00a2*/ 	.short	0x001c
        /*00a4*/ 	.byte	0x00, 0xf0, 0x11, 0x00


	//----- nvinfo : EIATTR_KPARAM_INFO
	.align		4
.L_36:
        /*00a8*/ 	.byte	0x04, 0x17
        /*00aa*/ 	.short	(.L_38 - .L_37)
.L_37:
        /*00ac*/ 	.word	0x00000000
        /*00b0*/ 	.short	0x0003
        /*00b2*/ 	.short	0x0018
        /*00b4*/ 	.byte	0x00, 0xf0, 0x11, 0x00


	//----- nvinfo : EIATTR_KPARAM_INFO
	.align		4
.L_38:
        /*00b8*/ 	.byte	0x04, 0x17
        /*00ba*/ 	.short	(.L_40 - .L_39)
.L_39:
        /*00bc*/ 	.word	0x00000000
        /*00c0*/ 	.short	0x0002
        /*00c2*/ 	.short	0x0010
        /*00c4*/ 	.byte	0x00, 0xf4, 0x21, 0x00


	//----- nvinfo : EIATTR_KPARAM_INFO
	.align		4
.L_40:
        /*00c8*/ 	.byte	0x04, 0x17
        /*00ca*/ 	.short	(.L_42 - .L_41)
.L_41:
        /*00cc*/ 	.word	0x00000000
        /*00d0*/ 	.short	0x0001
        /*00d2*/ 	.short	0x0008
        /*00d4*/ 	.byte	0x00, 0xf4, 0x21, 0x00


	//----- nvinfo : EIATTR_KPARAM_INFO
	.align		4
.L_42:
        /*00d8*/ 	.byte	0x04, 0x17
        /*00da*/ 	.short	(.L_44 - .L_43)
.L_43:
        /*00dc*/ 	.word	0x00000000
        /*00e0*/ 	.short	0x0000
        /*00e2*/ 	.short	0x0000
        /*00e4*/ 	.byte	0x00, 0xf4, 0x21, 0x00


	//----- nvinfo : EIATTR_AT_ENTRY_FRAGMENTS
	.align		4
.L_44:
        /*00e8*/ 	.byte	0x04, 0x4f
        /*00ea*/ 	.short	(.L_46 - .L_45)


	//   ....[0]....
.L_45:
        /*00ec*/ 	.word	0x00000004


	//----- nvinfo : EIATTR_RESERVED_SMEM_USED
	.align		4
.L_46:
        /*00f0*/ 	.byte	0x01, 0x41
	.zero		2


	//----- nvinfo : EIATTR_SPARSE_MMA_MASK
	.align		4
        /*00f4*/ 	.byte	0x03, 0x50
        /*00f6*/ 	.short	0x0000


	//----- nvinfo : EIATTR_TCGEN05_1CTA_USED
	.align		4
        /*00f8*/ 	.byte	0x01, 0x51
	.zero		2


	//----- nvinfo : EIATTR_MAXREG_COUNT
	.align		4
        /*00fc*/ 	.byte	0x03, 0x1b
        /*00fe*/ 	.short	0x00ff


	//----- nvinfo : EIATTR_NUM_BARRIERS
	.align		4
        /*0100*/ 	.byte	0x02, 0x4c
        /*0102*/ 	.byte	0x01
	.zero		1


	//----- nvinfo : EIATTR_ANNOTATIONS
	.align		4
        /*0104*/ 	.byte	0x04, 0x55
        /*0106*/ 	.short	(.L_48 - .L_47)


	//   ....[0]....
.L_47:
        /*0108*/ 	.word	0x00000001
        /*010c*/ 	.byte	0xe0, 0x0c, 0x00, 0x00, 0x01, 0x00, 0x00, 0x00, 0x40, 0x10, 0x00, 0x00, 0x01, 0x00, 0x00, 0x00
        /* <DEDUP_REMOVED lines=773> */
        /*316c*/ 	.byte	0xa0, 0x42, 0x01, 0x00


	//----- nvinfo : EIATTR_INT_WARP_WIDE_INSTR_OFFSETS
	.align		4
.L_48:
        /*3170*/ 	.byte	0x04, 0x31
        /*3172*/ 	.short	(.L_50 - .L_49)


	//   ....[0]....
.L_49:
        /*3174*/ 	.word	0x00001050


	//   ....[1]....
        /*3178*/ 	.word	0x000010d0


	//   ....[2]....
        /*317c*/ 	.word	0x00007760


	//   ....[3]....
        /*3180*/ 	.word	0x00015490


	//   ....[4]....
        /*3184*/ 	.word	0x000154e0


	//----- nvinfo : EIATTR_COOP_GROUP_MASK_REGIDS
	.align		4
.L_50:
        /*3188*/ 	.byte	0x04, 0x29
        /*318a*/ 	.short	(.L_52 - .L_51)


	//   ....[0]....
.L_51:
        /*318c*/ 	.word	0xffffffff


	//   ....[1]....
        /*3190*/ 	.word	0xffffffff


	//   ....[2]....
        /*3194*/ 	.word	0xffffffff


	//   ....[3]....
        /*3198*/ 	.word	0xffffffff


	//----- nvinfo : EIATTR_COOP_GROUP_INSTR_OFFSETS
	.align		4
.L_52:
        /*319c*/ 	.byte	0x04, 0x28
        /*319e*/ 	.short	(.L_54 - .L_53)


	//   ....[0]....
.L_53:
        /*31a0*/ 	.word	0x00000070


	//   ....[1]....
        /*31a4*/ 	.word	0x00000320


	//   ....[2]....
        /*31a8*/ 	.word	0x00015330


	//   ....[3]....
        /*31ac*/ 	.word	0x00015590


	//----- nvinfo : EIATTR_VRC_CTA_INIT_COUNT
	.align		4
.L_54:
        /*31b0*/ 	.byte	0x02, 0x4a
        /*31b2*/ 	.byte	0x80
	.zero		1


	//----- nvinfo : EIATTR_MBARRIER_INSTR_OFFSETS
	.align		4
        /*31b4*/ 	.byte	0x04, 0x39
        /*31b6*/ 	.short	(.L_56 - .L_55)


	//   ....[0]....
.L_55:
        /*31b8*/ 	.word	0x000012d0
        /*31bc*/ 	.word	0x000000ff
        /*31c0*/ 	.word	0x00000000
        /*31c4*/ 	.short	0x0100
        /*31c6*/ 	.byte	0x43
	.zero		1


	//   ....[1]....
        /*31c8*/ 	.word	0x000077c0
        /*31cc*/ 	.word	0x000000ff
        /*31d0*/ 	.word	0x0000a008
        /*31d4*/ 	.short	0x0100
        /*31d6*/ 	.byte	0x0d
	.zero		1


	//   ....[2]....
        /*31d8*/ 	.word	0x0000b570
        /*31dc*/ 	.word	0x000000ff
        /*31e0*/ 	.word	0x00000000
        /*31e4*/ 	.short	0x010a
        /*31e6*/ 	.byte	0x43
	.zero		1


	//   ....[3]....
        /*31e8*/ 	.word	0x00014280
        /*31ec*/ 	.word	0x000000ff
        /*31f0*/ 	.word	0x00000000
        /*31f4*/ 	.short	0x010a
        /*31f6*/ 	.byte	0x43
	.zero		1


	//   ....[4]....
        /*31f8*/ 	.word	0x000142f0
        /*31fc*/ 	.word	0x000000ff
        /*3200*/ 	.word	0x0000a000
        /*3204*/ 	.short	0x0108
        /*3206*/ 	.byte	0x0d
	.zero		1


	//   ....[5]....
        /*3208*/ 	.word	0x00014320
        /*320c*/ 	.word	0x000000ff
        /*3210*/ 	.word	0x0000a008
        /*3214*/ 	.short	0x0108
        /*3216*/ 	.byte	0x0d
	.zero		1


	//   ....[6]....
        /*3218*/ 	.word	0x000155b0
        /*321c*/ 	.word	0x000000ff
        /*3220*/ 	.word	0x00000000
        /*3224*/ 	.short	0x010a
        /*3226*/ 	.byte	0x43
	.zero		1


	//   ....[7]....
        /*3228*/ 	.word	0x000155e0
        /*322c*/ 	.word	0x000000ff
        /*3230*/ 	.word	0x00000000
        /*3234*/ 	.short	0x010a
        /*3236*/ 	.byte	0x43
	.zero		1


	//----- nvinfo : EIATTR_NUM_MBARRIERS
	.align		4
.L_56:
        /*3238*/ 	.byte	0x03, 0x38
        /*323a*/ 	.short	0x0002


	//----- nvinfo : EIATTR_EXIT_INSTR_OFFSETS
	.align		4
        /*323c*/ 	.byte	0x04, 0x1c
        /*323e*/ 	.short	(.L_58 - .L_57)


	//   ....[0]....
.L_57:
        /*3240*/ 	.word	0x000155a0


	//----- nvinfo : EIATTR_REQNTID
	.align		4
.L_58:
        /*3244*/ 	.byte	0x04, 0x10
        /*3246*/ 	.short	(.L_60 - .L_59)
.L_59:
        /*3248*/ 	.word	0x00000080
        /*324c*/ 	.word	0x00000001
        /*3250*/ 	.word	0x00000001


	//----- nvinfo : EIATTR_CRS_STACK_SIZE
	.align		4
.L_60:
        /*3254*/ 	.byte	0x04, 0x1e
        /*3256*/ 	.short	(.L_62 - .L_61)
.L_61:
        /*3258*/ 	.word	0x00000000


	//----- nvinfo : EIATTR_CBANK_PARAM_SIZE
	.align		4
.L_62:
        /*325c*/ 	.byte	0x03, 0x19
        /*325e*/ 	.short	0x0050


	//----- nvinfo : EIATTR_PARAM_CBANK
	.align		4
        /*3260*/ 	.byte	0x04, 0x0a
        /*3262*/ 	.short	(.L_64 - .L_63)
	.align		4
.L_63:
        /*3264*/ 	.word	index@(.nv.constant0.matmul_kernel)
        /*3268*/ 	.short	0x0380
        /*326a*/ 	.short	0x0050


	//----- nvinfo : EIATTR_SW_WAR
	.align		4
.L_64:
        /*326c*/ 	.byte	0x04, 0x36
        /*326e*/ 	.short	(.L_66 - .L_65)
.L_65:
        /*3270*/ 	.word	0x00000008
.L_66:


//--------------------- .nv.compat                --------------------------
	.section	.nv.compat,"",@"SHT_CUDA_COMPAT_INFO"
	.align	4
        /*0000*/ 	.byte	0x02, 0x02, 0x02, 0x00, 0x02, 0x05, 0x05, 0x00, 0x02, 0x03, 0x00, 0x00, 0x02, 0x06, 0x01, 0x00


//--------------------- .nv.callgraph             --------------------------
	.section	.nv.callgraph,"",@"SHT_CUDA_CALLGRAPH"
	.align	4
	.sectionentsize	8
	.align		4
        /*0000*/ 	.word	0x00000000
	.align		4
        /*0004*/ 	.word	0xffffffff
	.align		4
        /*0008*/ 	.word	0x00000000
	.align		4
        /*000c*/ 	.word	0xfffffffe
	.align		4
        /*0010*/ 	.word	0x00000000
	.align		4
        /*0014*/ 	.word	0xfffffffd
	.align		4
        /*0018*/ 	.word	0x00000000
	.align		4
        /*001c*/ 	.word	0xfffffffc


//--------------------- .text.matmul_kernel       --------------------------
	.section	.text.matmul_kernel,"ax",@progbits
	.align	128
        .global         matmul_kernel
        .type           matmul_kernel,@function
        .size           matmul_kernel,(.L_x_20 - matmul_kernel)
        .other          matmul_kernel,@"STO_CUDA_ENTRY STV_DEFAULT"
matmul_kernel:
.text.matmul_kernel:
[----:B------:R-:W0:Y:S01]  /*0000*/  LDC R1, c[0x0][0x37c] ;  /* 0x0000df00ff017b82 */ /* 0x000e220000000800 */
[----:B------:R-:W1:Y:S01]  /*0010*/  S2R R2, SR_TID.X ;  /* 0x0000000000027919 */ /* 0x000e620000002100 */
[----:B0-----:R-:W-:Y:S01]  /*0020*/  VIADD R1, R1, 0xfffff830 ;  /* 0xfffff83001017836 */ /* 0x001fe20000000000 */
[----:B-1----:R-:W-:-:S13]  /*0030*/  ISETP.GE.U32.AND P0, PT, R2, 0x20, PT ;  /* 0x000000200200780c */ /* 0x002fda0003f06070 */
[----:B------:R-:W-:Y:S02]  /*0040*/  VOTEU.ANY UP0, P0 ;  /* 0x0000000000ff7886 */ /* 0x000fe40000000100 */
[----:B------:R-:W-:Y:S05]  /*0050*/  BRA.U UP0, `(.L_x_0) ;  /* 0x0000000100b47547 */ /* 0x000fea000b800000 */
[----:B------:R-:W0:Y:S01]  /*0060*/  S2UR UR6, SR_CgaCtaId ;  /* 0x00000000000679c3 */ /* 0x000e220000008800 */
[----:B------:R-:W-:Y:S01]  /*0070*/  NOP ;  /* 0x0000000000007918 */ /* 0x000fe20000000000 */
[----:B------:R-:W-:Y:S02]  /*0080*/  UMOV UR4, 0x40 ;  /* 0x0000004000047882 */ /* 0x000fe40000000000 */
[----:B0-----:R-:W-:-:S09]  /*0090*/  ULEA UR4, UR6, UR4, 0x18 ;  /* 0x0000000406047291 */ /* 0x001fd2000f8ec0ff */
[----:B------:R-:W0:Y:S01]  /*00a0*/  LDS.U8 R0, [UR4] ;  /* 0x00000004ff007984 */ /* 0x000e220008000000 */
[----:B------:R-:W-:Y:S02]  /*00b0*/  UMOV UR4, 0x400 ;  /* 0x0000040000047882 */ /* 0x000fe40000000000 */
[----:B------:R-:W-:Y:S01]  /*00c0*/  ULEA UR4, UR6, UR4, 0x18 ;  /* 0x0000000406047291 */ /* 0x000fe2000f8ec0ff */
[----:B0-----:R-:W-:-:S13]  /*00d0*/  ISETP.NE.AND P0, PT, R0, RZ, PT ;  /* 0x000000ff0000720c */ /* 0x001fda0003f05270 */
[----:B------:R-:W-:Y:S05]  /*00e0*/  @P0 BRA `(.L_x_1) ;  /* 0x0000000000780947 */ /* 0x000fea0003800000 */
[----:B------:R-:W-:-:S13]  /*00f0*/  ELECT P0, URZ, PT ;  /* 0x0000000000ff782f */ /* 0x000fda0003800000 */
[----:B------:R-:W-:Y:S05]  /*0100*/  @!P0 BRA `(.L_x_2) ;  /* 0x0000000000808947 */ /* 0x000fea0003800000 */
[----:B------:R-:W-:Y:S01]  /*0110*/  UMOV UR5, 0x1 ;  /* 0x0000000100057882 */ /* 0x000fe20000000000 */
[----:B------:R-:W-:-:S04]  /*0120*/  IMAD.MOV.U32 R5, RZ, RZ, 0x1 ;  /* 0x00000001ff057424 */ /* 0x000fc800078e00ff */
[----:B------:R-:W-:Y:S04]  /*0130*/  DEPBAR.LE SB0, 0x36 ;  /* 0x00008d800000791a */ /* 0x000fe80000000000 */
[----:B------:R-:W0:Y:S02]  /*0140*/  UTCATOMSWS.FIND_AND_SET.ALIGN UP1, UR5, UR5 ;  /* 0x00000005000575e3 */ /* 0x000e240008020800 */
[----:B0-----:R-:W-:-:S04]  /*0150*/  PLOP3.LUT P0, PT, PT, PT, UP1, 0x80, 0x8 ;  /* 0x000000000008781c */ /* 0x001fc80003f0f018 */
[----:B------:R-:W-:-:S04]  /*0160*/  SEL R0, RZ, 0xffffffff, !P0 ;  /* 0xffffffffff007807 */ /* 0x000fc80004000000 */
[----:B------:R-:W-:Y:S01]  /*0170*/  ISETP.NE.AND P0, PT, R0, RZ, PT ;  /* 0x000000ff0000720c */ /* 0x000fe20003f05270 */
[----:B------:R-:W-:-:S12]  /*0180*/  IMAD.U32 R0, RZ, RZ, UR5 ;  /* 0x00000005ff007e24 */ /* 0x000fd8000f8e00ff */
[----:B------:R-:W-:Y:S05]  /*0190*/  @P0 BRA `(.L_x_3) ;  /* 0x0000000000240947 */ /* 0x000fea0003800000 */
.L_x_4:
[----:B------:R-:W-:Y:S05]  /*01a0*/  NANOSLEEP 0x64 ;  /* 0x000000640000795d */ /* 0x000fea0003800000 */
[----:B------:R-:W-:-:S05]  /*01b0*/  UMOV UR5, 0x1 ;  /* 0x0000000100057882 */ /* 0x000fca0000000000 */
[----:B------:R-:W-:Y:S04]  /*01c0*/  DEPBAR.LE SB0, 0x36 ;  /* 0x00008d800000791a */ /* 0x000fe80000000000 */
[----:B------:R-:W0:Y:S02]  /*01d0*/  UTCATOMSWS.FIND_AND_SET.ALIGN UP1, UR5, UR5 ;  /* 0x00000005000575e3 */ /* 0x000e240008020800 */
[----:B0-----:R-:W-:-:S04]  /*01e0*/  PLOP3.LUT P0, PT, PT, PT, UP1, 0x80, 0x8 ;  /* 0x000000000008781c */ /* 0x001fc80003f0f018 */
[----:B------:R-:W-:-:S04]  /*01f0*/  SEL R0, RZ, 0xffffffff, !P0 ;  /* 0xffffffffff007807 */ /* 0x000fc80004000000 */
[----:B------:R-:W-:Y:S01]  /*0200*/  ISETP.NE.AND P0, PT, R0, RZ, PT ;  /* 0x000000ff0000720c */ /* 0x000fe20003f05270 */
[----:B------:R-:W-:-:S12]  /*0210*/  IMAD.U32 R0, RZ, RZ, UR5 ;  /* 0x00000005ff007e24 */ /* 0x000fd8000f8e00ff */
[----:B------:R-:W-:Y:S05]  /*0220*/  @!P0 BRA `(.L_x_4) ;  /* 0xfffffffc00dc8947 */ /* 0x000fea000383ffff */
.L_x_3:
[C---:B------:R-:W-:Y:S01]  /*0230*/  VIADD R4, R0.reuse, 0x10 ;  /* 0x0000001000047836 */ /* 0x040fe20000000000 */
[----:B------:R-:W-:Y:S01]  /*0240*/  UMOV UR5, 0x50 ;  /* 0x0000005000057882 */ /* 0x000fe20000000000 */
[C---:B------:R-:W-:Y:S01]  /*0250*/  SHF.L.U32 R3, R5.reuse, R0, RZ ;  /* 0x0000000005037219 */ /* 0x040fe200000006ff */
[----:B------:R-:W-:Y:S01]  /*0260*/  ULEA UR5, UR6, UR5, 0x18 ;  /* 0x0000000506057291 */ /* 0x000fe2000f8ec0ff */
[----:B------:R-:W-:Y:S01]  /*0270*/  IMAD.SHL.U32 R0, R0, 0x20, RZ ;  /* 0x0000002000007824 */ /* 0x000fe200078e00ff */
[----:B------:R-:W-:-:S04]  /*0280*/  SHF.L.U32 R4, R5, R4, RZ ;  /* 0x0000000405047219 */ /* 0x000fc800000006ff */
[----:B------:R-:W-:-:S05]  /*0290*/  LOP3.LUT R3, R4, R3, RZ, 0xfc, !PT ;  /* 0x0000000304037212 */ /* 0x000fca00078efcff */
[----:B------:R0:W-:Y:S04]  /*02a0*/  ATOMS.OR RZ, [UR5], R3 ;  /* 0x00000003ffff798c */ /* 0x0001e8000b000005 */
[----:B------:R0:W-:Y:S01]  /*02b0*/  STS [UR4], R0 ;  /* 0x00000000ff007988 */ /* 0x0001e20008000804 */
[----:B------:R-:W-:Y:S05]  /*02c0*/  BRA `(.L_x_2) ;  /* 0x0000000000107947 */ /* 0x000fea0003800000 */
.L_x_1:
[----:B------:R-:W-:Y:S01]  /*02d0*/  IMAD.MOV.U32 R0, RZ, RZ, -0x1 ;  /* 0xffffffffff007424 */ /* 0x000fe200078e00ff */
[----:B------:R-:W-:-:S04]  /*02e0*/  MOV R4, 0x310 ;  /* 0x0000031000047802 */ /* 0x000fc80000000f00 */
[----:B------:R0:W-:Y:S03]  /*02f0*/  STS [UR4], R0 ;  /* 0x00000000ff007988 */ /* 0x0001e60008000804 */
[----:B0-----:R-:W-:Y:S05]  /*0300*/  CALL.REL.NOINC `($__internal_1_$__cuda_sm10x_tcgen05_guardrail_trap_phase_invalid_during_alloc) ;  /* 0x0000015000cc7944 */ /* 0x001fea0003c00000 */
.L_x_2:
[----:B------:R-:W-:Y:S05]  /*0310*/  WARPSYNC.ALL ;  /* 0x0000000000007948 */ /* 0x000fea0003800000 */
[----:B------:R-:W-:Y:S01]  /*0320*/  NOP ;  /* 0x0000000000007918 */ /* 0x000fe20000000000 */
.L_x_0:
[----:B------:R-:W1:Y:S01]  /*0330*/  LDCU.64 UR4, c[0x0][0x398] ;  /* 0x00007300ff0477ac */ /* 0x000e620008000a00 */
[----:B------:R-:W2:Y:S01]  /*0340*/  S2R R5, SR_CTAID.X ;  /* 0x0000000000057919 */ /* 0x000ea20000002500 */
[----:B------:R-:W3:Y:S01]  /*0350*/  S2UR UR10, SR_CTAID.X ;  /* 0x00000000000a79c3 */ /* 0x000ee20000002500 */
[----:B------:R-:W-:Y:S01]  /*0360*/  LOP3.LUT R12, R2, 0x7f, RZ, 0xc0, !PT ;  /* 0x0000007f020c7812 */ /* 0x000fe200078ec0ff */
[----:B------:R-:W4:Y:S03]  /*0370*/  LDCU UR23, c[0x0][0x3a4] ;  /* 0x00007480ff1777ac */ /* 0x000f260008000800 */
[----:B------:R-:W-:Y:S01]  /*0380*/  ISETP.NE.U32.AND P1, PT, R12, RZ, PT ;  /* 0x000000ff0c00720c */ /* 0x000fe20003f25070 */
[----:B------:R-:W0:Y:S02]  /*0390*/  LDCU.64 UR34, c[0x0][0x358] ;  /* 0x00006b00ff2277ac */ /* 0x000e240008000a00 */
[----:B------:R-:W5:Y:S01]  /*03a0*/  S2UR UR21, SR_CgaCtaId ;  /* 0x00000000001579c3 */ /* 0x000f620000008800 */
[----:B------:R-:W0:Y:S01]  /*03b0*/  LDCU.128 UR24, c[0x0][0x380] ;  /* 0x00007000ff1877ac */ /* 0x000e220008000c00 */
[----:B------:R-:W-:Y:S01]  /*03c0*/  UMOV UR36, 0x1 ;  /* 0x0000000100247882 */ /* 0x000fe20000000000 */
[----:B-1----:R-:W-:-:S05]  /*03d0*/  UIADD3 UR6, UPT, UPT, UR5, 0x1f, URZ ;  /* 0x0000001f05067890 */ /* 0x002fca000fffe0ff */
[----:B------:R-:W1:Y:S08]  /*03e0*/  LDC R50, c[0x0][0x3a0] ;  /* 0x0000e800ff327b82 */ /* 0x000e700000000800 */
[----:B------:R-:W-:Y:S01]  /*03f0*/  BAR.SYNC.DEFER_BLOCKING 0x0 ;  /* 0x0000000000007b1d */ /* 0x000fe20000010000 */
[----:B------:R-:W-:Y:S01]  /*0400*/  ISETP.NE.AND P2, PT, RZ, UR4, PT ;  /* 0x00000004ff007c0c */ /* 0x000fe2000bf45270 */
[----:B------:R-:W-:-:S04]  /*0410*/  USHF.R.S32.HI UR7, URZ, 0x1f, UR6 ;  /* 0x0000001fff077899 */ /* 0x000fc80008011406 */
[----:B------:R-:W-:Y:S02]  /*0420*/  ULEA.HI UR7, UR7, UR6, URZ, 0x5 ;  /* 0x0000000607077291 */ /* 0x000fe4000f8f28ff */
[----:B------:R-:W0:Y:S01]  /*0430*/  LDC.64 R16, c[0x0][0x3a8] ;  /* 0x0000ea00ff107b82 */ /* 0x000e220000000a00 */
[----:B------:R-:W-:Y:S01]  /*0440*/  UMOV UR6, URZ ;  /* 0x000000ff00067c82 */ /* 0x000fe20008000000 */
[----:B------:R-:W-:Y:S01]  /*0450*/  USHF.R.S32.HI UR7, URZ, 0x5, UR7 ;  /* 0x00000005ff077899 */ /* 0x000fe20008011407 */
[----:B--2---:R-:W-:-:S03]  /*0460*/  IABS R5, R5 ;  /* 0x0000000500057213 */ /* 0x004fc60000000000 */
[----:B------:R-:W-:Y:S01]  /*0470*/  USHF.L.U32 UR8, UR7, 0x3, URZ ;  /* 0x0000000307087899 */ /* 0x000fe200080006ff */
[----:B------:R-:W-:-:S05]  /*0480*/  R2UR UR11, R5 ;  /* 0x00000000050b72ca */ /* 0x000fca00000e0000 */
[----:B------:R-:W-:-:S05]  /*0490*/  IMAD.U32 R4, RZ, RZ, UR8 ;  /* 0x00000008ff047e24 */ /* 0x000fca000f8e00ff */
[-C--:B0-----:R-:W-:Y:S02]  /*04a0*/  IABS R0, R4.reuse ;  /* 0x0000000400007213 */ /* 0x081fe40000000000 */
[----:B------:R-:W-:Y:S02]  /*04b0*/  IABS R4, R4 ;  /* 0x0000000400047213 */ /* 0x000fe40000000000 */
[----:B------:R-:W-:-:S13]  /*04c0*/  R2UR UR12, R0 ;  /* 0x00000000000c72ca */ /* 0x000fda00000e0000 */
[----:B------:R-:W0:Y:S08]  /*04d0*/  I2F.RP R0, UR12 ;  /* 0x0000000c00007d06 */ /* 0x000e300008209400 */
[----:B0-----:R-:W0:Y:S02]  /*04e0*/  MUFU.RCP R0, R0 ;  /* 0x0000000000007308 */ /* 0x001e240000001000 */
[----:B0-----:R-:W-:-:S02]  /*04f0*/  VIADD R3, R0, 0xffffffe ;  /* 0x0ffffffe00037836 */ /* 0x001fc40000000000 */
[----:B------:R-:W-:-:S04]  /*0500*/  IMAD.MOV R0, RZ, RZ, -R4 ;  /* 0x000000ffff007224 */ /* 0x000fc800078e0a04 */
[----:B------:R-:W0:Y:S02]  /*0510*/  F2I.FTZ.U32.TRUNC.NTZ R3, R3 ;  /* 0x0000000300037305 */ /* 0x000e24000021f000 */
[----:B0-----:R-:W-:-:S13]  /*0520*/  R2UR UR7, R3 ;  /* 0x00000000030772ca */ /* 0x001fda00000e0000 */
[----:B------:R-:W-:-:S04]  /*0530*/  UIADD3 UR9, UPT, UPT, URZ, -UR7, URZ ;  /* 0x80000007ff097290 */ /* 0x000fc8000fffe0ff */
[----:B------:R-:W-:-:S04]  /*0540*/  UIMAD UR9, UR9, UR12, URZ ;  /* 0x0000000c090972a4 */ /* 0x000fc8000f8e02ff */
[----:B------:R-:W-:-:S03]  /*0550*/  UIMAD.WIDE.U32 UR6, UR7, UR9, UR6 ;  /* 0x00000009070672a5 */ /* 0x000fc6000f8e0006 */
[----:B------:R-:W-:Y:S01]  /*0560*/  R2UR UR9, R0 ;  /* 0x00000000000972ca */ /* 0x000fe200000e0000 */
[----:B------:R-:W-:-:S12]  /*0570*/  UIMAD.WIDE.U32 UR6, UR7, UR11, URZ ;  /* 0x0000000b070672a5 */ /* 0x000fd8000f8e00ff */
[----:B------:R-:W-:-:S04]  /*0580*/  UIMAD UR6, UR7, UR9, UR11 ;  /* 0x00000009070672a4 */ /* 0x000fc8000f8e020b */
[----:B------:R-:W-:-:S11]  /*0590*/  UISETP.GT.U32.AND UP1, UPT, UR12, UR6, UPT ;  /* 0x000000060c00728c */ /* 0x000fd6000bf24070 */
[----:B------:R-:W-:Y:S02]  /*05a0*/  @!UP1 UIADD3 UR6, UPT, UPT, UR6, -UR12, URZ ;  /* 0x8000000c06069290 */ /* 0x000fe4000fffe0ff */
[----:B------:R-:W-:Y:S02]  /*05b0*/  @!UP1 UIADD3 UR7, UPT, UPT, UR7, 0x1, URZ ;  /* 0x0000000107079890 */ /* 0x000fe4000fffe0ff */
[----:B------:R-:W-:Y:S02]  /*05c0*/  UISETP.GE.U32.AND UP2, UPT, UR6, UR12, UPT ;  /* 0x0000000c0600728c */ /* 0x000fe4000bf46070 */
[----:B---3--:R-:W-:-:S04]  /*05d0*/  ULOP3.LUT UR6, UR10, UR8, URZ, 0x3c, !UPT ;  /* 0x000000080a067292 */ /* 0x008fc8000f8e3cff */
[----:B------:R-:W-:Y:S02]  /*05e0*/  UISETP.GE.AND UP1, UPT, UR6, URZ, UPT ;  /* 0x000000ff0600728c */ /* 0x000fe4000bf26270 */
[----:B------:R-:W-:-:S03]  /*05f0*/  UIADD3 UR6, UPT, UPT, UR4, 0x7f, URZ ;  /* 0x0000007f04067890 */ /* 0x000fc6000fffe0ff */
[----:B------:R-:W-:Y:S02]  /*0600*/  @UP2 UIADD3 UR7, UPT, UPT, UR7, 0x1, URZ ;  /* 0x0000000107072890 */ /* 0x000fe4000fffe0ff */
[----:B------:R-:W-:-:S05]  /*0610*/  UISETP.NE.AND UP2, UPT, UR8, URZ, UPT ;  /* 0x000000ff0800728c */ /* 0x000fca000bf45270 */
[----:B------:R-:W-:Y:S01]  /*0620*/  UMOV UR9, UR7 ;  /* 0x0000000700097c82 */ /* 0x000fe20008000000 */
[----:B------:R-:W-:Y:S02]  /*0630*/  USHF.R.S32.HI UR7, URZ, 0x1f, UR6 ;  /* 0x0000001fff077899 */ /* 0x000fe40008011406 */
[----:B------:R-:W-:Y:S02]  /*0640*/  @!UP1 UIADD3 UR9, UPT, UPT, -UR9, URZ, URZ ;  /* 0x000000ff09099290 */ /* 0x000fe4000fffe1ff */
[----:B------:R-:W-:Y:S02]  /*0650*/  ULEA.HI UR7, UR7, UR6, URZ, 0x7 ;  /* 0x0000000607077291 */ /* 0x000fe4000f8f38ff */
[----:B------:R-:W-:Y:S01]  /*0660*/  @!UP2 ULOP3.LUT UR9, URZ, UR8, URZ, 0x33, !UPT ;  /* 0x00000008ff09a292 */ /* 0x000fe2000f8e33ff */
[----:B------:R-:W-:-:S03]  /*0670*/  UMOV UR6, URZ ;  /* 0x000000ff00067c82 */ /* 0x000fc60008000000 */
[----:B------:R-:W-:Y:S02]  /*0680*/  USHF.L.U32 UR13, UR9, 0x3, URZ ;  /* 0x00000003090d7899 */ /* 0x000fe400080006ff */
[----:B------:R-:W-:Y:S02]  /*0690*/  UIADD3 UR9, UPT, UPT, -UR9, URZ, URZ ;  /* 0x000000ff09097290 */ /* 0x000fe4000fffe1ff */
[----:B------:R-:W-:Y:S02]  /*06a0*/  ULEA.HI.SX32 UR7, UR7, -UR13, 0x19 ;  /* 0x8000000d07077291 */ /* 0x000fe4000f8fcaff */
[----:B------:R-:W-:Y:S02]  /*06b0*/  UIMAD UR14, UR8, UR9, UR10 ;  /* 0x00000009080e72a4 */ /* 0x000fe4000f8e020a */
[----:B------:R-:W-:-:S04]  /*06c0*/  UISETP.LT.AND UP1, UPT, UR7, 0x8, UPT ;  /* 0x000000080700788c */ /* 0x000fc8000bf21270 */
[----:B------:R-:W-:Y:S01]  /*06d0*/  USEL UR12, UR7, 0x8, UP1 ;  /* 0x00000008070c7887 */ /* 0x000fe20008800000 */
[----:B------:R-:W-:-:S05]  /*06e0*/  IMAD.U32 R5, RZ, RZ, UR14 ;  /* 0x0000000eff057e24 */ /* 0x000fca000f8e00ff */
[----:B------:R-:W-:-:S05]  /*06f0*/  IMAD.U32 R4, RZ, RZ, UR12 ;  /* 0x0000000cff047e24 */ /* 0x000fca000f8e00ff */
[-C--:B------:R-:W-:Y:S02]  /*0700*/  IABS R0, R4.reuse ;  /* 0x0000000400007213 */ /* 0x080fe40000000000 */
[----:B------:R-:W-:Y:S02]  /*0710*/  IABS R6, R4 ;  /* 0x0000000400067213 */ /* 0x000fe40000000000 */
[----:B------:R-:W-:Y:S02]  /*0720*/  R2UR UR11, R0 ;  /* 0x00000000000b72ca */ /* 0x000fe400000e0000 */
[----:B------:R-:W-:-:S04]  /*0730*/  IABS R4, R5 ;  /* 0x0000000500047213 */ /* 0x000fc80000000000 */
[----:B------:R-:W-:-:S07]  /*0740*/  R2UR UR9, R4 ;  /* 0x00000000040972ca */ /* 0x000fce00000e0000 */
[----:B------:R-:W0:Y:S08]  /*0750*/  I2F.RP R0, UR11 ;  /* 0x0000000b00007d06 */ /* 0x000e300008209400 */
[----:B0-----:R-:W0:Y:S02]  /*0760*/  MUFU.RCP R0, R0 ;  /* 0x0000000000007308 */ /* 0x001e240000001000 */
[----:B0-----:R-:W-:-:S02]  /*0770*/  VIADD R3, R0, 0xffffffe ;  /* 0x0ffffffe00037836 */ /* 0x001fc40000000000 */
[----:B------:R-:W-:-:S04]  /*0780*/  IMAD.U32 R0, RZ, RZ, UR5 ;  /* 0x00000005ff007e24 */ /* 0x000fc8000f8e00ff */
[----:B------:R-:W0:Y:S01]  /*0790*/  F2I.FTZ.U32.TRUNC.NTZ R3, R3 ;  /* 0x0000000300037305 */ /* 0x000e22000021f000 */
[----:B------:R-:W-:Y:S01]  /*07a0*/  IABS R15, R0 ;  /* 0x00000000000f7213 */ /* 0x000fe20000000000 */
[----:B------:R-:W-:-:S05]  /*07b0*/  IMAD.U32 R0, RZ, RZ, UR4 ;  /* 0x00000004ff007e24 */ /* 0x000fca000f8e00ff */
[----:B------:R-:W-:Y:S01]  /*07c0*/  IABS R0, R0 ;  /* 0x0000000000007213 */ /* 0x000fe20000000000 */
[----:B------:R-:W2:Y:S01]  /*07d0*/  I2F.RP R5, R15 ;  /* 0x0000000f00057306 */ /* 0x000ea20000209400 */
[----:B0-----:R-:W-:Y:S01]  /*07e0*/  R2UR UR7, R3 ;  /* 0x00000000030772ca */ /* 0x001fe200000e0000 */
[----:B------:R-:W-:-:S05]  /*07f0*/  IMAD.MOV R3, RZ, RZ, -R6 ;  /* 0x000000ffff037224 */ /* 0x000fca00078e0a06 */
[----:B------:R-:W-:Y:S02]  /*0800*/  R2UR UR10, R3 ;  /* 0x00000000030a72ca */ /* 0x000fe400000e0000 */
[----:B------:R-:W0:Y:S05]  /*0810*/  I2F.RP R3, R0 ;  /* 0x0000000000037306 */ /* 0x000e2a0000209400 */
[----:B------:R-:W-:-:S03]  /*0820*/  UIADD3 UR8, UPT, UPT, URZ, -UR7, URZ ;  /* 0x80000007ff087290 */ /* 0x000fc6000fffe0ff */
[----:B--2---:R-:W2:Y:S01]  /*0830*/  MUFU.RCP R5, R5 ;  /* 0x0000000500057308 */ /* 0x004ea20000001000 */
[----:B------:R-:W-:-:S04]  /*0840*/  UIMAD UR8, UR8, UR11, URZ ;  /* 0x0000000b080872a4 */ /* 0x000fc8000f8e02ff */
[----:B------:R-:W-:-:S03]  /*0850*/  UIMAD.WIDE.U32 UR6, UR7, UR8, UR6 ;  /* 0x00000008070672a5 */ /* 0x000fc6000f8e0006 */
[----:B0-----:R-:W0:Y:S01]  /*0860*/  MUFU.RCP R3, R3 ;  /* 0x0000000300037308 */ /* 0x001e220000001000 */
[----:B------:R-:W-:-:S04]  /*0870*/  UIMAD.WIDE.U32 UR6, UR7, UR9, URZ ;  /* 0x00000009070672a5 */ /* 0x000fc8000f8e00ff */
[----:B------:R-:W-:-:S04]  /*0880*/  UIMAD UR6, UR7, UR10, UR9 ;  /* 0x0000000a070672a4 */ /* 0x000fc8000f8e0209 */
[----:B------:R-:W-:Y:S01]  /*0890*/  UISETP.GT.U32.AND UP1, UPT, UR11, UR6, UPT ;  /* 0x000000060b00728c */ /* 0x000fe2000bf24070 */
[----:B--2---:R-:W-:-:S04]  /*08a0*/  VIADD R6, R5, 0xffffffe ;  /* 0x0ffffffe05067836 */ /* 0x004fc80000000000 */
[----:B------:R-:W2:Y:S01]  /*08b0*/  F2I.FTZ.U32.TRUNC.NTZ R7, R6 ;  /* 0x0000000600077305 */ /* 0x000ea2000021f000 */
[----:B0-----:R-:W-:Y:S01]  /*08c0*/  VIADD R4, R3, 0xffffffe ;  /* 0x0ffffffe03047836 */ /* 0x001fe20000000000 */
[----:B------:R-:W-:-:S04]  /*08d0*/  SHF.R.U32.HI R3, RZ, 0x5, R2 ;  /* 0x00000005ff037819 */ /* 0x000fc80000011602 */
[----:B------:R-:W-:Y:S02]  /*08e0*/  @!UP1 UIADD3 UR6, UPT, UPT, UR6, -UR11, URZ ;  /* 0x8000000b06069290 */ /* 0x000fe4000fffe0ff */
[----:B------:R-:W-:Y:S01]  /*08f0*/  @!UP1 UIADD3 UR7, UPT, UPT, UR7, 0x1, URZ ;  /* 0x0000000107079890 */ /* 0x000fe2000fffe0ff */
[----:B------:R0:W3:Y:S01]  /*0900*/  F2I.FTZ.U32.TRUNC.NTZ R5, R4 ;  /* 0x0000000400057305 */ /* 0x0000e2000021f000 */
[----:B------:R-:W-:Y:S01]  /*0910*/  UISETP.GE.U32.AND UP2, UPT, UR6, UR11, UPT ;  /* 0x0000000b0600728c */ /* 0x000fe2000bf46070 */
[----:B------:R-:W-:Y:S01]  /*0920*/  R2UR UR37, R3 ;  /* 0x00000000032572ca */ /* 0x000fe200000e0000 */
[----:B------:R-:W-:Y:S01]  /*0930*/  ULOP3.LUT UR6, UR14, UR12, URZ, 0x3c, !UPT ;  /* 0x0000000c0e067292 */ /* 0x000fe2000f8e3cff */
[----:B--2---:R-:W-:-:S03]  /*0940*/  IMAD.MOV R6, RZ, RZ, -R7 ;  /* 0x000000ffff067224 */ /* 0x004fc600078e0a07 */
[----:B------:R-:W-:Y:S01]  /*0950*/  UISETP.GE.AND UP1, UPT, UR6, URZ, UPT ;  /* 0x000000ff0600728c */ /* 0x000fe2000bf26270 */
[----:B0-----:R-:W-:Y:S02]  /*0960*/  IMAD.MOV.U32 R4, RZ, RZ, RZ ;  /* 0x000000ffff047224 */ /* 0x001fe400078e00ff */
[----:B------:R-:W-:Y:S02]  /*0970*/  IMAD R13, R6, R15, RZ ;  /* 0x0000000f060d7224 */ /* 0x000fe400078e02ff */
[----:B------:R-:W-:Y:S01]  /*0980*/  @UP2 UIADD3 UR7, UPT, UPT, UR7, 0x1, URZ ;  /* 0x0000000107072890 */ /* 0x000fe2000fffe0ff */
[----:B------:R-:W-:Y:S01]  /*0990*/  IMAD.MOV.U32 R6, RZ, RZ, RZ ;  /* 0x000000ffff067224 */ /* 0x000fe200078e00ff */
[----:B------:R-:W-:Y:S01]  /*09a0*/  UISETP.NE.AND UP2, UPT, UR12, URZ, UPT ;  /* 0x000000ff0c00728c */ /* 0x000fe2000bf45270 */
[----:B---3--:R-:W-:Y:S01]  /*09b0*/  IMAD.MOV R3, RZ, RZ, -R5 ;  /* 0x000000ffff037224 */ /* 0x008fe200078e0a05 */
[----:B------:R-:W-:Y:S01]  /*09c0*/  USHF.L.U32 UR20, UR37, 0x15, URZ ;  /* 0x0000001525147899 */ /* 0x000fe200080006ff */
[----:B------:R-:W-:-:S02]  /*09d0*/  IMAD.HI.U32 R13, R7, R13, R6 ;  /* 0x0000000d070d7227 */ /* 0x000fc400078e0006 */
[----:B------:R-:W-:Y:S02]  /*09e0*/  UMOV UR11, UR7 ;  /* 0x00000007000b7c82 */ /* 0x000fe40008000000 */
[----:B------:R-:W-:Y:S01]  /*09f0*/  @!UP1 UIADD3 UR11, UPT, UPT, -UR11, URZ, URZ ;  /* 0x000000ff0b0b9290 */ /* 0x000fe2000fffe1ff */
[----:B------:R-:W-:-:S03]  /*0a00*/  IMAD.MOV.U32 R7, RZ, RZ, R3 ;  /* 0x000000ffff077224 */ /* 0x000fc600078e0003 */
[----:B------:R-:W-:Y:S01]  /*0a10*/  @!UP2 ULOP3.LUT UR11, URZ, UR12, URZ, 0x33, !UPT ;  /* 0x0000000cff0ba292 */ /* 0x000fe2000f8e33ff */
[----:B------:R-:W-:-:S03]  /*0a20*/  IMAD R7, R7, R0, RZ ;  /* 0x0000000007077224 */ /* 0x000fc600078e02ff */
[----:B------:R-:W-:Y:S01]  /*0a30*/  USHF.L.U32 UR6, UR11, 0x5, URZ ;  /* 0x000000050b067899 */ /* 0x000fe200080006ff */
[----:B------:R-:W-:Y:S01]  /*0a40*/  IMAD.HI.U32 R4, R5, R7, R4 ;  /* 0x0000000705047227 */ /* 0x000fe200078e0004 */
[----:B------:R-:W-:Y:S02]  /*0a50*/  UIADD3 UR11, UPT, UPT, -UR11, URZ, URZ ;  /* 0x000000ff0b0b7290 */ /* 0x000fe4000fffe1ff */
[----:B------:R-:W-:Y:S02]  /*0a60*/  UIADD3 UR7, UPT, UPT, UR6, 0x1, URZ ;  /* 0x0000000106077890 */ /* 0x000fe4000fffe0ff */
[----:B------:R-:W-:Y:S02]  /*0a70*/  UIADD3 UR8, UPT, UPT, UR6, 0x2, URZ ;  /* 0x0000000206087890 */ /* 0x000fe4000fffe0ff */
[----:B------:R-:W-:Y:S01]  /*0a80*/  IABS R8, UR6 ;  /* 0x0000000600087c13 */ /* 0x000fe20008000000 */
[----:B------:R-:W-:Y:S01]  /*0a90*/  UIMAD UR11, UR12, UR11, UR14 ;  /* 0x0000000b0c0b72a4 */ /* 0x000fe2000f8e020e */
[----:B------:R-:W-:Y:S01]  /*0aa0*/  IABS R48, UR7 ;  /* 0x0000000700307c13 */ /* 0x000fe20008000000 */
[----:B------:R-:W-:Y:S01]  /*0ab0*/  UIADD3 UR10, UPT, UPT, UR6, 0x4, URZ ;  /* 0x00000004060a7890 */ /* 0x000fe2000fffe0ff */
[----:B------:R-:W-:Y:S01]  /*0ac0*/  IABS R10, UR8 ;  /* 0x00000008000a7c13 */ /* 0x000fe20008000000 */
[----:B------:R-:W-:Y:S01]  /*0ad0*/  UIADD3 UR13, UPT, UPT, UR13, UR11, URZ ;  /* 0x0000000b0d0d7290 */ /* 0x000fe2000fffe0ff */
[----:B------:R-:W-:Y:S01]  /*0ae0*/  IMAD.HI.U32 R3, R13, R8, RZ ;  /* 0x000000080d037227 */ /* 0x000fe200078e00ff */
[----:B------:R-:W-:Y:S01]  /*0af0*/  UMOV UR14, 0x400 ;  /* 0x00000400000e7882 */ /* 0x000fe20000000000 */
[----:B------:R-:W-:-:S02]  /*0b00*/  UIADD3 UR12, UPT, UPT, UR6, 0x6, URZ ;  /* 0x00000006060c7890 */ /* 0x000fc4000fffe0ff */
[C---:B------:R-:W-:Y:S01]  /*0b10*/  IMAD.HI.U32 R6, R13.reuse, R48, RZ ;  /* 0x000000300d067227 */ /* 0x040fe200078e00ff */
[----:B------:R-:W-:Y:S02]  /*0b20*/  UIADD3 UR9, UPT, UPT, UR6, 0x3, URZ ;  /* 0x0000000306097890 */ /* 0x000fe4000fffe0ff */
[----:B------:R-:W-:Y:S01]  /*0b30*/  UIADD3 UR11, UPT, UPT, UR6, 0x5, URZ ;  /* 0x00000005060b7890 */ /* 0x000fe2000fffe0ff */
[----:B------:R-:W-:Y:S01]  /*0b40*/  IMAD.HI.U32 R5, R13, R10, RZ ;  /* 0x0000000a0d057227 */ /* 0x000fe200078e00ff */
[----:B------:R-:W-:Y:S02]  /*0b50*/  UIADD3 UR15, UPT, UPT, UR6, 0x8, URZ ;  /* 0x00000008060f7890 */ /* 0x000fe4000fffe0ff */
[----:B------:R-:W-:Y:S01]  /*0b60*/  IABS R46, UR9 ;  /* 0x00000009002e7c13 */ /* 0x000fe20008000000 */
[----:B------:R-:W-:Y:S01]  /*0b70*/  IMAD.MOV R6, RZ, RZ, -R6 ;  /* 0x000000ffff067224 */ /* 0x000fe200078e0a06 */
[----:B------:R-:W-:Y:S01]  /*0b80*/  IABS R44, UR11 ;  /* 0x0000000b002c7c13 */ /* 0x000fe20008000000 */
[----:B------:R-:W-:Y:S01]  /*0b90*/  IMAD.MOV R5, RZ, RZ, -R5 ;  /* 0x000000ffff057224 */ /* 0x000fe200078e0a05 */
[----:B------:R-:W-:Y:S01]  /*0ba0*/  UIADD3 UR16, UPT, UPT, UR6, 0x9, URZ ;  /* 0x0000000906107890 */ /* 0x000fe2000fffe0ff */
[C---:B------:R-:W-:Y:S01]  /*0bb0*/  IMAD R48, R15.reuse, R6, R48 ;  /* 0x000000060f307224 */ /* 0x040fe200078e0230 */
[----:B------:R-:W-:Y:S01]  /*0bc0*/  IABS R6, UR10 ;  /* 0x0000000a00067c13 */ /* 0x000fe20008000000 */
[C---:B------:R-:W-:Y:S01]  /*0bd0*/  IMAD R47, R15.reuse, R5, R10 ;  /* 0x000000050f2f7224 */ /* 0x040fe200078e020a */
[----:B------:R-:W-:Y:S01]  /*0be0*/  UIADD3 UR17, UPT, UPT, UR6, 0xa, URZ ;  /* 0x0000000a06117890 */ /* 0x000fe2000fffe0ff */
[----:B------:R-:W-:Y:S01]  /*0bf0*/  IMAD.MOV R3, RZ, RZ, -R3 ;  /* 0x000000ffff037224 */ /* 0x000fe200078e0a03 */
[----:B------:R-:W-:Y:S01]  /*0c00*/  UIADD3 UR18, UPT, UPT, UR6, 0xb, URZ ;  /* 0x0000000b06127890 */ /* 0x000fe2000fffe0ff */
[----:B------:R-:W-:Y:S01]  /*0c10*/  IMAD.U32 R5, RZ, RZ, UR13 ;  /* 0x0000000dff057e24 */ /* 0x000fe2000f8e00ff */
[----:B-----5:R-:W-:Y:S01]  /*0c20*/  ULEA UR13, UR21, UR14, 0x18 ;  /* 0x0000000e150d7291 */ /* 0x020fe2000f8ec0ff */
[----:B------:R-:W-:Y:S01]  /*0c30*/  IMAD R49, R15, R3, R8 ;  /* 0x000000030f317224 */ /* 0x000fe200078e0208 */
[----:B------:R-:W-:Y:S01]  /*0c40*/  IABS R8, UR12 ;  /* 0x0000000c00087c13 */ /* 0x000fe20008000000 */
[----:B------:R-:W-:Y:S01]  /*0c50*/  IMAD.HI.U32 R3, R13, R6, RZ ;  /* 0x000000060d037227 */ /* 0x000fe200078e00ff */
[----:B------:R-:W-:Y:S01]  /*0c60*/  UIADD3 UR14, UPT, UPT, UR6, 0x7, URZ ;  /* 0x00000007060e7890 */ /* 0x000fe2000fffe0ff */
[----:B------:R-:W-:-:S02]  /*0c70*/  IABS R40, UR16 ;  /* 0x0000001000287c13 */ /* 0x000fc40008000000 */
[----:B------:R-:W-:Y:S01]  /*0c80*/  IMAD R11, R5, 0x80, R12 ;  /* 0x00000080050b7824 */ /* 0x000fe200078e020c */
[----:B------:R-:W-:Y:S01]  /*0c90*/  IABS R10, UR17 ;  /* 0x00000011000a7c13 */ /* 0x000fe20008000000 */
[----:B------:R-:W-:Y:S01]  /*0ca0*/  IMAD.MOV R3, RZ, RZ, -R3 ;  /* 0x000000ffff037224 */ /* 0x000fe200078e0a03 */
[----:B------:R-:W0:Y:S01]  /*0cb0*/  LDS R9, [UR13] ;  /* 0x0000000dff097984 */ /* 0x000e220008000800 */
[----:B------:R-:W-:Y:S01]  /*0cc0*/  IMAD.HI.U32 R2, R13, R46, RZ ;  /* 0x0000002e0d027227 */ /* 0x000fe200078e00ff */
[----:B------:R-:W-:Y:S02]  /*0cd0*/  IABS R5, R11 ;  /* 0x0000000b00057213 */ /* 0x000fe40000000000 */
[----:B------:R2:W-:Y:S01]  /*0ce0*/  STL [R1+0x654], R11 ;  /* 0x0006540b01007387 */ /* 0x0005e20000100800 */
[----:B------:R-:W-:Y:S01]  /*0cf0*/  IMAD R45, R15, R3, R6 ;  /* 0x000000030f2d7224 */ /* 0x000fe200078e0206 */
[----:B------:R-:W-:Y:S01]  /*0d00*/  IABS R42, UR14 ;  /* 0x0000000e002a7c13 */ /* 0x000fe20008000000 */
[----:B------:R-:W-:Y:S01]  /*0d10*/  IMAD.HI.U32 R3, R13, R8, RZ ;  /* 0x000000080d037227 */ /* 0x000fe200078e00ff */
[----:B------:R-:W-:Y:S01]  /*0d20*/  IABS R38, UR18 ;  /* 0x0000001200267c13 */ /* 0x000fe20008000000 */
[----:B------:R-:W-:Y:S01]  /*0d30*/  BAR.SYNC.DEFER_BLOCKING 0x0 ;  /* 0x0000000000007b1d */ /* 0x000fe20000010000 */
[----:B------:R-:W-:Y:S01]  /*0d40*/  ISETP.GE.AND P3, PT, R11, RZ, PT ;  /* 0x000000ff0b00720c */ /* 0x000fe20003f66270 */
[----:B------:R-:W-:-:S04]  /*0d50*/  IMAD.HI.U32 R4, R4, R5, RZ ;  /* 0x0000000504047227 */ /* 0x000fc800078e00ff */
[----:B------:R-:W-:Y:S02]  /*0d60*/  IMAD.MOV R3, RZ, RZ, -R3 ;  /* 0x000000ffff037224 */ /* 0x000fe400078e0a03 */
[----:B------:R-:W-:Y:S02]  /*0d70*/  IMAD.MOV R4, RZ, RZ, -R4 ;  /* 0x000000ffff047224 */ /* 0x000fe400078e0a04 */
[----:B------:R-:W-:Y:S01]  /*0d80*/  IMAD R43, R15, R3, R8 ;  /* 0x000000030f2b7224 */ /* 0x000fe200078e0208 */
[----:B------:R-:W-:Y:S01]  /*0d90*/  IABS R8, UR15 ;  /* 0x0000000f00087c13 */ /* 0x000fe20008000000 */
[C---:B------:R-:W-:Y:S02]  /*0da0*/  IMAD R3, R0.reuse, R4, R5 ;  /* 0x0000000400037224 */ /* 0x040fe400078e0205 */
[----:B------:R-:W-:Y:S02]  /*0db0*/  IMAD.MOV R2, RZ, RZ, -R2 ;  /* 0x000000ffff027224 */ /* 0x000fe400078e0a02 */
[----:B------:R-:W-:Y:S01]  /*0dc0*/  IMAD.HI.U32 R4, R13, R8, RZ ;  /* 0x000000080d047227 */ /* 0x000fe200078e00ff */
[----:B------:R-:W-:-:S03]  /*0dd0*/  ISETP.GT.U32.AND P0, PT, R0, R3, PT ;  /* 0x000000030000720c */ /* 0x000fc60003f04070 */
[----:B------:R-:W-:Y:S02]  /*0de0*/  IMAD R46, R15, R2, R46 ;  /* 0x000000020f2e7224 */ /* 0x000fe400078e022e */
[----:B------:R-:W-:-:S04]  /*0df0*/  IMAD.HI.U32 R2, R13, R44, RZ ;  /* 0x0000002c0d027227 */ /* 0x000fc800078e00ff */
[----:B------:R-:W-:Y:S02]  /*0e00*/  IMAD.MOV R2, RZ, RZ, -R2 ;  /* 0x000000ffff027224 */ /* 0x000fe400078e0a02 */
[----:B------:R-:W-:Y:S01]  /*0e10*/  IMAD.HI.U32 R5, R13, R40, RZ ;  /* 0x000000280d057227 */ /* 0x000fe200078e00ff */
[----:B0-----:R-:W-:-:S03]  /*0e20*/  R2UR UR19, R9 ;  /* 0x00000000091372ca */ /* 0x001fc600000e0000 */
[----:B------:R-:W-:Y:S02]  /*0e30*/  @!P0 IMAD.IADD R3, R3, 0x1, -R0 ;  /* 0x0000000103038824 */ /* 0x000fe400078e0a00 */
[----:B------:R-:W-:Y:S02]  /*0e40*/  IMAD R44, R15, R2, R44 ;  /* 0x000000020f2c7224 */ /* 0x000fe400078e022c */
[----:B------:R-:W-:Y:S01]  /*0e50*/  IMAD.HI.U32 R2, R13, R42, RZ ;  /* 0x0000002a0d027227 */ /* 0x000fe200078e00ff */
[----:B------:R-:W-:-:S03]  /*0e60*/  ISETP.GT.U32.AND P0, PT, R0, R3, PT ;  /* 0x000000030000720c */ /* 0x000fc60003f04070 */
[----:B------:R-:W-:Y:S02]  /*0e70*/  IMAD.MOV R2, RZ, RZ, -R2 ;  /* 0x000000ffff027224 */ /* 0x000fe400078e0a02 */
[----:B------:R-:W-:Y:S02]  /*0e80*/  IMAD.MOV R4, RZ, RZ, -R4 ;  /* 0x000000ffff047224 */ /* 0x000fe400078e0a04 */
[----:B------:R-:W-:Y:S02]  /*0e90*/  IMAD.MOV R5, RZ, RZ, -R5 ;  /* 0x000000ffff057224 */ /* 0x000fe400078e0a05 */
[----:B------:R-:W-:-:S04]  /*0ea0*/  IMAD.HI.U32 R6, R13, R10, RZ ;  /* 0x0000000a0d067227 */ /* 0x000fc800078e00ff */
[----:B------:R-:W-:-:S04]  /*0eb0*/  IMAD.HI.U32 R7, R13, R38, RZ ;  /* 0x000000260d077227 */ /* 0x000fc800078e00ff */
[C---:B------:R-:W-:Y:S02]  /*0ec0*/  IMAD R42, R15.reuse, R2, R42 ;  /* 0x000000020f2a7224 */ /* 0x040fe400078e022a */
[C---:B------:R-:W-:Y:S02]  /*0ed0*/  IMAD R41, R15.reuse, R4, R8 ;  /* 0x000000040f297224 */ /* 0x040fe400078e0208 */
[----:B------:R-:W-:Y:S02]  /*0ee0*/  IMAD R40, R15, R5, R40 ;  /* 0x000000050f287224 */ /* 0x000fe400078e0228 */
[C---:B-1----:R-:W-:Y:S02]  /*0ef0*/  VIADD R2, R50.reuse, 0xffffffff ;  /* 0xffffffff32027836 */ /* 0x042fe40000000000 */
[C---:B------:R-:W-:Y:S02]  /*0f00*/  VIADD R4, R50.reuse, 0xfffffff7 ;  /* 0xfffffff732047836 */ /* 0x040fe40000000000 */
[----:B------:R-:W-:Y:S01]  /*0f10*/  VIADD R5, R50, 0xffffffef ;  /* 0xffffffef32057836 */ /* 0x000fe20000000000 */
[----:B------:R-:W-:Y:S01]  /*0f20*/  ISETP.GE.U32.AND P6, PT, R2, 0x7fffff80, PT ;  /* 0x7fffff800200780c */ /* 0x000fe20003fc6070 */
[----:B------:R-:W-:Y:S01]  /*0f30*/  IMAD.MOV R6, RZ, RZ, -R6 ;  /* 0x000000ffff067224 */ /* 0x000fe200078e0a06 */
[----:B------:R-:W-:Y:S01]  /*0f40*/  ISETP.GE.U32.AND P5, PT, R4, 0x7fffff78, PT ;  /* 0x7fffff780400780c */ /* 0x000fe20003fa6070 */
[----:B------:R-:W-:Y:S01]  /*0f50*/  IMAD.MOV R7, RZ, RZ, -R7 ;  /* 0x000000ffff077224 */ /* 0x000fe200078e0a07 */
[----:B------:R-:W-:Y:S01]  /*0f60*/  ISETP.GE.U32.AND P4, PT, R5, 0x7fffff70, PT ;  /* 0x7fffff700500780c */ /* 0x000fe20003f86070 */
[----:B------:R-:W-:-:S02]  /*0f70*/  IMAD R39, R15, R6, R10 ;  /* 0x000000060f277224 */ /* 0x000fc400078e020a */
[----:B------:R-:W-:Y:S02]  /*0f80*/  IMAD R38, R15, R7, R38 ;  /* 0x000000070f267224 */ /* 0x000fe400078e0226 */
[----:B------:R-:W-:Y:S02]  /*0f90*/  @!P0 IMAD.IADD R3, R3, 0x1, -R0 ;  /* 0x0000000103038824 */ /* 0x000fe400078e0a00 */
[C---:B------:R-:W-:Y:S02]  /*0fa0*/  VIADD R2, R50.reuse, 0xffffffe7 ;  /* 0xffffffe732027836 */ /* 0x040fe40000000000 */
[----:B------:R-:W-:Y:S01]  /*0fb0*/  VIADD R4, R50, 0xffffffdf ;  /* 0xffffffdf32047836 */ /* 0x000fe20000000000 */
[----:B--2-4-:R-:W-:Y:S06]  /*0fc0*/  BRA.U UP0, `(.L_x_5) ;  /* 0x0000000100187547 */ /* 0x014fec000b800000 */
[----:B------:R-:W-:Y:S01]  /*0fd0*/  ELECT P0, URZ, PT ;  /* 0x0000000000ff782f */ /* 0x000fe20003800000 */
[----:B------:R-:W-:Y:S01]  /*0fe0*/  IMAD.MOV.U32 R0, RZ, RZ, 0x1 ;  /* 0x00000001ff007424 */ /* 0x000fe200078e00ff */
[----:B------:R-:W-:Y:S01]  /*0ff0*/  UMOV UR22, 0x40 ;  /* 0x0000004000167882 */ /* 0x000fe20000000000 */
[----:B------:R-:W-:Y:S01]  /*1000*/  UVIRTCOUNT.DEALLOC.SMPOOL 0x80 ;  /* 0x000000800000784c */ /* 0x000fe20000000000 */
[----:B------:R-:W-:-:S09]  /*1010*/  ULEA UR22, UR21, UR22, 0x18 ;  /* 0x0000001615167291 */ /* 0x000fd2000f8ec0ff */
[----:B------:R0:W-:Y:S03]  /*1020*/  @P0 STS.U8 [UR22], R0 ;  /* 0x00000000ff000988 */ /* 0x0001e60008000016 */
.L_x_5:
[----:B------:R-:W-:Y:S01]  /*1030*/  ULOP3.LUT UR20, UR20, 0x600000, URZ, 0xc0, !UPT ;  /* 0x0060000014147892 */ /* 0x000fe2000f8ec0ff */
[----:B------:R1:W-:Y:S01]  /*1040*/  STL [R1+0x768], R29 ;  /* 0x0007681d01007387 */ /* 0x0003e20000100800 */
[----:B------:R-:W-:Y:S01]  /*1050*/  VOTEU.ALL UP1, P1 ;  /* 0x0000000000ff7886 */ /* 0x000fe20000820000 */
[----:B------:R-:W-:Y:S01]  /*1060*/  UIADD3 UR67, UPT, UPT, UR13, 0xa000, URZ ;  /* 0x0000a0000d437890 */ /* 0x000fe2000fffe0ff */
[----:B------:R-:W-:Y:S01]  /*1070*/  @!P3 IMAD.MOV R3, RZ, RZ, -R3 ;  /* 0x000000ffff03b224 */ /* 0x000fe200078e0a03 */
[----:B------:R-:W-:Y:S01]  /*1080*/  UIADD3 UR66, UPT, UPT, UR19, UR20, URZ ;  /* 0x0000001413427290 */ /* 0x000fe2000fffe0ff */
[----:B------:R2:W-:Y:S01]  /*1090*/  STL [R1+0x764], R27 ;  /* 0x0007641b01007387 */ /* 0x0005e20000100800 */
[----:B------:R-:W-:-:S04]  /*10a0*/  @!UP1 UIADD3 UR20, UPT, UPT, -UR36, 0x100000, URZ ;  /* 0x0010000024149890 */ /* 0x000fc8000fffe1ff */
[----:B------:R-:W-:Y:S02]  /*10b0*/  @!UP1 USHF.L.U32 UR21, UR20, 0xb, URZ ;  /* 0x0000000b14159899 */ /* 0x000fe400080006ff */
[----:B------:R-:W-:Y:S01]  /*10c0*/  @!UP1 USHF.L.U32 UR20, UR20, 0x1, URZ ;  /* 0x0000000114149899 */ /* 0x000fe200080006ff */
[----:B------:R-:W-:Y:S01]  /*10d0*/  VOTEU.ALL UP2, P1 ;  /* 0x0000000000ff7886 */ /* 0x000fe20000840000 */
[----:B------:R-:W-:Y:S01]  /*10e0*/  @!P2 LOP3.LUT R3, RZ, UR4, RZ, 0x33, !PT ;  /* 0x00000004ff03ac12 */ /* 0x000fe2000f8e33ff */
[----:B------:R3:W-:Y:S01]  /*10f0*/  STL [R1+0x760], R26 ;  /* 0x0007601a01007387 */ /* 0x0007e20000100800 */
[----:B------:R-:W-:Y:S01]  /*1100*/  ISETP.GE.U32.AND P0, PT, R2, 0x7fffff68, PT ;  /* 0x7fffff680200780c */ /* 0x000fe20003f06070 */
[----:B------:R-:W-:Y:S01]  /*1110*/  IMAD.SHL.U32 R7, R16, 0x10, RZ ;  /* 0x0000001010077824 */ /* 0x000fe200078e00ff */
[----:B------:R-:W-:Y:S01]  /*1120*/  ISETP.GE.U32.AND P3, PT, R4, 0x7fffff60, PT ;  /* 0x7fffff600400780c */ /* 0x000fe20003f66070 */
[----:B------:R-:W-:Y:S01]  /*1130*/  STTM.x32 tmem[UR66], RZ ;  /* 0x000000ff000079ed */ /* 0x000fe200082c0042 */
[----:B------:R-:W4:Y:S02]  /*1140*/  FENCE.VIEW.ASYNC.T ;  /* 0x00000000000073c6 */ /* 0x000f240000000200 */
[----:B----4-:R-:W-:Y:S01]  /*1150*/  BAR.SYNC.DEFER_BLOCKING 0x0 ;  /* 0x0000000000007b1d */ /* 0x010fe20000010000 */
[----:B------:R-:W-:Y:S01]  /*1160*/  IMAD R2, R3, UR23, RZ ;  /* 0x0000001703027c24 */ /* 0x000fe2000f8e02ff */
[----:B-1----:R-:W-:Y:S01]  /*1170*/  PRMT R29, RZ, 0x7610, R29 ;  /* 0x00007610ff1d7816 */ /* 0x002fe2000000001d */
[----:B------:R-:W-:Y:S01]  /*1180*/  IMAD.SHL.U32 R3, R16, 0x8, RZ ;  /* 0x0000000810037824 */ /* 0x000fe200078e00ff */
[----:B--2---:R-:W-:Y:S01]  /*1190*/  PRMT R27, RZ, 0x7610, R27 ;  /* 0x00007610ff1b7816 */ /* 0x004fe2000000001b */
[----:B------:R-:W-:Y:S01]  /*11a0*/  VIADD R6, R50, 0xffffffd7 ;  /* 0xffffffd732067836 */ /* 0x000fe20000000000 */
[----:B0-----:R-:W-:-:S02]  /*11b0*/  IADD3 R0, P2, PT, R2, UR24, RZ ;  /* 0x0000001802007c10 */ /* 0x001fc4000ff5e0ff */
[----:B------:R-:W-:Y:S01]  /*11c0*/  PRMT R8, RZ, 0x7610, R8 ;  /* 0x00007610ff087816 */ /* 0x000fe20000000008 */
[----:B------:R0:W-:Y:S01]  /*11d0*/  STL [R1+0x75c], R24 ;  /* 0x00075c1801007387 */ /* 0x0001e20000100800 */
[----:B------:R-:W-:Y:S01]  /*11e0*/  LEA.HI.X.SX32 R2, R2, UR25, 0x1, P2 ;  /* 0x0000001902027c11 */ /* 0x000fe200090f0eff */
[----:B------:R-:W-:Y:S01]  /*11f0*/  @!P6 IMAD.MOV.U32 R4, RZ, RZ, R0 ;  /* 0x000000ffff04e224 */ /* 0x000fe200078e0000 */
[C---:B------:R-:W-:Y:S01]  /*1200*/  IADD3 R5, P2, PT, R3.reuse, R0, RZ ;  /* 0x0000000003057210 */ /* 0x040fe20007f5e0ff */
[----:B------:R-:W-:Y:S01]  /*1210*/  STL [R1+0x758], R25 ;  /* 0x0007581901007387 */ /* 0x000fe20000100800 */
[----:B------:R-:W-:Y:S02]  /*1220*/  PRMT R10, RZ, 0x7610, R10 ;  /* 0x00007610ff0a7816 */ /* 0x000fe4000000000a */
[----:B------:R-:W-:Y:S01]  /*1230*/  PRMT R9, RZ, 0x7610, R9 ;  /* 0x00007610ff097816 */ /* 0x000fe20000000009 */
[----:B------:R-:W-:Y:S01]  /*1240*/  STL [R1+0x754], R23 ;  /* 0x0007541701007387 */ /* 0x000fe20000100800 */
[----:B------:R-:W-:Y:S01]  /*1250*/  LEA.HI.X.SX32 R68, R3, R2, 0x1, P2 ;  /* 0x0000000203447211 */ /* 0x000fe200010f0eff */
[----:B------:R-:W-:Y:S01]  /*1260*/  IMAD.MOV.U32 R3, RZ, RZ, R5 ;  /* 0x000000ffff037224 */ /* 0x000fe200078e0005 */
[----:B------:R-:W-:Y:S01]  /*1270*/  PRMT R11, RZ, 0x7610, R11 ;  /* 0x00007610ff0b7816 */ /* 0x000fe2000000000b */
[----:B------:R-:W-:Y:S01]  /*1280*/  STL [R1+0x750], R22 ;  /* 0x0007501601007387 */ /* 0x000fe20000100800 */
[----:B------:R-:W-:-:S02]  /*1290*/  PRMT R51, RZ, 0x7610, R51 ;  /* 0x00007610ff337816 */ /* 0x000fc40000000033 */
[----:B------:R-:W-:Y:S01]  /*12a0*/  PRMT R56, RZ, 0x7610, R56 ;  /* 0x00007610ff387816 */ /* 0x000fe20000000038 */
[----:B------:R-:W-:Y:S04]  /*12b0*/  STL [R1+0x74c], R20 ;  /* 0x00074c1401007387 */ /* 0x000fe80000100800 */
[----:B------:R-:W1:Y:S02]  /*12c0*/  FENCE.VIEW.ASYNC.S ;  /* 0x00000000000073c6 */ /* 0x000e640000000000 */
[----:B-1----:R1:W2:Y:S01]  /*12d0*/  @!UP2 SYNCS.EXCH.64 URZ, [UR67], UR20 ;  /* 0x0000001443ffa5b2 */ /* 0x0022a20008000100 */
[----:B---3--:R-:W-:Y:S02]  /*12e0*/  PRMT R26, RZ, 0x7610, R26 ;  /* 0x00007610ff1a7816 */ /* 0x008fe4000000001a */
[----:B------:R-:W-:Y:S01]  /*12f0*/  PRMT R54, RZ, 0x7610, R54 ;  /* 0x00007610ff367816 */ /* 0x000fe20000000036 */
[----:B------:R-:W-:Y:S01]  /*1300*/  STL [R1+0x748], R21 ;  /* 0x0007481501007387 */ /* 0x000fe20000100800 */
[----:B0-----:R-:W-:-:S02]  /*1310*/  PRMT R24, RZ, 0x7610, R24 ;  /* 0x00007610ff187816 */ /* 0x001fc40000000018 */
[----:B------:R-:W-:Y:S01]  /*1320*/  PRMT R12, RZ, 0x7610, R12 ;  /* 0x00007610ff0c7816 */ /* 0x000fe2000000000c */
[----:B------:R-:W-:Y:S01]  /*1330*/  STL [R1+0x744], R66 ;  /* 0x0007444201007387 */ /* 0x000fe20000100800 */
[----:B------:R-:W-:Y:S02]  /*1340*/  PRMT R14, RZ, 0x7610, R14 ;  /* 0x00007610ff0e7816 */ /* 0x000fe4000000000e */
[----:B------:R-:W-:Y:S01]  /*1350*/  PRMT R37, RZ, 0x7610, R37 ;  /* 0x00007610ff257816 */ /* 0x000fe20000000025 */
[----:B------:R-:W-:Y:S01]  /*1360*/  STL [R1+0x740], R62 ;  /* 0x0007403e01007387 */ /* 0x000fe20000100800 */
[----:B------:R-:W-:Y:S02]  /*1370*/  PRMT R36, RZ, 0x7610, R36 ;  /* 0x00007610ff247816 */ /* 0x000fe40000000024 */
[----:B------:R-:W-:Y:S01]  /*1380*/  PRMT R35, RZ, 0x7610, R35 ;  /* 0x00007610ff237816 */ /* 0x000fe20000000023 */
[----:B------:R-:W-:Y:S01]  /*1390*/  STL [R1+0x73c], R65 ;  /* 0x00073c4101007387 */ /* 0x000fe20000100800 */
[----:B------:R-:W-:-:S02]  /*13a0*/  PRMT R34, RZ, 0x7610, R34 ;  /* 0x00007610ff227816 */ /* 0x000fc40000000022 */
        /* <DEDUP_REMOVED lines=11> */
[----:B------:R-:W-:Y:S02]  /*1460*/  UIADD3 UR28, UPT, UPT, UR6, 0x10, URZ ;  /* 0x00000010061c7890 */ /* 0x000fe4000fffe0ff */
[----:B------:R-:W-:Y:S01]  /*1470*/  UIADD3 UR29, UPT, UPT, UR6, 0x11, URZ ;  /* 0x00000011061d7890 */ /* 0x000fe2000fffe0ff */
[----:B------:R-:W-:Y:S01]  /*1480*/  STL [R1+0x728], R64 ;  /* 0x0007284001007387 */ /* 0x000fe20000100800 */
[----:B------:R-:W-:Y:S02]  /*1490*/  UIADD3 UR32, UPT, UPT, UR6, 0x14, URZ ;  /* 0x0000001406207890 */ /* 0x000fe4000fffe0ff */
[----:B------:R-:W-:Y:S01]  /*14a0*/  UIADD3 UR33, UPT, UPT, UR6, 0x15, URZ ;  /* 0x0000001506217890 */ /* 0x000fe2000fffe0ff */
[----:B------:R-:W-:Y:S01]  /*14b0*/  STL [R1+0x724], R58 ;  /* 0x0007243a01007387 */ /* 0x000fe20000100800 */
[----:B------:R-:W-:-:S02]  /*14c0*/  UIADD3 UR56, UPT, UPT, UR6, 0x16, URZ ;  /* 0x0000001606387890 */ /* 0x000fc4000fffe0ff */
[----:B------:R-:W-:Y:S01]  /*14d0*/  UIADD3 UR59, UPT, UPT, UR6, 0x19, URZ ;  /* 0x00000019063b7890 */ /* 0x000fe2000fffe0ff */
        /* <DEDUP_REMOVED lines=19> */
[----:B------:R-:W0:Y:S03]  /*1610*/  LDCU UR41, c[0x0][0x3b0] ;  /* 0x00007600ff2977ac */ /* 0x000e260008000800 */
[----:B------:R-:W-:Y:S01]  /*1620*/  STL [R1+0x704], R49 ;  /* 0x0007043101007387 */ /* 0x000fe20000100800 */
[----:B------:R-:W3:Y:S03]  /*1630*/  LDCU UR44, c[0x0][0x3b0] ;  /* 0x00007600ff2c77ac */ /* 0x000ee60008000800 */
[----:B------:R-:W-:Y:S01]  /*1640*/  STL [R1+0x700], R48 ;  /* 0x0007003001007387 */ /* 0x000fe20000100800 */
[----:B------:R-:W4:Y:S03]  /*1650*/  LDCU UR48, c[0x0][0x3b0] ;  /* 0x00007600ff3077ac */ /* 0x000f260008000800 */
[----:B------:R-:W-:Y:S01]  /*1660*/  STL [R1+0x6fc], R47 ;  /* 0x0006fc2f01007387 */ /* 0x000fe20000100800 */
[----:B------:R-:W0:Y:S03]  /*1670*/  LDCU UR39, c[0x0][0x3b0] ;  /* 0x00007600ff2777ac */ /* 0x000e260008000800 */
        /* <DEDUP_REMOVED lines=20> */
[----:B------:R-:W-:Y:S04]  /*17c0*/  STL [R1+0x6c0], R17 ;  /* 0x0006c01101007387 */ /* 0x000fe80000100800 */
[----:B------:R1:W-:Y:S02]  /*17d0*/  STL [R1+0x18], R5 ;  /* 0x0000180501007387 */ /* 0x0003e40000100800 */
[----:B-1----:R-:W-:Y:S01]  /*17e0*/  @!P6 IMAD.MOV.U32 R5, RZ, RZ, R2 ;  /* 0x000000ffff05e224 */ /* 0x002fe200078e0002 */
[----:B--2---:R-:W-:Y:S06]  /*17f0*/  BAR.SYNC.DEFER_BLOCKING 0x0 ;  /* 0x0000000000007b1d */ /* 0x004fec0000010000 */
[----:B------:R1:W2:Y:S01]  /*1800*/  @!P6 LDG.E.U8 R29, desc[UR34][R4.64] ;  /* 0x00000022041de981 */ /* 0x0002a2000c1e1100 */
[----:B------:R-:W-:-:S02]  /*1810*/  PRMT R23, RZ, 0x7610, R23 ;  /* 0x00007610ff177816 */ /* 0x000fc40000000017 */
[----:B------:R-:W-:Y:S01]  /*1820*/  ISETP.GE.U32.AND P2, PT, R6, 0x7fffff58, PT ;  /* 0x7fffff580600780c */ /* 0x000fe20003f46070 */
[----:B-1----:R-:W-:Y:S02]  /*1830*/  @!P5 IMAD.MOV.U32 R4, RZ, RZ, R3 ;  /* 0x000000ffff04d224 */ /* 0x002fe400078e0003 */
[----:B------:R-:W-:-:S05]  /*1840*/  @!P5 IMAD.MOV.U32 R5, RZ, RZ, R68 ;  /* 0x000000ffff05d224 */ /* 0x000fca00078e0044 */
[----:B------:R1:W3:Y:S04]  /*1850*/  @!P5 LDG.E.U8 R27, desc[UR34][R4.64] ;  /* 0x00000022041bd981 */ /* 0x0002e8000c1e1100 */
[----:B--2---:R2:W-:Y:S01]  /*1860*/  STL [R1+0x11c], R29 ;  /* 0x00011c1d01007387 */ /* 0x0045e20000100800 */
[----:B------:R-:W-:-:S03]  /*1870*/  IMAD R3, R16, 0x18, RZ ;  /* 0x0000001810037824 */ /* 0x000fc600078e02ff */
[----:B------:R-:W-:Y:S01]  /*1880*/  STL [R1+0x658], R68 ;  /* 0x0006584401007387 */ /* 0x000fe20000100800 */
[----:B--2---:R-:W-:-:S04]  /*1890*/  IADD3 R29, P6, PT, R7, R0, RZ ;  /* 0x00000000071d7210 */ /* 0x004fc80007fde0ff */
[----:B-1----:R-:W-:Y:S01]  /*18a0*/  LEA.HI.X.SX32 R5, R7, R2, 0x1, P6 ;  /* 0x0000000207057211 */ /* 0x002fe200030f0eff */
[----:B------:R-:W-:Y:S01]  /*18b0*/  @!P4 IMAD.MOV.U32 R4, RZ, RZ, R29 ;  /* 0x000000ffff04c224 */ /* 0x000fe200078e001d */
[----:B------:R-:W-:-:S06]  /*18c0*/  PRMT R7, RZ, 0x7610, R7 ;  /* 0x00007610ff077816 */ /* 0x000fcc0000000007 */
[----:B------:R1:W2:Y:S04]  /*18d0*/  @!P4 LDG.E.U8 R7, desc[UR34][R4.64] ;  /* 0x000000220407c981 */ /* 0x0002a8000c1e1100 */
[----:B------:R0:W-:Y:S04]  /*18e0*/  STL [R1+0x160], R29 ;  /* 0x0001601d01007387 */ /* 0x0001e80000100800 */
[----:B------:R-:W-:Y:S04]  /*18f0*/  STL [R1+0x15c], R5 ;  /* 0x00015c0501007387 */ /* 0x000fe80000100800 */
[----:B---3--:R3:W-:Y:S04]  /*1900*/  STL [R1+0xfc], R27 ;  /* 0x0000fc1b01007387 */ /* 0x0087e80000100800 */
[----:B0-----:R-:W4:Y:S01]  /*1910*/  LDL.LU R29, [R1+0x768] ;  /* 0x00076800011d7983 */ /* 0x001f220000300800 */
[----:B---3--:R-:W-:-:S04]  /*1920*/  IADD3 R27, P6, PT, R3, R0, RZ ;  /* 0x00000000031b7210 */ /* 0x008fc80007fde0ff */
[----:B-1----:R-:W-:Y:S01]  /*1930*/  LEA.HI.X.SX32 R4, R3, R2, 0x1, P6 ;  /* 0x0000000203047211 */ /* 0x002fe200030f0eff */
[----:B------:R-:W-:Y:S01]  /*1940*/  IMAD.MOV.U32 R5, RZ, RZ, R27 ;  /* 0x000000ffff057224 */ /* 0x000fe200078e001b */
[----:B------:R-:W-:Y:S04]  /*1950*/  STL [R1+0x1a0], R27 ;  /* 0x0001a01b01007387 */ /* 0x000fe80000100800 */
[-C--:B------:R-:W-:Y:S01]  /*1960*/  @!P0 LOP3.LUT R5, R5, R4.reuse, RZ, 0x3c, !PT ;  /* 0x0000000405058212 */ /* 0x080fe200078e3cff */
[----:B--2---:R-:W-:Y:S04]  /*1970*/  STL [R1+0xf8], R7 ;  /* 0x0000f80701007387 */ /* 0x004fe80000100800 */
[----:B------:R0:W-:Y:S02]  /*1980*/  STL [R1+0x19c], R4 ;  /* 0x00019c0401007387 */ /* 0x0001e40000100800 */
[----:B0-----:R-:W-:Y:S01]  /*1990*/  @!P0 LOP3.LUT R4, R5, R4, RZ, 0x3c, !PT ;  /* 0x0000000405048212 */ /* 0x001fe200078e3cff */
[----:B------:R-:W-:-:S03]  /*19a0*/  IMAD.SHL.U32 R7, R16, 0x20, RZ ;  /* 0x0000002010077824 */ /* 0x000fc600078e00ff */
[----:B------:R-:W-:Y:S02]  /*19b0*/  @!P0 LOP3.LUT R5, R5, R4, RZ, 0x3c, !PT ;  /* 0x0000000405058212 */ /* 0x000fe400078e3cff */
[----:B------:R-:W-:-:S03]  /*19c0*/  IADD3 R27, P6, PT, R7, R0, RZ ;  /* 0x00000000071b7210 */ /* 0x000fc60007fde0ff */
[----:B------:R0:W2:Y:S02]  /*19d0*/  @!P0 LDG.E.U8 R26, desc[UR34][R4.64] ;  /* 0x00000022041a8981 */ /* 0x0000a4000c1e1100 */
[----:B0-----:R-:W-:Y:S01]  /*19e0*/  LEA.HI.X.SX32 R5, R7, R2, 0x1, P6 ;  /* 0x0000000207057211 */ /* 0x001fe200030f0eff */
[----:B------:R-:W-:-:S05]  /*19f0*/  @!P3 IMAD.MOV.U32 R4, RZ, RZ, R27 ;  /* 0x000000ffff04b224 */ /* 0x000fca00078e001b */
[----:B------:R0:W3:Y:S01]  /*1a00*/  @!P3 LDG.E.U8 R23, desc[UR34][R4.64] ;  /* 0x000000220417b981 */ /* 0x0000e2000c1e1100 */
[----:B------:R-:W-:-:S03]  /*1a10*/  IMAD R3, R16, 0x28, RZ ;  /* 0x0000002810037824 */ /* 0x000fc600078e02ff */
[----:B------:R-:W-:Y:S01]  /*1a20*/  STL [R1+0x1fc], R27 ;  /* 0x0001fc1b01007387 */ /* 0x000fe20000100800 */
[----:B------:R-:W-:Y:S02]  /*1a30*/  VIADD R6, R50, 0xffffffcf ;  /* 0xffffffcf32067836 */ /* 0x000fe40000000000 */
[----:B------:R-:W-:-:S03]  /*1a40*/  IMAD R7, R16, 0x30, RZ ;  /* 0x0000003010077824 */ /* 0x000fc600078e02ff */
[----:B------:R-:W-:Y:S02]  /*1a50*/  ISETP.GE.U32.AND P5, PT, R6, 0x7fffff50, PT ;  /* 0x7fffff500600780c */ /* 0x000fe40003fa6070 */
[----:B------:R-:W-:Y:S01]  /*1a60*/  PRMT R22, RZ, 0x7610, R22 ;  /* 0x00007610ff167816 */ /* 0x000fe20000000016 */
[----:B--2---:R1:W-:Y:S04]  /*1a70*/  STL [R1+0x1d0], R26 ;  /* 0x0001d01a01007387 */ /* 0x0043e80000100800 */
[----:B------:R2:W-:Y:S01]  /*1a80*/  STL [R1+0x1dc], R5 ;  /* 0x0001dc0501007387 */ /* 0x0005e20000100800 */
[----:B-1----:R-:W-:-:S04]  /*1a90*/  IADD3 R26, P6, PT, R3, R0, RZ ;  /* 0x00000000031a7210 */ /* 0x002fc80007fde0ff */
[----:B------:R-:W-:Y:S01]  /*1aa0*/  LEA.HI.X.SX32 R3, R3, R2, 0x1, P6 ;  /* 0x0000000203037211 */ /* 0x000fe200030f0eff */
[----:B------:R1:W-:Y:S04]  /*1ab0*/  STL [R1+0x23c], R26 ;  /* 0x00023c1a01007387 */ /* 0x0003e80000100800 */
[----:B------:R-:W4:Y:S04]  /*1ac0*/  LDL.LU R27, [R1+0x764] ;  /* 0x00076400011b7983 */ /* 0x000f280000300800 */
[----:B------:R-:W-:Y:S01]  /*1ad0*/  STL [R1+0x238], R3 ;  /* 0x0002380301007387 */ /* 0x000fe20000100800 */
[----:B0-----:R-:W-:-:S03]  /*1ae0*/  @!P2 IMAD.MOV.U32 R4, RZ, RZ, R26 ;  /* 0x000000ffff04a224 */ /* 0x001fc600078e001a */
[----:B---3--:R0:W-:Y:S01]  /*1af0*/  STL [R1+0x1cc], R23 ;  /* 0x0001cc1701007387 */ /* 0x0081e20000100800 */
[----:B--2---:R-:W-:Y:S02]  /*1b00*/  @!P2 IMAD.MOV.U32 R5, RZ, RZ, R3 ;  /* 0x000000ffff05a224 */ /* 0x004fe400078e0003 */
[----:B------:R-:W-:Y:S01]  /*1b10*/  VIADD R6, R50, 0xffffffc7 ;  /* 0xffffffc732067836 */ /* 0x000fe20000000000 */
[----:B-1----:R-:W2:Y:S04]  /*1b20*/  LDL.LU R26, [R1+0x760] ;  /* 0x00076000011a7983 */ /* 0x002ea80000300800 */
[----:B------:R1:W3:Y:S01]  /*1b30*/  @!P2 LDG.E.U8 R24, desc[UR34][R4.64] ;  /* 0x000000220418a981 */ /* 0x0002e2000c1e1100 */
[----:B0-----:R-:W-:-:S04]  /*1b40*/  IADD3 R23, P6, PT, R7, R0, RZ ;  /* 0x0000000007177210 */ /* 0x001fc80007fde0ff */
[----:B------:R-:W-:Y:S01]  /*1b50*/  LEA.HI.X.SX32 R7, R7, R2, 0x1, P6 ;  /* 0x0000000207077211 */ /* 0x000fe200030f0eff */
[----:B-1----:R-:W-:-:S04]  /*1b60*/  @!P5 IMAD.MOV.U32 R4, RZ, RZ, R23 ;  /* 0x000000ffff04d224 */ /* 0x002fc800078e0017 */
[----:B------:R-:W-:-:S05]  /*1b70*/  @!P5 IMAD.MOV.U32 R5, RZ, RZ, R7 ;  /* 0x000000ffff05d224 */ /* 0x000fca00078e0007 */
[----:B------:R0:W2:Y:S01]  /*1b80*/  @!P5 LDG.E.U8 R22, desc[UR34][R4.64] ;  /* 0x000000220416d981 */ /* 0x0000a2000c1e1100 */
[----:B------:R-:W-:Y:S01]  /*1b90*/  ISETP.GE.U32.AND P4, PT, R6, 0x7fffff48, PT ;  /* 0x7fffff480600780c */ /* 0x000fe20003f86070 */
[----:B------:R-:W-:-:S05]  /*1ba0*/  IMAD R3, R16, 0x38, RZ ;  /* 0x0000003810037824 */ /* 0x000fca00078e02ff */
[----:B0-----:R-:W-:-:S04]  /*1bb0*/  IADD3 R5, P6, PT, R3, R0, RZ ;  /* 0x0000000003057210 */ /* 0x001fc80007fde0ff */
[----:B------:R-:W-:Y:S02]  /*1bc0*/  LEA.HI.X.SX32 R4, R3, R2, 0x1, P6 ;  /* 0x0000000203047211 */ /* 0x000fe400030f0eff */
[----:B------:R-:W-:Y:S01]  /*1bd0*/  PRMT R25, RZ, 0x7610, R25 ;  /* 0x00007610ff197816 */ /* 0x000fe20000000019 */
[----:B---3--:R0:W-:Y:S04]  /*1be0*/  STL [R1+0x154], R24 ;  /* 0x0001541801007387 */ /* 0x0081e80000100800 */
[----:B0-----:R-:W3:Y:S04]  /*1bf0*/  LDL.LU R24, [R1+0x75c] ;  /* 0x00075c0001187983 */ /* 0x001ee80000300800 */
[----:B------:R-:W-:Y:S04]  /*1c00*/  STL [R1+0x400], R23 ;  /* 0x0004001701007387 */ /* 0x000fe80000100800 */
[----:B------:R-:W-:Y:S04]  /*1c10*/  STL [R1+0x3fc], R7 ;  /* 0x0003fc0701007387 */ /* 0x000fe80000100800 */
[----:B------:R0:W-:Y:S04]  /*1c20*/  STL [R1+0x430], R5 ;  /* 0x0004300501007387 */ /* 0x0001e80000100800 */
[----:B--2---:R-:W-:Y:S01]  /*1c30*/  STL [R1+0x1e0], R22 ;  /* 0x0001e01601007387 */ /* 0x004fe20000100800 */
[----:B0-----:R-:W-:-:S03]  /*1c40*/  @!P4 LOP3.LUT R5, R5, R4, RZ, 0x3c, !PT ;  /* 0x000000040505c212 */ /* 0x001fc600078e3cff */
[----:B------:R0:W-:Y:S02]  /*1c50*/  STL [R1+0x42c], R4 ;  /* 0x00042c0401007387 */ /* 0x0001e40000100800 */
[----:B0-----:R-:W-:-:S04]  /*1c60*/  @!P4 LOP3.LUT R4, R5, R4, RZ, 0x3c, !PT ;  /* 0x000000040504c212 */ /* 0x001fc800078e3cff */
[----:B------:R-:W-:-:S05]  /*1c70*/  @!P4 LOP3.LUT R5, R5, R4, RZ, 0x3c, !PT ;  /* 0x000000040505c212 */ /* 0x000fca00078e3cff */
[----:B------:R0:W2:Y:S01]  /*1c80*/  @!P4 LDG.E.U8 R25, desc[UR34][R4.64] ;  /* 0x000000220419c981 */ /* 0x0000a2000c1e1100 */
[----:B------:R-:W-:Y:S02]  /*1c90*/  VIADD R6, R50, 0xffffffbf ;  /* 0xffffffbf32067836 */ /* 0x000fe40000000000 */
[----:B------:R-:W-:-:S03]  /*1ca0*/  IMAD.SHL.U32 R7, R16, 0x40, RZ ;  /* 0x0000004010077824 */ /* 0x000fc600078e00ff */
[----:B------:R-:W-:Y:S02]  /*1cb0*/  ISETP.GE.U32.AND P0, PT, R6, 0x7fffff40, PT ;  /* 0x7fffff400600780c */ /* 0x000fe40003f06070 */
[C---:B------:R-:W-:Y:S01]  /*1cc0*/  IADD3 R22, P6, PT, R7.reuse, R0, RZ ;  /* 0x0000000007167210 */ /* 0x040fe20007fde0ff */
[----:B------:R-:W-:Y:S02]  /*1cd0*/  VIADD R6, R50, 0xffffffb7 ;  /* 0xffffffb732067836 */ /* 0x000fe40000000000 */
[----:B------:R-:W-:Y:S01]  /*1ce0*/  IMAD R3, R16, 0x48, RZ ;  /* 0x0000004810037824 */ /* 0x000fe200078e02ff */
[----:B------:R-:W-:Y:S02]  /*1cf0*/  LEA.HI.X.SX32 R23, R7, R2, 0x1, P6 ;  /* 0x0000000207177211 */ /* 0x000fe400030f0eff */
[----:B------:R-:W-:Y:S02]  /*1d00*/  ISETP.GE.U32.AND P3, PT, R6, 0x7fffff38, PT ;  /* 0x7fffff380600780c */ /* 0x000fe40003f66070 */
[----:B------:R-:W-:-:S02]  /*1d10*/  PRMT R62, RZ, 0x7610, R62 ;  /* 0x00007610ff3e7816 */ /* 0x000fc4000000003e */
[C---:B------:R-:W-:Y:S01]  /*1d20*/  IADD3 R7, P6, PT, R3.reuse, R0, RZ ;  /* 0x0000000003077210 */ /* 0x040fe20007fde0ff */
[----:B0-----:R-:W-:Y:S02]  /*1d30*/  @!P0 IMAD.MOV.U32 R4, RZ, RZ, R22 ;  /* 0x000000ffff048224 */ /* 0x001fe400078e0016 */
[----:B------:R-:W-:Y:S01]  /*1d40*/  @!P0 IMAD.MOV.U32 R5, RZ, RZ, R23 ;  /* 0x000000ffff058224 */ /* 0x000fe200078e0017 */
[----:B------:R-:W-:Y:S04]  /*1d50*/  STL [R1+0x460], R22 ;  /* 0x0004601601007387 */ /* 0x000fe80000100800 */
[----:B------:R0:W3:Y:S02]  /*1d60*/  @!P0 LDG.E.U8 R62, desc[UR34][R4.64] ;  /* 0x00000022043e8981 */ /* 0x0000e4000c1e1100 */
[----:B0-----:R-:W-:Y:S01]  /*1d70*/  IMAD.MOV.U32 R5, RZ, RZ, R7 ;  /* 0x000000ffff057224 */ /* 0x001fe200078e0007 */
[----:B------:R-:W-:-:S04]  /*1d80*/  LEA.HI.X.SX32 R4, R3, R2, 0x1, P6 ;  /* 0x0000000203047211 */ /* 0x000fc800030f0eff */
[-C--:B------:R-:W-:Y:S02]  /*1d90*/  @!P3 LOP3.LUT R5, R5, R4.reuse, RZ, 0x3c, !PT ;  /* 0x000000040505b212 */ /* 0x080fe400078e3cff */
[----:B------:R-:W-:Y:S01]  /*1da0*/  PRMT R20, RZ, 0x7610, R20 ;  /* 0x00007610ff147816 */ /* 0x000fe20000000014 */
[----:B--2---:R0:W-:Y:S04]  /*1db0*/  STL [R1+0x194], R25 ;  /* 0x0001941901007387 */ /* 0x0041e80000100800 */
[----:B0-----:R-:W2:Y:S04]  /*1dc0*/  LDL.LU R25, [R1+0x758] ;  /* 0x0007580001197983 */ /* 0x001ea80000300800 */
[----:B------:R0:W-:Y:S04]  /*1dd0*/  STL [R1+0x45c], R23 ;  /* 0x00045c1701007387 */ /* 0x0001e80000100800 */
[----:B0-----:R-:W2:Y:S04]  /*1de0*/  LDL.LU R23, [R1+0x754] ;  /* 0x0007540001177983 */ /* 0x001ea80000300800 */
[----:B------:R-:W2:Y:S04]  /*1df0*/  LDL.LU R22, [R1+0x750] ;  /* 0x0007500001167983 */ /* 0x000ea80000300800 */
[----:B------:R-:W-:Y:S04]  /*1e00*/  STL [R1+0x490], R7 ;  /* 0x0004900701007387 */ /* 0x000fe80000100800 */
[----:B------:R0:W-:Y:S02]  /*1e10*/  STL [R1+0x48c], R4 ;  /* 0x00048c0401007387 */ /* 0x0001e40000100800 */
[----:B0-----:R-:W-:-:S04]  /*1e20*/  @!P3 LOP3.LUT R4, R5, R4, RZ, 0x3c, !PT ;  /* 0x000000040504b212 */ /* 0x001fc800078e3cff */
[----:B------:R-:W-:-:S05]  /*1e30*/  @!P3 LOP3.LUT R5, R5, R4, RZ, 0x3c, !PT ;  /* 0x000000040505b212 */ /* 0x000fca00078e3cff */
[----:B------:R0:W2:Y:S01]  /*1e40*/  @!P3 LDG.E.U8 R20, desc[UR34][R4.64] ;  /* 0x000000220414b981 */ /* 0x0000a2000c1e1100 */
[----:B------:R-:W-:Y:S02]  /*1e50*/  VIADD R6, R50, 0xffffffaf ;  /* 0xffffffaf32067836 */ /* 0x000fe40000000000 */
[----:B------:R-:W-:Y:S01]  /*1e60*/  IMAD R7, R16, 0x50, RZ ;  /* 0x0000005010077824 */ /* 0x000fe200078e02ff */
[----:B---3--:R1:W-:Y:S02]  /*1e70*/  STL [R1+0x158], R62 ;  /* 0x0001583e01007387 */ /* 0x0083e40000100800 */
[----:B------:R-:W-:Y:S02]  /*1e80*/  ISETP.GE.U32.AND P2, PT, R6, 0x7fffff30, PT ;  /* 0x7fffff300600780c */ /* 0x000fe40003f46070 */
[----:B-1----:R-:W-:Y:S01]  /*1e90*/  IADD3 R62, P6, PT, R7, R0, RZ ;  /* 0x00000000073e7210 */ /* 0x002fe20007fde0ff */
[----:B------:R-:W-:-:S03]  /*1ea0*/  VIADD R3, R50, 0xffffff8f ;  /* 0xffffff8f32037836 */ /* 0x000fc60000000000 */
[----:B0-----:R-:W-:Y:S01]  /*1eb0*/  LEA.HI.X.SX32 R4, R7, R2, 0x1, P6 ;  /* 0x0000000207047211 */ /* 0x001fe200030f0eff */
[----:B------:R-:W-:Y:S02]  /*1ec0*/  IMAD.MOV.U32 R5, RZ, RZ, R62 ;  /* 0x000000ffff057224 */ /* 0x000fe400078e003e */
[----:B------:R-:W-:-:S04]  /*1ed0*/  VIADD R6, R50, 0xffffffa7 ;  /* 0xffffffa732067836 */ /* 0x000fc80000000000 */
[-C--:B------:R-:W-:Y:S02]  /*1ee0*/  @!P2 LOP3.LUT R5, R5, R4.reuse, RZ, 0x3c, !PT ;  /* 0x000000040505a212 */ /* 0x080fe400078e3cff */
[----:B------:R-:W-:Y:S01]  /*1ef0*/  ISETP.GE.U32.AND P3, PT, R3, 0x7fffff10, PT ;  /* 0x7fffff100300780c */ /* 0x000fe20003f66070 */
[----:B------:R-:W-:Y:S01]  /*1f00*/  IMAD R3, R16, 0x58, RZ ;  /* 0x0000005810037824 */ /* 0x000fe200078e02ff */
[----:B------:R-:W-:Y:S02]  /*1f10*/  ISETP.GE.U32.AND P5, PT, R6, 0x7fffff28, PT ;  /* 0x7fffff280600780c */ /* 0x000fe40003fa6070 */
[----:B------:R-:W-:Y:S02]  /*1f20*/  PRMT R66, RZ, 0x7610, R66 ;  /* 0x00007610ff427816 */ /* 0x000fe40000000042 */
[----:B------:R-:W-:Y:S01]  /*1f30*/  PRMT R21, RZ, 0x7610, R21 ;  /* 0x00007610ff157816 */ /* 0x000fe20000000015 */
[----:B--2---:R0:W-:Y:S04]  /*1f40*/  STL [R1+0x1d4], R20 ;  /* 0x0001d41401007387 */ /* 0x0041e80000100800 */
[----:B0-----:R-:W2:Y:S04]  /*1f50*/  LDL.LU R20, [R1+0x74c] ;  /* 0x00074c0001147983 */ /* 0x001ea80000300800 */
[----:B------:R-:W-:Y:S04]  /*1f60*/  STL [R1+0x4c0], R62 ;  /* 0x0004c03e01007387 */ /* 0x000fe80000100800 */
[----:B------:R0:W-:Y:S02]  /*1f70*/  STL [R1+0x4bc], R4 ;  /* 0x0004bc0401007387 */ /* 0x0001e40000100800 */
[----:B0-----:R-:W-:-:S02]  /*1f80*/  @!P2 LOP3.LUT R4, R5, R4, RZ, 0x3c, !PT ;  /* 0x000000040504a212 */ /* 0x001fc400078e3cff */
[----:B------:R-:W-:Y:S02]  /*1f90*/  IADD3 R62, P6, PT, R3, R0, RZ ;  /* 0x00000000033e7210 */ /* 0x000fe40007fde0ff */
[----:B------:R-:W-:-:S05]  /*1fa0*/  @!P2 LOP3.LUT R5, R5, R4, RZ, 0x3c, !PT ;  /* 0x000000040505a212 */ /* 0x000fca00078e3cff */
[----:B------:R0:W3:Y:S02]  /*1fb0*/  @!P2 LDG.E.U8 R66, desc[UR34][R4.64] ;  /* 0x000000220442a981 */ /* 0x0000e4000c1e1100 */
[----:B0-----:R-:W-:Y:S01]  /*1fc0*/  IMAD.MOV.U32 R5, RZ, RZ, R62 ;  /* 0x000000ffff057224 */ /* 0x001fe200078e003e */
[----:B------:R-:W-:Y:S01]  /*1fd0*/  LEA.HI.X.SX32 R4, R3, R2, 0x1, P6 ;  /* 0x0000000203047211 */ /* 0x000fe200030f0eff */
[----:B------:R-:W-:Y:S03]  /*1fe0*/  STL [R1+0x4f0], R62 ;  /* 0x0004f03e01007387 */ /* 0x000fe60000100800 */
[-C--:B------:R-:W-:Y:S01]  /*1ff0*/  @!P5 LOP3.LUT R5, R5, R4.reuse, RZ, 0x3c, !PT ;  /* 0x000000040505d212 */ /* 0x080fe200078e3cff */
[----:B------:R0:W-:Y:S03]  /*2000*/  STL [R1+0x4ec], R4 ;  /* 0x0004ec0401007387 */ /* 0x0001e60000100800 */
[----:B0-----:R-:W-:-:S04]  /*2010*/  @!P5 LOP3.LUT R4, R5, R4, RZ, 0x3c, !PT ;  /* 0x000000040504d212 */ /* 0x001fc800078e3cff */
[----:B------:R-:W-:-:S05]  /*2020*/  @!P5 LOP3.LUT R5, R5, R4, RZ, 0x3c, !PT ;  /* 0x000000040505d212 */ /* 0x000fca00078e3cff */
[----:B------:R0:W2:Y:S01]  /*2030*/  @!P5 LDG.E.U8 R21, desc[UR34][R4.64] ;  /* 0x000000220415d981 */ /* 0x0000a2000c1e1100 */
[----:B------:R-:W-:Y:S02]  /*2040*/  VIADD R6, R50, 0xffffff9f ;  /* 0xffffff9f32067836 */ /* 0x000fe40000000000 */
[----:B------:R-:W-:-:S03]  /*2050*/  IMAD R7, R16, 0x60, RZ ;  /* 0x0000006010077824 */ /* 0x000fc600078e02ff */
[----:B------:R-:W-:Y:S02]  /*2060*/  ISETP.GE.U32.AND P4, PT, R6, 0x7fffff20, PT ;  /* 0x7fffff200600780c */ /* 0x000fe40003f86070 */
[----:B------:R-:W-:Y:S01]  /*2070*/  IADD3 R62, P6, PT, R7, R0, RZ ;  /* 0x00000000073e7210 */ /* 0x000fe20007fde0ff */
[----:B------:R-:W-:-:S04]  /*2080*/  VIADD R6, R50, 0xffffff97 ;  /* 0xffffff9732067836 */ /* 0x000fc80000000000 */
[----:B------:R-:W-:Y:S01]  /*2090*/  STL [R1+0x520], R62 ;  /* 0x0005203e01007387 */ /* 0x000fe20000100800 */
[----:B------:R-:W-:Y:S01]  /*20a0*/  IMAD R3, R16, 0x68, RZ ;  /* 0x0000006810037824 */ /* 0x000fe200078e02ff */
[----:B------:R-:W-:Y:S02]  /*20b0*/  ISETP.GE.U32.AND P0, PT, R6, 0x7fffff18, PT ;  /* 0x7fffff180600780c */ /* 0x000fe40003f06070 */
[----:B------:R-:W-:Y:S02]  /*20c0*/  PRMT R67, RZ, 0x7610, R67 ;  /* 0x00007610ff437816 */ /* 0x000fe40000000043 */
[----:B0-----:R-:W-:Y:S01]  /*20d0*/  @!P4 IMAD.MOV.U32 R4, RZ, RZ, R62 ;  /* 0x000000ffff04c224 */ /* 0x001fe200078e003e */
[----:B------:R-:W-:Y:S01]  /*20e0*/  PRMT R65, RZ, 0x7610, R65 ;  /* 0x00007610ff417816 */ /* 0x000fe20000000041 */
[----:B---3--:R0:W-:Y:S02]  /*20f0*/  STL [R1+0x148], R66 ;  /* 0x0001484201007387 */ /* 0x0081e40000100800 */
[----:B0-----:R-:W-:-:S02]  /*2100*/  LEA.HI.X.SX32 R66, R7, R2, 0x1, P6 ;  /* 0x0000000207427211 */ /* 0x001fc400030f0eff */
[----:B------:R-:W-:-:S03]  /*2110*/  IADD3 R7, P6, PT, R3, R0, RZ ;  /* 0x0000000003077210 */ /* 0x000fc60007fde0ff */
[----:B------:R-:W-:-:S05]  /*2120*/  @!P4 IMAD.MOV.U32 R5, RZ, RZ, R66 ;  /* 0x000000ffff05c224 */ /* 0x000fca00078e0042 */
[----:B------:R0:W3:Y:S02]  /*2130*/  @!P4 LDG.E.U8 R67, desc[UR34][R4.64] ;  /* 0x000000220443c981 */ /* 0x0000e4000c1e1100 */
[----:B0-----:R-:W-:Y:S01]  /*2140*/  IMAD.MOV.U32 R5, RZ, RZ, R7 ;  /* 0x000000ffff057224 */ /* 0x001fe200078e0007 */
[----:B------:R-:W-:Y:S01]  /*2150*/  LEA.HI.X.SX32 R4, R3, R2, 0x1, P6 ;  /* 0x0000000203047211 */ /* 0x000fe200030f0eff */
[----:B--2---:R0:W-:Y:S03]  /*2160*/  STL [R1+0x130], R21 ;  /* 0x0001301501007387 */ /* 0x0041e60000100800 */
[-C--:B------:R-:W-:Y:S01]  /*2170*/  @!P0 LOP3.LUT R5, R5, R4.reuse, RZ, 0x3c, !PT ;  /* 0x0000000405058212 */ /* 0x080fe200078e3cff */
        /* <DEDUP_REMOVED lines=9> */
[----:B------:R-:W-:Y:S01]  /*2210*/  IMAD R7, R16, 0x70, RZ ;  /* 0x0000007010077824 */ /* 0x000fe200078e02ff */
[----:B------:R-:W-:Y:S02]  /*2220*/  PRMT R69, RZ, 0x7610, R69 ;  /* 0x00007610ff457816 */ /* 0x000fe40000000045 */
[----:B---3--:R1:W-:Y:S02]  /*2230*/  STL [R1+0x1d8], R67 ;  /* 0x0001d84301007387 */ /* 0x0083e40000100800 */
[----:B-1----:R-:W-:-:S04]  /*2240*/  IADD3 R67, P6, PT, R7, R0, RZ ;  /* 0x0000000007437210 */ /* 0x002fc80007fde0ff */
[----:B0-----:R-:W-:Y:S01]  /*2250*/  LEA.HI.X.SX32 R4, R7, R2, 0x1, P6 ;  /* 0x0000000207047211 */ /* 0x001fe200030f0eff */
[----:B------:R-:W-:-:S05]  /*2260*/  IMAD.MOV.U32 R5, RZ, RZ, R67 ;  /* 0x000000ffff057224 */ /* 0x000fca00078e0043 */
[-C--:B------:R-:W-:Y:S01]  /*2270*/  @!P3 LOP3.LUT R5, R5, R4.reuse, RZ, 0x3c, !PT ;  /* 0x000000040505b212 */ /* 0x080fe200078e3cff */
[----:B--2---:R0:W-:Y:S04]  /*2280*/  STL [R1+0x140], R65 ;  /* 0x0001404101007387 */ /* 0x0041e80000100800 */
[----:B0-----:R-:W2:Y:S04]  /*2290*/  LDL.LU R65, [R1+0x73c] ;  /* 0x00073c0001417983 */ /* 0x001ea80000300800 */
[----:B------:R-:W-:Y:S04]  /*22a0*/  STL [R1+0x580], R67 ;  /* 0x0005804301007387 */ /* 0x000fe80000100800 */
[----:B------:R0:W-:Y:S02]  /*22b0*/  STL [R1+0x57c], R4 ;  /* 0x00057c0401007387 */ /* 0x0001e40000100800 */
[----:B0-----:R-:W-:-:S04]  /*22c0*/  @!P3 LOP3.LUT R4, R5, R4, RZ, 0x3c, !PT ;  /* 0x000000040504b212 */ /* 0x001fc800078e3cff */
[----:B------:R-:W-:-:S05]  /*22d0*/  @!P3 LOP3.LUT R5, R5, R4, RZ, 0x3c, !PT ;  /* 0x000000040505b212 */ /* 0x000fca00078e3cff */
[----:B------:R0:W3:Y:S01]  /*22e0*/  @!P3 LDG.E.U8 R69, desc[UR34][R4.64] ;  /* 0x000000220445b981 */ /* 0x0000e2000c1e1100 */
[----:B------:R-:W-:-:S05]  /*22f0*/  VIADD R6, R50, 0xffffff87 ;  /* 0xffffff8732067836 */ /* 0x000fca0000000000 */
[----:B------:R-:W-:Y:S01]  /*2300*/  ISETP.GE.U32.AND P2, PT, R6, 0x7fffff08, PT ;  /* 0x7fffff080600780c */ /* 0x000fe20003f46070 */
[----:B------:R-:W-:-:S05]  /*2310*/  VIADD R6, R50, 0xfffffff6 ;  /* 0xfffffff632067836 */ /* 0x000fca0000000000 */
[----:B------:R-:W-:Y:S01]  /*2320*/  ISETP.GE.U32.AND P5, PT, R6, 0x7fffff77, PT ;  /* 0x7fffff770600780c */ /* 0x000fe20003fa6070 */
[----:B------:R-:W-:-:S05]  /*2330*/  VIADD R6, R50, 0xffffffee ;  /* 0xffffffee32067836 */ /* 0x000fca0000000000 */
[----:B------:R-:W-:Y:S01]  /*2340*/  ISETP.GE.U32.AND P4, PT, R6, 0x7fffff6f, PT ;  /* 0x7fffff6f0600780c */ /* 0x000fe20003f86070 */
[----:B------:R-:W-:Y:S02]  /*2350*/  IMAD R6, R16, 0x78, RZ ;  /* 0x0000007810067824 */ /* 0x000fe400078e02ff */
[----:B------:R-:W-:-:S03]  /*2360*/  VIADD R3, R50, 0xffffffe6 ;  /* 0xffffffe632037836 */ /* 0x000fc60000000000 */
[----:B------:R-:W-:Y:S02]  /*2370*/  IADD3 R67, P6, PT, R6, R0, RZ ;  /* 0x0000000006437210 */ /* 0x000fe40007fde0ff */
[----:B------:R-:W-:Y:S01]  /*2380*/  ISETP.GE.U32.AND P0, PT, R3, 0x7fffff67, PT ;  /* 0x7fffff670300780c */ /* 0x000fe20003f06070 */
[----:B------:R-:W-:Y:S01]  /*2390*/  IMAD R3, R16, 0x9, RZ ;  /* 0x0000000910037824 */ /* 0x000fe200078e02ff */
[----:B0-----:R-:W-:Y:S01]  /*23a0*/  LEA.HI.X.SX32 R4, R6, R2, 0x1, P6 ;  /* 0x0000000206047211 */ /* 0x001fe200030f0eff */
[----:B------:R-:W-:Y:S01]  /*23b0*/  IMAD.MOV.U32 R5, RZ, RZ, R67 ;  /* 0x000000ffff057224 */ /* 0x000fe200078e0043 */
[----:B------:R0:W-:Y:S04]  /*23c0*/  STL [R1+0x5b0], R67 ;  /* 0x0005b04301007387 */ /* 0x0001e80000100800 */
[----:B------:R-:W-:Y:S01]  /*23d0*/  @!P2 LOP3.LUT R5, R5, R4, RZ, 0x3c, !PT ;  /* 0x000000040505a212 */ /* 0x000fe200078e3cff */
[----:B------:R1:W-:Y:S01]  /*23e0*/  STL [R1+0x5ac], R4 ;  /* 0x0005ac0401007387 */ /* 0x0003e20000100800 */
[----:B0-----:R-:W-:-:S02]  /*23f0*/  IADD3 R67, P6, PT, R3, R0, RZ ;  /* 0x0000000003437210 */ /* 0x001fc40007fde0ff */
[----:B------:R-:W-:Y:S02]  /*2400*/  PRMT R59, RZ, 0x7610, R59 ;  /* 0x00007610ff3b7816 */ /* 0x000fe4000000003b */
[C---:B-1----:R-:W-:Y:S01]  /*2410*/  @!P2 LOP3.LUT R4, R5.reuse, R4, RZ, 0x3c, !PT ;  /* 0x000000040504a212 */ /* 0x042fe200078e3cff */
[----:B------:R-:W-:Y:S03]  /*2420*/  STL [R1+0x58], R67 ;  /* 0x0000584301007387 */ /* 0x000fe60000100800 */
[----:B------:R-:W-:Y:S02]  /*2430*/  @!P2 LOP3.LUT R5, R5, R4, RZ, 0x3c, !PT ;  /* 0x000000040505a212 */ /* 0x000fe400078e3cff */
[----:B------:R-:W-:-:S03]  /*2440*/  PRMT R55, RZ, 0x7610, R55 ;  /* 0x00007610ff377816 */ /* 0x000fc60000000037 */
[----:B------:R0:W2:Y:S02]  /*2450*/  @!P2 LDG.E.U8 R59, desc[UR34][R4.64] ;  /* 0x00000022043ba981 */ /* 0x0000a4000c1e1100 */
[----:B0-----:R-:W-:Y:S02]  /*2460*/  @!P5 IMAD.MOV.U32 R4, RZ, RZ, R67 ;  /* 0x000000ffff04d224 */ /* 0x001fe400078e0043 */
[----:B---3--:R0:W-:Y:S02]  /*2470*/  STL [R1+0x128], R69 ;  /* 0x0001284501007387 */ /* 0x0081e40000100800 */
[----:B0-----:R-:W-:-:S05]  /*2480*/  LEA.HI.X.SX32 R69, R3, R2, 0x1, P6 ;  /* 0x0000000203457211 */ /* 0x001fca00030f0eff */
[----:B------:R-:W-:-:S05]  /*2490*/  @!P5 IMAD.MOV.U32 R5, RZ, RZ, R69 ;  /* 0x000000ffff05d224 */ /* 0x000fca00078e0045 */
[----:B------:R0:W3:Y:S01]  /*24a0*/  @!P5 LDG.E.U8 R55, desc[UR34][R4.64] ;  /* 0x000000220437d981 */ /* 0x0000e2000c1e1100 */
[----:B------:R-:W-:-:S05]  /*24b0*/  IMAD R6, R16, 0x11, RZ ;  /* 0x0000001110067824 */ /* 0x000fca00078e02ff */
[----:B------:R-:W-:Y:S01]  /*24c0*/  IADD3 R3, P6, PT, R6, R0, RZ ;  /* 0x0000000006037210 */ /* 0x000fe20007fde0ff */
[----:B0-----:R-:W-:-:S03]  /*24d0*/  VIADD R4, R50, 0xffffffce ;  /* 0xffffffce32047836 */ /* 0x001fc60000000000 */
[----:B------:R-:W-:Y:S01]  /*24e0*/  LEA.HI.X.SX32 R6, R6, R2, 0x1, P6 ;  /* 0x0000000206067211 */ /* 0x000fe200030f0eff */
[----:B------:R-:W-:Y:S01]  /*24f0*/  IMAD.MOV.U32 R5, RZ, RZ, R3 ;  /* 0x000000ffff057224 */ /* 0x000fe200078e0003 */
[----:B------:R-:W-:-:S03]  /*2500*/  ISETP.GE.U32.AND P5, PT, R4, 0x7fffff4f, PT ;  /* 0x7fffff4f0400780c */ /* 0x000fc60003fa6070 */
[----:B------:R-:W-:Y:S02]  /*2510*/  IMAD.MOV.U32 R4, RZ, RZ, R6 ;  /* 0x000000ffff047224 */ /* 0x000fe400078e0006 */
[----:B------:R-:W-:-:S03]  /*2520*/  VIADD R7, R50, 0xffffffde ;  /* 0xffffffde32077836 */ /* 0x000fc60000000000 */
[-C--:B------:R-:W-:Y:S02]  /*2530*/  @!P4 LOP3.LUT R5, R5, R4.reuse, RZ, 0x3c, !PT ;  /* 0x000000040505c212 */ /* 0x080fe400078e3cff */
[----:B------:R-:W-:Y:S01]  /*2540*/  ISETP.GE.U32.AND P3, PT, R7, 0x7fffff5f, PT ;  /* 0x7fffff5f0700780c */ /* 0x000fe20003f66070 */
[----:B------:R-:W-:Y:S01]  /*2550*/  VIADD R7, R50, 0xffffffd6 ;  /* 0xffffffd632077836 */ /* 0x000fe20000000000 */
[----:B------:R-:W-:Y:S01]  /*2560*/  @!P4 LOP3.LUT R4, R5, R4, RZ, 0x3c, !PT ;  /* 0x000000040504c212 */ /* 0x000fe200078e3cff */
[----:B--2---:R0:W-:Y:S04]  /*2570*/  STL [R1+0x144], R59 ;  /* 0x0001443b01007387 */ /* 0x0041e80000100800 */
[----:B0-----:R-:W2:Y:S04]  /*2580*/  LDL.LU R59, [R1+0x738] ;  /* 0x00073800013b7983 */ /* 0x001ea80000300800 */
[----:B------:R0:W-:Y:S01]  /*2590*/  STL [R1+0x3c], R69 ;  /* 0x00003c4501007387 */ /* 0x0001e20000100800 */
[----:B------:R-:W-:-:S03]  /*25a0*/  PRMT R57, RZ, 0x7610, R57 ;  /* 0x00007610ff397816 */ /* 0x000fc60000000039 */
[----:B0-----:R-:W2:Y:S04]  /*25b0*/  LDL.LU R69, [R1+0x734] ;  /* 0x0007340001457983 */ /* 0x001ea80000300800 */
[----:B------:R-:W2:Y:S01]  /*25c0*/  LDL.LU R67, [R1+0x730] ;  /* 0x0007300001437983 */ /* 0x000ea20000300800 */
[----:B------:R-:W-:Y:S02]  /*25d0*/  ISETP.GE.U32.AND P2, PT, R7, 0x7fffff57, PT ;  /* 0x7fffff570700780c */ /* 0x000fe40003f46070 */
[----:B------:R-:W-:-:S05]  /*25e0*/  @!P4 LOP3.LUT R5, R5, R4, RZ, 0x3c, !PT ;  /* 0x000000040505c212 */ /* 0x000fca00078e3cff */
[----:B------:R0:W2:Y:S01]  /*25f0*/  @!P4 LDG.E.U8 R57, desc[UR34][R4.64] ;  /* 0x000000220439c981 */ /* 0x0000a2000c1e1100 */
[----:B------:R-:W-:-:S03]  /*2600*/  PRMT R58, RZ, 0x7610, R58 ;  /* 0x00007610ff3a7816 */ /* 0x000fc6000000003a */
[----:B---3--:R1:W-:Y:S04]  /*2610*/  STL [R1+0x198], R55 ;  /* 0x0001983701007387 */ /* 0x0083e80000100800 */
[----:B-1----:R-:W3:Y:S04]  /*2620*/  LDL.LU R55, [R1+0x72c] ;  /* 0x00072c0001377983 */ /* 0x002ee80000300800 */
[----:B------:R1:W-:Y:S02]  /*2630*/  STL [R1+0x168], R3 ;  /* 0x0001680301007387 */ /* 0x0003e40000100800 */
[----:B-1----:R-:W-:-:S05]  /*2640*/  IMAD R3, R16, 0x19, RZ ;  /* 0x0000001910037824 */ /* 0x002fca00078e02ff */
[----:B------:R-:W-:-:S04]  /*2650*/  IADD3 R7, P6, PT, R3, R0, RZ ;  /* 0x0000000003077210 */ /* 0x000fc80007fde0ff */
[----:B0-----:R-:W-:Y:S01]  /*2660*/  LEA.HI.X.SX32 R4, R3, R2, 0x1, P6 ;  /* 0x0000000203047211 */ /* 0x001fe200030f0eff */
[----:B------:R-:W-:Y:S01]  /*2670*/  IMAD.MOV.U32 R5, RZ, RZ, R7 ;  /* 0x000000ffff057224 */ /* 0x000fe200078e0007 */
[----:B------:R-:W-:Y:S04]  /*2680*/  STL [R1+0x164], R6 ;  /* 0x0001640601007387 */ /* 0x000fe80000100800 */
[-C--:B------:R-:W-:Y:S01]  /*2690*/  @!P0 LOP3.LUT R5, R5, R4.reuse, RZ, 0x3c, !PT ;  /* 0x0000000405058212 */ /* 0x080fe200078e3cff */
[----:B------:R-:W-:Y:S04]  /*26a0*/  STL [R1+0x1a8], R7 ;  /* 0x0001a80701007387 */ /* 0x000fe80000100800 */
[----:B------:R0:W-:Y:S02]  /*26b0*/  STL [R1+0x1a4], R4 ;  /* 0x0001a40401007387 */ /* 0x0001e40000100800 */
[----:B0-----:R-:W-:-:S04]  /*26c0*/  @!P0 LOP3.LUT R4, R5, R4, RZ, 0x3c, !PT ;  /* 0x0000000405048212 */ /* 0x001fc800078e3cff */
[----:B------:R-:W-:-:S05]  /*26d0*/  @!P0 LOP3.LUT R5, R5, R4, RZ, 0x3c, !PT ;  /* 0x0000000405058212 */ /* 0x000fca00078e3cff */
[----:B------:R0:W3:Y:S01]  /*26e0*/  @!P0 LDG.E.U8 R58, desc[UR34][R4.64] ;  /* 0x00000022043a8981 */ /* 0x0000e2000c1e1100 */
[----:B------:R-:W-:-:S05]  /*26f0*/  VIADD R6, R50, 0xffffffc6 ;  /* 0xffffffc632067836 */ /* 0x000fca0000000000 */
[----:B------:R-:W-:Y:S01]  /*2700*/  ISETP.GE.U32.AND P4, PT, R6, 0x7fffff47, PT ;  /* 0x7fffff470600780c */ /* 0x000fe20003f86070 */
[C---:B------:R-:W-:Y:S01]  /*2710*/  IMAD R6, R16.reuse, 0x21, RZ ;  /* 0x0000002110067824 */ /* 0x040fe200078e02ff */
[----:B--2---:R1:W-:Y:S01]  /*2720*/  STL [R1+0x12c], R57 ;  /* 0x00012c3901007387 */ /* 0x0043e20000100800 */
[----:B------:R-:W-:-:S03]  /*2730*/  IMAD R3, R16, 0x29, RZ ;  /* 0x0000002910037824 */ /* 0x000fc600078e02ff */
[----:B-1----:R-:W-:-:S04]  /*2740*/  IADD3 R57, P6, PT, R6, R0, RZ ;  /* 0x0000000006397210 */ /* 0x002fc80007fde0ff */
[----:B0-----:R-:W-:Y:S01]  /*2750*/  LEA.HI.X.SX32 R4, R6, R2, 0x1, P6 ;  /* 0x0000000206047211 */ /* 0x001fe200030f0eff */
[----:B------:R-:W-:Y:S01]  /*2760*/  IMAD.MOV.U32 R5, RZ, RZ, R57 ;  /* 0x000000ffff057224 */ /* 0x000fe200078e0039 */
[----:B------:R0:W-:Y:S04]  /*2770*/  STL [R1+0x204], R57 ;  /* 0x0002043901007387 */ /* 0x0001e80000100800 */
[----:B------:R-:W-:Y:S01]  /*2780*/  @!P3 LOP3.LUT R5, R5, R4, RZ, 0x3c, !PT ;  /* 0x000000040505b212 */ /* 0x000fe200078e3cff */
[----:B------:R1:W-:Y:S01]  /*2790*/  STL [R1+0x200], R4 ;  /* 0x0002000401007387 */ /* 0x0003e20000100800 */
[----:B0-----:R-:W-:Y:S02]  /*27a0*/  IADD3 R57, P6, PT, R3, R0, RZ ;  /* 0x0000000003397210 */ /* 0x001fe40007fde0ff */
[----:B------:R-:W-:-:S02]  /*27b0*/  PRMT R64, RZ, 0x7610, R64 ;  /* 0x00007610ff407816 */ /* 0x000fc40000000040 */
        /* <DEDUP_REMOVED lines=18> */
[-C--:B------:R-:W-:Y:S01]  /*28e0*/  @!P5 LOP3.LUT R5, R5, R4.reuse, RZ, 0x3c, !PT ;  /* 0x000000040505d212 */ /* 0x080fe200078e3cff */
[----:B--2---:R0:W-:Y:S01]  /*28f0*/  STL [R1+0x13c], R64 ;  /* 0x00013c4001007387 */ /* 0x0041e20000100800 */
[----:B------:R-:W-:Y:S01]  /*2900*/  ISETP.GE.U32.AND P0, PT, R7, 0x7fffff3f, PT ;  /* 0x7fffff3f0700780c */ /* 0x000fe20003f06070 */
[----:B------:R-:W-:Y:S01]  /*2910*/  VIADD R7, R50, 0xffffffb6 ;  /* 0xffffffb632077836 */ /* 0x000fe20000000000 */
[----:B------:R-:W-:Y:S01]  /*2920*/  @!P5 LOP3.LUT R4, R5, R4, RZ, 0x3c, !PT ;  /* 0x000000040504d212 */ /* 0x000fe200078e3cff */
        /* <DEDUP_REMOVED lines=25> */
[----:B------:R-:W-:Y:S01]  /*2ac0*/  IMAD R6, R16, 0x41, RZ ;  /* 0x0000004110067824 */ /* 0x000fe200078e02ff */
[----:B--2---:R1:W-:Y:S04]  /*2ad0*/  STL [R1+0x114], R53 ;  /* 0x0001143501007387 */ /* 0x0043e80000100800 */
[----:B-1----:R-:W-:-:S04]  /*2ae0*/  IADD3 R53, P6, PT, R6, R0, RZ ;  /* 0x0000000006357210 */ /* 0x002fc80007fde0ff */
[----:B0-----:R-:W-:Y:S01]  /*2af0*/  LEA.HI.X.SX32 R4, R6, R2, 0x1, P6 ;  /* 0x0000000206047211 */ /* 0x001fe200030f0eff */
[----:B------:R-:W-:Y:S01]  /*2b00*/  IMAD.MOV.U32 R5, RZ, RZ, R53 ;  /* 0x000000ffff057224 */ /* 0x000fe200078e0035 */
[----:B------:R-:W-:Y:S01]  /*2b10*/  STL [R1+0x468], R53 ;  /* 0x0004683501007387 */ /* 0x000fe20000100800 */
[----:B------:R-:W-:-:S03]  /*2b20*/  IMAD R3, R16, 0x49, RZ ;  /* 0x0000004910037824 */ /* 0x000fc600078e02ff */
[----:B------:R-:W-:Y:S02]  /*2b30*/  @!P0 LOP3.LUT R5, R5, R4, RZ, 0x3c, !PT ;  /* 0x0000000405058212 */ /* 0x000fe400078e3cff */
[----:B------:R-:W-:Y:S02]  /*2b40*/  PRMT R60, RZ, 0x7610, R60 ;  /* 0x00007610ff3c7816 */ /* 0x000fe4000000003c */
[----:B------:R-:W-:Y:S01]  /*2b50*/  PRMT R13, RZ, 0x7610, R13 ;  /* 0x00007610ff0d7816 */ /* 0x000fe2000000000d */
[----:B---3--:R0:W-:Y:S04]  /*2b60*/  STL [R1+0x120], R63 ;  /* 0x0001203f01007387 */ /* 0x0081e80000100800 */
[----:B------:R1:W-:Y:S01]  /*2b70*/  STL [R1+0x464], R4 ;  /* 0x0004640401007387 */ /* 0x0003e20000100800 */
[----:B0-----:R-:W-:-:S02]  /*2b80*/  IADD3 R63, P6, PT, R3, R0, RZ ;  /* 0x00000000033f7210 */ /* 0x001fc40007fde0ff */
[----:B-1----:R-:W-:Y:S02]  /*2b90*/  @!P0 LOP3.LUT R4, R5, R4, RZ, 0x3c, !PT ;  /* 0x0000000405048212 */ /* 0x002fe400078e3cff */
[----:B------:R-:W-:Y:S02]  /*2ba0*/  LEA.HI.X.SX32 R53, R3, R2, 0x1, P6 ;  /* 0x0000000203357211 */ /* 0x000fe400030f0eff */
[----:B------:R-:W-:-:S05]  /*2bb0*/  @!P0 LOP3.LUT R5, R5, R4, RZ, 0x3c, !PT ;  /* 0x0000000405058212 */ /* 0x000fca00078e3cff */
[----:B------:R0:W2:Y:S02]  /*2bc0*/  @!P0 LDG.E.U8 R60, desc[UR34][R4.64] ;  /* 0x00000022043c8981 */ /* 0x0000a4000c1e1100 */
[----:B0-----:R-:W-:Y:S02]  /*2bd0*/  @!P3 IMAD.MOV.U32 R4, RZ, RZ, R63 ;  /* 0x000000ffff04b224 */ /* 0x001fe400078e003f */
[----:B------:R-:W-:-:S05]  /*2be0*/  @!P3 IMAD.MOV.U32 R5, RZ, RZ, R53 ;  /* 0x000000ffff05b224 */ /* 0x000fca00078e0035 */
[----:B------:R0:W3:Y:S01]  /*2bf0*/  @!P3 LDG.E.U8 R13, desc[UR34][R4.64] ;  /* 0x00000022040db981 */ /* 0x0000e2000c1e1100 */
[----:B------:R-:W-:-:S05]  /*2c00*/  IMAD R6, R16, 0x51, RZ ;  /* 0x0000005110067824 */ /* 0x000fca00078e02ff */
[----:B------:R-:W-:Y:S01]  /*2c10*/  IADD3 R3, P6, PT, R6, R0, RZ ;  /* 0x0000000006037210 */ /* 0x000fe20007fde0ff */
[----:B0-----:R-:W-:-:S03]  /*2c20*/  VIADD R4, R50, 0xffffff8e ;  /* 0xffffff8e32047836 */ /* 0x001fc60000000000 */
[----:B------:R-:W-:Y:S01]  /*2c30*/  LEA.HI.X.SX32 R6, R6, R2, 0x1, P6 ;  /* 0x0000000206067211 */ /* 0x000fe200030f0eff */
[----:B------:R-:W-:Y:S01]  /*2c40*/  STL [R1+0x498], R63 ;  /* 0x0004983f01007387 */ /* 0x000fe20000100800 */
[----:B------:R-:W-:Y:S01]  /*2c50*/  IMAD.MOV.U32 R5, RZ, RZ, R3 ;  /* 0x000000ffff057224 */ /* 0x000fe200078e0003 */
[----:B------:R-:W-:Y:S02]  /*2c60*/  ISETP.GE.U32.AND P3, PT, R4, 0x7fffff0f, PT ;  /* 0x7fffff0f0400780c */ /* 0x000fe40003f66070 */
[----:B------:R-:W-:Y:S02]  /*2c70*/  IMAD.MOV.U32 R4, RZ, RZ, R6 ;  /* 0x000000ffff047224 */ /* 0x000fe400078e0006 */
[----:B------:R-:W-:-:S03]  /*2c80*/  VIADD R7, R50, 0xffffff9e ;  /* 0xffffff9e32077836 */ /* 0x000fc60000000000 */
[-C--:B------:R-:W-:Y:S02]  /*2c90*/  @!P2 LOP3.LUT R5, R5, R4.reuse, RZ, 0x3c, !PT ;  /* 0x000000040505a212 */ /* 0x080fe400078e3cff */
[----:B------:R-:W-:Y:S01]  /*2ca0*/  ISETP.GE.U32.AND P4, PT, R7, 0x7fffff1f, PT ;  /* 0x7fffff1f0700780c */ /* 0x000fe20003f86070 */
[----:B------:R-:W-:Y:S01]  /*2cb0*/  VIADD R7, R50, 0xffffff96 ;  /* 0xffffff9632077836 */ /* 0x000fe20000000000 */
[----:B------:R-:W-:Y:S02]  /*2cc0*/  @!P2 LOP3.LUT R4, R5, R4, RZ, 0x3c, !PT ;  /* 0x000000040504a212 */ /* 0x000fe400078e3cff */
[----:B------:R-:W-:Y:S02]  /*2cd0*/  PRMT R15, RZ, 0x7610, R15 ;  /* 0x00007610ff0f7816 */ /* 0x000fe4000000000f */
[----:B------:R-:W-:Y:S02]  /*2ce0*/  ISETP.GE.U32.AND P0, PT, R7, 0x7fffff17, PT ;  /* 0x7fffff170700780c */ /* 0x000fe40003f06070 */
[----:B------:R-:W-:-:S05]  /*2cf0*/  @!P2 LOP3.LUT R5, R5, R4, RZ, 0x3c, !PT ;  /* 0x000000040505a212 */ /* 0x000fca00078e3cff */
[----:B------:R0:W4:Y:S01]  /*2d00*/  @!P2 LDG.E.U8 R15, desc[UR34][R4.64] ;  /* 0x00000022040fa981 */ /* 0x000122000c1e1100 */
[----:B------:R-:W-:-:S03]  /*2d10*/  PRMT R49, RZ, 0x7610, R49 ;  /* 0x00007610ff317816 */ /* 0x000fc60000000031 */
[----:B--2---:R1:W-:Y:S04]  /*2d20*/  STL [R1+0x110], R60 ;  /* 0x0001103c01007387 */ /* 0x0043e80000100800 */
[----:B-1----:R-:W2:Y:S04]  /*2d30*/  LDL.LU R60, [R1+0x718] ;  /* 0x00071800013c7983 */ /* 0x002ea80000300800 */
[----:B------:R1:W-:Y:S04]  /*2d40*/  STL [R1+0x494], R53 ;  /* 0x0004943501007387 */ /* 0x0003e80000100800 */
[----:B-1----:R-:W2:Y:S04]  /*2d50*/  LDL.LU R53, [R1+0x714] ;  /* 0x0007140001357983 */ /* 0x002ea80000300800 */
[----:B------:R-:W2:Y:S04]  /*2d60*/  LDL.LU R63, [R1+0x710] ;  /* 0x00071000013f7983 */ /* 0x000ea80000300800 */
        /* <DEDUP_REMOVED lines=13> */
[----:B------:R0:W2:Y:S01]  /*2e40*/  @!P5 LDG.E.U8 R49, desc[UR34][R4.64] ;  /* 0x000000220431d981 */ /* 0x0000a2000c1e1100 */
[----:B------:R-:W-:-:S05]  /*2e50*/  VIADD R6, R50, 0xffffff86 ;  /* 0xffffff8632067836 */ /* 0x000fca0000000000 */
[----:B------:R-:W-:Y:S01]  /*2e60*/  ISETP.GE.U32.AND P2, PT, R6, 0x7fffff07, PT ;  /* 0x7fffff070600780c */ /* 0x000fe20003f46070 */
[C---:B------:R-:W-:Y:S01]  /*2e70*/  IMAD R6, R16.reuse, 0x61, RZ ;  /* 0x0000006110067824 */ /* 0x040fe200078e02ff */
[----:B----4-:R1:W-:Y:S01]  /*2e80*/  STL [R1+0x108], R15 ;  /* 0x0001080f01007387 */ /* 0x0103e20000100800 */
[----:B------:R-:W-:Y:S01]  /*2e90*/  IMAD R3, R16, 0x69, RZ ;  /* 0x0000006910037824 */ /* 0x000fe200078e02ff */
[----:B------:R-:W-:Y:S02]  /*2ea0*/  PRMT R45, RZ, 0x7610, R45 ;  /* 0x00007610ff2d7816 */ /* 0x000fe4000000002d */
[----:B-1----:R-:W-:-:S04]  /*2eb0*/  IADD3 R15, P6, PT, R6, R0, RZ ;  /* 0x00000000060f7210 */ /* 0x002fc80007fde0ff */
[----:B0-----:R-:W-:Y:S01]  /*2ec0*/  LEA.HI.X.SX32 R5, R6, R2, 0x1, P6 ;  /* 0x0000000206057211 */ /* 0x001fe200030f0eff */
[----:B------:R-:W-:Y:S01]  /*2ed0*/  STL [R1+0x528], R15 ;  /* 0x0005280f01007387 */ /* 0x000fe20000100800 */
[----:B------:R-:W-:Y:S01]  /*2ee0*/  @!P4 IMAD.MOV.U32 R4, RZ, RZ, R15 ;  /* 0x000000ffff04c224 */ /* 0x000fe200078e000f */
[----:B------:R-:W-:-:S04]  /*2ef0*/  PRMT R48, RZ, 0x7610, R48 ;  /* 0x00007610ff307816 */ /* 0x000fc80000000030 */
[----:B------:R0:W4:Y:S04]  /*2f00*/  @!P4 LDG.E.U8 R45, desc[UR34][R4.64] ;  /* 0x00000022042dc981 */ /* 0x000128000c1e1100 */
[----:B--2---:R1:W-:Y:S02]  /*2f10*/  STL [R1+0xf4], R49 ;  /* 0x0000f43101007387 */ /* 0x0043e40000100800 */
[----:B-1----:R-:W-:-:S04]  /*2f20*/  IADD3 R49, P6, PT, R3, R0, RZ ;  /* 0x0000000003317210 */ /* 0x002fc80007fde0ff */
[----:B------:R-:W-:Y:S01]  /*2f30*/  LEA.HI.X.SX32 R3, R3, R2, 0x1, P6 ;  /* 0x0000000203037211 */ /* 0x000fe200030f0eff */
[----:B------:R1:W-:Y:S01]  /*2f40*/  STL [R1+0x524], R5 ;  /* 0x0005240501007387 */ /* 0x0003e20000100800 */
[----:B0-----:R-:W-:-:S03]  /*2f50*/  @!P0 IMAD.MOV.U32 R4, RZ, RZ, R49 ;  /* 0x000000ffff048224 */ /* 0x001fc600078e0031 */
[----:B-1----:R-:W-:-:S05]  /*2f60*/  @!P0 IMAD.MOV.U32 R5, RZ, RZ, R3 ;  /* 0x000000ffff058224 */ /* 0x002fca00078e0003 */
[----:B------:R0:W2:Y:S01]  /*2f70*/  @!P0 LDG.E.U8 R48, desc[UR34][R4.64] ;  /* 0x0000002204308981 */ /* 0x0000a2000c1e1100 */
[----:B------:R-:W-:-:S03]  /*2f80*/  IMAD R6, R16, 0x71, RZ ;  /* 0x0000007110067824 */ /* 0x000fc600078e02ff */
[----:B------:R1:W-:Y:S01]  /*2f90*/  STL [R1+0x558], R49 ;  /* 0x0005583101007387 */ /* 0x0003e20000100800 */
[----:B------:R-:W-:-:S03]  /*2fa0*/  VIADD R7, R50, 0xfffffffe ;  /* 0xfffffffe32077836 */ /* 0x000fc60000000000 */
[----:B------:R-:W3:Y:S04]  /*2fb0*/  LDL.LU R15, [R1+0x708] ;  /* 0x00070800010f7983 */ /* 0x000ee80000300800 */
[----:B------:R-:W-:Y:S04]  /*2fc0*/  STL [R1+0x554], R3 ;  /* 0x0005540301007387 */ /* 0x000fe80000100800 */
[----:B----4-:R4:W-:Y:S01]  /*2fd0*/  STL [R1+0xe8], R45 ;  /* 0x0000e82d01007387 */ /* 0x0109e20000100800 */
[----:B------:R-:W-:Y:S01]  /*2fe0*/  ISETP.GE.U32.AND P5, PT, R7, 0x7fffff7f, PT ;  /* 0x7fffff7f0700780c */ /* 0x000fe20003fa6070 */
[----:B------:R-:W-:-:S02]  /*2ff0*/  VIADD R7, R50, 0xfffffffd ;  /* 0xfffffffd32077836 */ /* 0x000fc40000000000 */
[----:B-1----:R-:W3:Y:S01]  /*3000*/  LDL.LU R49, [R1+0x704] ;  /* 0x0007040001317983 */ /* 0x002ee20000300800 */
[----:B----4-:R-:W-:Y:S01]  /*3010*/  IADD3 R45, P6, PT, R6, R0, RZ ;  /* 0x00000000062d7210 */ /* 0x010fe20007fde0ff */
[----:B0-----:R-:W-:Y:S02]  /*3020*/  VIADD R4, R50, 0xfffffff5 ;  /* 0xfffffff532047836 */ /* 0x001fe40000000000 */
[----:B------:R-:W-:Y:S02]  /*3030*/  IMAD R3, R16, 0x79, RZ ;  /* 0x0000007910037824 */ /* 0x000fe400078e02ff */
[----:B------:R-:W-:Y:S01]  /*3040*/  STL [R1+0x588], R45 ;  /* 0x0005882d01007387 */ /* 0x000fe20000100800 */
[----:B------:R-:W-:Y:S02]  /*3050*/  ISETP.GE.U32.AND P4, PT, R7, 0x7fffff7e, PT ;  /* 0x7fffff7e0700780c */ /* 0x000fe40003f86070 */
[----:B------:R-:W-:Y:S01]  /*3060*/  ISETP.GE.U32.AND P0, PT, R4, 0x7fffff76, PT ;  /* 0x7fffff760400780c */ /* 0x000fe20003f06070 */
[----:B------:R-:W-:Y:S01]  /*3070*/  @!P3 IMAD.MOV.U32 R4, RZ, RZ, R45 ;  /* 0x000000ffff04b224 */ /* 0x000fe200078e002d */
[----:B--2---:R0:W-:Y:S02]  /*3080*/  STL [R1+0x104], R48 ;  /* 0x0001043001007387 */ /* 0x0041e40000100800 */
[----:B0-----:R-:W-:-:S02]  /*3090*/  LEA.HI.X.SX32 R48, R6, R2, 0x1, P6 ;  /* 0x0000000206307211 */ /* 0x001fc400030f0eff */
[C---:B------:R-:W-:Y:S01]  /*30a0*/  IADD3 R7, P6, PT, R3.reuse, R0, RZ ;  /* 0x0000000003077210 */ /* 0x040fe20007fde0ff */
[----:B------:R-:W-:Y:S02]  /*30b0*/  VIADD R6, R50, 0xffffffed ;  /* 0xffffffed32067836 */ /* 0x000fe40000000000 */
[----:B------:R-:W-:Y:S01]  /*30c0*/  @!P3 IMAD.MOV.U32 R5, RZ, RZ, R48 ;  /* 0x000000ffff05b224 */ /* 0x000fe200078e0030 */
[----:B------:R-:W-:Y:S01]  /*30d0*/  LEA.HI.X.SX32 R45, R3, R2, 0x1, P6 ;  /* 0x00000002032d7211 */ /* 0x000fe200030f0eff */
[----:B------:R-:W-:Y:S01]  /*30e0*/  STL [R1+0x584], R48 ;  /* 0x0005843001007387 */ /* 0x000fe20000100800 */
[----:B------:R-:W-:-:S03]  /*30f0*/  IADD3 R3, P6, PT, R0, R16, RZ ;  /* 0x0000001000037210 */ /* 0x000fc60007fde0ff */
[----:B------:R0:W2:Y:S01]  /*3100*/  @!P3 LDG.E.U8 R8, desc[UR34][R4.64] ;  /* 0x000000220408b981 */ /* 0x0000a2000c1e1100 */
[----:B------:R-:W-:Y:S01]  /*3110*/  ISETP.GE.U32.AND P3, PT, R6, 0x7fffff6e, PT ;  /* 0x7fffff6e0600780c */ /* 0x000fe20003f66070 */
[----:B------:R-:W-:Y:S02]  /*3120*/  @!P2 IMAD.MOV.U32 R6, RZ, RZ, R7 ;  /* 0x000000ffff06a224 */ /* 0x000fe400078e0007 */
[----:B------:R1:W-:Y:S01]  /*3130*/  STL [R1+0x5b8], R7 ;  /* 0x0005b80701007387 */ /* 0x0003e20000100800 */
[----:B0-----:R-:W-:Y:S01]  /*3140*/  LEA.HI.X.SX32 R4, R16, R2, 0x1, P6 ;  /* 0x0000000210047211 */ /* 0x001fe200030f0eff */
[----:B-1----:R-:W-:-:S05]  /*3150*/  @!P2 IMAD.MOV.U32 R7, RZ, RZ, R45 ;  /* 0x000000ffff07a224 */ /* 0x002fca00078e002d */
[----:B------:R0:W4:Y:S02]  /*3160*/  @!P2 LDG.E.U8 R10, desc[UR34][R6.64] ;  /* 0x00000022060aa981 */ /* 0x000124000c1e1100 */
[----:B0-----:R-:W-:Y:S02]  /*3170*/  @!P5 IMAD.MOV.U32 R6, RZ, RZ, R3 ;  /* 0x000000ffff06d224 */ /* 0x001fe400078e0003 */
[----:B------:R-:W-:-:S05]  /*3180*/  @!P5 IMAD.MOV.U32 R7, RZ, RZ, R4 ;  /* 0x000000ffff07d224 */ /* 0x000fca00078e0004 */
[----:B------:R0:W3:Y:S01]  /*3190*/  @!P5 LDG.E.U8 R9, desc[UR34][R6.64] ;  /* 0x000000220609d981 */ /* 0x0000e2000c1e1100 */
[----:B------:R-:W-:-:S03]  /*31a0*/  VIADD R5, R50, 0xffffffe5 ;  /* 0xffffffe532057836 */ /* 0x000fc60000000000 */
[----:B------:R-:W-:Y:S02]  /*31b0*/  STL [R1+0x5b4], R45 ;  /* 0x0005b42d01007387 */ /* 0x000fe40000100800 */
[----:B------:R-:W-:Y:S01]  /*31c0*/  ISETP.GE.U32.AND P2, PT, R5, 0x7fffff66, PT ;  /* 0x7fffff660500780c */ /* 0x000fe20003f46070 */
[C---:B0-----:R-:W-:Y:S01]  /*31d0*/  IMAD R7, R16.reuse, 0xa, RZ ;  /* 0x0000000a10077824 */ /* 0x041fe200078e02ff */
[----:B------:R-:W-:Y:S01]  /*31e0*/  PRMT R46, RZ, 0x7610, R46 ;  /* 0x00007610ff2e7816 */ /* 0x000fe2000000002e */
[----:B--2---:R0:W-:Y:S04]  /*31f0*/  STL [R1+0xe4], R8 ;  /* 0x0000e40801007387 */ /* 0x0041e80000100800 */
[----:B------:R-:W-:Y:S01]  /*3200*/  STL [R1+0x660], R3 ;  /* 0x0006600301007387 */ /* 0x000fe20000100800 */
[----:B0-----:R-:W-:-:S03]  /*3210*/  IMAD.SHL.U32 R8, R16, 0x2, RZ ;  /* 0x0000000210087824 */ /* 0x001fc600078e00ff */
[----:B------:R-:W-:Y:S02]  /*3220*/  STL [R1+0x65c], R4 ;  /* 0x00065c0401007387 */ /* 0x000fe40000100800 */
[----:B------:R-:W-:-:S04]  /*3230*/  IADD3 R5, P6, PT, R8, R0, RZ ;  /* 0x0000000008057210 */ /* 0x000fc80007fde0ff */
[----:B------:R-:W-:Y:S01]  /*3240*/  LEA.HI.X.SX32 R6, R8, R2, 0x1, P6 ;  /* 0x0000000208067211 */ /* 0x000fe200030f0eff */
[----:B------:R-:W-:Y:S01]  /*3250*/  @!P4 IMAD.MOV.U32 R8, RZ, RZ, R5 ;  /* 0x000000ffff08c224 */ /* 0x000fe200078e0005 */
[----:B---3--:R0:W-:Y:S02]  /*3260*/  STL [R1+0xf0], R9 ;  /* 0x0000f00901007387 */ /* 0x0081e40000100800 */
[----:B0-----:R-:W-:-:S05]  /*3270*/  VIADD R9, R50, 0xffffffdd ;  /* 0xffffffdd32097836 */ /* 0x001fca0000000000 */
[----:B------:R-:W-:Y:S01]  /*3280*/  ISETP.GE.U32.AND P5, PT, R9, 0x7fffff5e, PT ;  /* 0x7fffff5e0900780c */ /* 0x000fe20003fa6070 */
[----:B------:R-:W-:-:S05]  /*3290*/  @!P4 IMAD.MOV.U32 R9, RZ, RZ, R6 ;  /* 0x000000ffff09c224 */ /* 0x000fca00078e0006 */
[----:B------:R0:W2:Y:S01]  /*32a0*/  @!P4 LDG.E.U8 R11, desc[UR34][R8.64] ;  /* 0x00000022080bc981 */ /* 0x0000a2000c1e1100 */
[----:B------:R-:W-:-:S04]  /*32b0*/  IADD3 R48, P6, PT, R7, R0, RZ ;  /* 0x0000000007307210 */ /* 0x000fc80007fde0ff */
[----:B0-----:R-:W-:Y:S01]  /*32c0*/  LEA.HI.X.SX32 R9, R7, R2, 0x1, P6 ;  /* 0x0000000207097211 */ /* 0x001fe200030f0eff */
[----:B------:R-:W-:-:S05]  /*32d0*/  @!P0 IMAD.MOV.U32 R8, RZ, RZ, R48 ;  /* 0x000000ffff088224 */ /* 0x000fca00078e0030 */
[----:B------:R0:W3:Y:S04]  /*32e0*/  @!P0 LDG.E.U8 R46, desc[UR34][R8.64] ;  /* 0x00000022082e8981 */ /* 0x0000e8000c1e1100 */
[----:B----4-:R1:W-:Y:S02]  /*32f0*/  STL [R1+0xdc], R10 ;  /* 0x0000dc0a01007387 */ /* 0x0103e40000100800 */
[----:B-1----:R-:W-:-:S05]  /*3300*/  VIADD R10, R50, 0xffffffd5 ;  /* 0xffffffd5320a7836 */ /* 0x002fca0000000000 */
[----:B------:R-:W-:Y:S01]  /*3310*/  ISETP.GE.U32.AND P4, PT, R10, 0x7fffff56, PT ;  /* 0x7fffff560a00780c */ /* 0x000fe20003f86070 */
[----:B------:R-:W-:Y:S01]  /*3320*/  IMAD R10, R16, 0x12, RZ ;  /* 0x00000012100a7824 */ /* 0x000fe200078e02ff */
[----:B------:R-:W-:Y:S04]  /*3330*/  STL [R1+0x668], R5 ;  /* 0x0006680501007387 */ /* 0x000fe80000100800 */
[C---:B------:R-:W-:Y:S01]  /*3340*/  IADD3 R45, P6, PT, R10.reuse, R0, RZ ;  /* 0x000000000a2d7210 */ /* 0x040fe20007fde0ff */
[----:B------:R-:W-:Y:S04]  /*3350*/  STL [R1+0x664], R6 ;  /* 0x0006640601007387 */ /* 0x000fe80000100800 */
[----:B------:R1:W-:Y:S01]  /*3360*/  STL [R1+0x94], R48 ;  /* 0x0000943001007387 */ /* 0x0003e20000100800 */
[----:B0-----:R-:W-:Y:S01]  /*3370*/  LEA.HI.X.SX32 R8, R10, R2, 0x1, P6 ;  /* 0x000000020a087211 */ /* 0x001fe200030f0eff */
[----:B------:R-:W-:Y:S01]  /*3380*/  IMAD R7, R16, 0x1a, RZ ;  /* 0x0000001a10077824 */ /* 0x000fe200078e02ff */
[----:B------:R-:W-:-:S02]  /*3390*/  PRMT R47, RZ, 0x7610, R47 ;  /* 0x00007610ff2f7816 */ /* 0x000fc4000000002f */
[----:B------:R-:W-:Y:S01]  /*33a0*/  PRMT R44, RZ, 0x7610, R44 ;  /* 0x00007610ff2c7816 */ /* 0x000fe2000000002c */
[----:B--2---:R-:W-:Y:S04]  /*33b0*/  STL [R1+0xe0], R11 ;  /* 0x0000e00b01007387 */ /* 0x004fe80000100800 */
[----:B------:R0:W-:Y:S04]  /*33c0*/  STL [R1+0x78], R9 ;  /* 0x0000780901007387 */ /* 0x0001e80000100800 */
[----:B-1----:R-:W2:Y:S01]  /*33d0*/  LDL.LU R48, [R1+0x700] ;  /* 0x0007000001307983 */ /* 0x002ea20000300800 */
[----:B0-----:R-:W-:-:S03]  /*33e0*/  IMAD.MOV.U32 R9, RZ, RZ, R45 ;  /* 0x000000ffff097224 */ /* 0x001fc600078e002d */
[----:B------:R0:W-:Y:S02]  /*33f0*/  STL [R1+0x170], R45 ;  /* 0x0001702d01007387 */ /* 0x0001e40000100800 */
[----:B------:R-:W-:Y:S02]  /*3400*/  @!P3 LOP3.LUT R9, R9, R8, RZ, 0x3c, !PT ;  /* 0x000000080909b212 */ /* 0x000fe400078e3cff */
[----:B------:R1:W-:Y:S01]  /*3410*/  STL [R1+0x16c], R8 ;  /* 0x00016c0801007387 */ /* 0x0003e20000100800 */
[----:B0-----:R-:W-:Y:S02]  /*3420*/  IADD3 R45, P6, PT, R7, R0, RZ ;  /* 0x00000000072d7210 */ /* 0x001fe40007fde0ff */
[----:B-1----:R-:W-:-:S03]  /*3430*/  @!P3 LOP3.LUT R8, R9, R8, RZ, 0x3c, !PT ;  /* 0x000000080908b212 */ /* 0x002fc600078e3cff */
[----:B------:R-:W-:Y:S01]  /*3440*/  STL [R1+0x1b0], R45 ;  /* 0x0001b02d01007387 */ /* 0x000fe20000100800 */
[----:B------:R-:W-:-:S03]  /*3450*/  @!P3 LOP3.LUT R9, R9, R8, RZ, 0x3c, !PT ;  /* 0x000000080909b212 */ /* 0x000fc600078e3cff */
[----:B---3--:R0:W-:Y:S04]  /*3460*/  STL [R1+0xd4], R46 ;  /* 0x0000d42e01007387 */ /* 0x0081e80000100800 */
[----:B------:R1:W3:Y:S01]  /*3470*/  @!P3 LDG.E.U8 R47, desc[UR34][R8.64] ;  /* 0x00000022082fb981 */ /* 0x0002e2000c1e1100 */
[----:B0-----:R-:W-:Y:S01]  /*3480*/  LEA.HI.X.SX32 R46, R7, R2, 0x1, P6 ;  /* 0x00000002072e7211 */ /* 0x001fe200030f0eff */
[----:B-1----:R-:W-:-:S04]  /*3490*/  @!P2 IMAD.MOV.U32 R8, RZ, RZ, R45 ;  /* 0x000000ffff08a224 */ /* 0x002fc800078e002d */
[----:B------:R-:W-:-:S05]  /*34a0*/  @!P2 IMAD.MOV.U32 R9, RZ, RZ, R46 ;  /* 0x000000ffff09a224 */ /* 0x000fca00078e002e */
[----:B------:R0:W4:Y:S01]  /*34b0*/  @!P2 LDG.E.U8 R44, desc[UR34][R8.64] ;  /* 0x00000022082ca981 */ /* 0x000122000c1e1100 */
        /* <DEDUP_REMOVED lines=15> */
[----:B------:R0:W2:Y:S01]  /*35b0*/  @!P5 LDG.E.U8 R41, desc[UR34][R8.64] ;  /* 0x000000220829d981 */ /* 0x0000a2000c1e1100 */
[----:B------:R-:W-:-:S03]  /*35c0*/  PRMT R42, RZ, 0x7610, R42 ;  /* 0x00007610ff2a7816 */ /* 0x000fc6000000002a */
[----:B---3--:R1:W-:Y:S04]  /*35d0*/  STL [R1+0xd0], R47 ;  /* 0x0000d02f01007387 */ /* 0x0083e80000100800 */
[----:B-1----:R-:W3:Y:S04]  /*35e0*/  LDL.LU R47, [R1+0x6fc] ;  /* 0x0006fc00012f7983 */ /* 0x002ee80000300800 */
[----:B------:R1:W-:Y:S04]  /*35f0*/  STL [R1+0x1ac], R46 ;  /* 0x0001ac2e01007387 */ /* 0x0003e80000100800 */
[----:B-1----:R-:W3:Y:S04]  /*3600*/  LDL.LU R46, [R1+0x6f8] ;  /* 0x0006f800012e7983 */ /* 0x002ee80000300800 */
[----:B------:R-:W3:Y:S04]  /*3610*/  LDL.LU R45, [R1+0x6f4] ;  /* 0x0006f400012d7983 */ /* 0x000ee80000300800 */
[----:B----4-:R1:W-:Y:S04]  /*3620*/  STL [R1+0xd8], R44 ;  /* 0x0000d82c01007387 */ /* 0x0103e80000100800 */
[----:B-1----:R-:W4:Y:S04]  /*3630*/  LDL.LU R44, [R1+0x6f0] ;  /* 0x0006f000012c7983 */ /* 0x002f280000300800 */
        /* <DEDUP_REMOVED lines=29> */
[----:B------:R0:W2:Y:S01]  /*3810*/  @!P0 LDG.E.U8 R43, desc[UR34][R8.64] ;  /* 0x00000022082b8981 */ /* 0x0000a2000c1e1100 */
[----:B------:R-:W-:Y:S02]  /*3820*/  IMAD R10, R16, 0x42, RZ ;  /* 0x00000042100a7824 */ /* 0x000fe400078e02ff */
[----:B0-----:R-:W-:Y:S01]  /*3830*/  @!P3 IMAD.MOV.U32 R8, RZ, RZ, R41 ;  /* 0x000000ffff08b224 */ /* 0x001fe200078e0029 */
[----:B------:R-:W-:Y:S01]  /*3840*/  PRMT R39, RZ, 0x7610, R39 ;  /* 0x00007610ff277816 */ /* 0x000fe20000000027 */
[----:B---3--:R0:W-:Y:S02]  /*3850*/  STL [R1+0xbc], R42 ;  /* 0x0000bc2a01007387 */ /* 0x0081e40000100800 */
[----:B0-----:R-:W-:-:S05]  /*3860*/  LEA.HI.X.SX32 R42, R7, R2, 0x1, P6 ;  /* 0x00000002072a7211 */ /* 0x001fca00030f0eff */
[----:B------:R-:W-:-:S05]  /*3870*/  @!P3 IMAD.MOV.U32 R9, RZ, RZ, R42 ;  /* 0x000000ffff09b224 */ /* 0x000fca00078e002a */
[----:B------:R0:W3:Y:S01]  /*3880*/  @!P3 LDG.E.U8 R40, desc[UR34][R8.64] ;  /* 0x000000220828b981 */ /* 0x0000e2000c1e1100 */
[----:B------:R-:W-:-:S04]  /*3890*/  IADD3 R7, P6, PT, R10, R0, RZ ;  /* 0x000000000a077210 */ /* 0x000fc80007fde0ff */
[----:B------:R-:W-:Y:S01]  /*38a0*/  LEA.HI.X.SX32 R10, R10, R2, 0x1, P6 ;  /* 0x000000020a0a7211 */ /* 0x000fe200030f0eff */
[----:B0-----:R-:W-:Y:S02]  /*38b0*/  VIADD R8, R50, 0xffffff9d ;  /* 0xffffff9d32087836 */ /* 0x001fe40000000000 */
[----:B------:R-:W-:-:S03]  /*38c0*/  IMAD.MOV.U32 R9, RZ, RZ, R7 ;  /* 0x000000ffff097224 */ /* 0x000fc600078e0007 */
[----:B------:R-:W-:Y:S01]  /*38d0*/  ISETP.GE.U32.AND P3, PT, R8, 0x7fffff1e, PT ;  /* 0x7fffff1e0800780c */ /* 0x000fe20003f66070 */
[----:B------:R-:W-:-:S05]  /*38e0*/  IMAD.MOV.U32 R8, RZ, RZ, R10 ;  /* 0x000000ffff087224 */ /* 0x000fca00078e000a */
[----:B------:R-:W-:-:S04]  /*38f0*/  @!P2 LOP3.LUT R9, R9, R8, RZ, 0x3c, !PT ;  /* 0x000000080909a212 */ /* 0x000fc800078e3cff */
[----:B------:R-:W-:-:S04]  /*3900*/  @!P2 LOP3.LUT R8, R9, R8, RZ, 0x3c, !PT ;  /* 0x000000080908a212 */ /* 0x000fc800078e3cff */
[----:B------:R-:W-:-:S05]  /*3910*/  @!P2 LOP3.LUT R9, R9, R8, RZ, 0x3c, !PT ;  /* 0x000000080909a212 */ /* 0x000fca00078e3cff */
[----:B------:R0:W4:Y:S01]  /*3920*/  @!P2 LDG.E.U8 R39, desc[UR34][R8.64] ;  /* 0x000000220827a981 */ /* 0x000122000c1e1100 */
[----:B------:R-:W-:-:S03]  /*3930*/  VIADD R11, R50, 0xffffffad ;  /* 0xffffffad320b7836 */ /* 0x000fc60000000000 */
[----:B--2---:R1:W-:Y:S02]  /*3940*/  STL [R1+0xc4], R43 ;  /* 0x0000c42b01007387 */ /* 0x0043e40000100800 */
[----:B------:R-:W-:Y:S01]  /*3950*/  ISETP.GE.U32.AND P4, PT, R11, 0x7fffff2e, PT ;  /* 0x7fffff2e0b00780c */ /* 0x000fe20003f86070 */
[----:B------:R-:W-:Y:S01]  /*3960*/  VIADD R11, R50, 0xffffffa5 ;  /* 0xffffffa5320b7836 */ /* 0x000fe20000000000 */
[----:B-1----:R-:W2:Y:S04]  /*3970*/  LDL.LU R43, [R1+0x6ec] ;  /* 0x0006ec00012b7983 */ /* 0x002ea80000300800 */
[----:B------:R1:W-:Y:S01]  /*3980*/  STL [R1+0x43c], R42 ;  /* 0x00043c2a01007387 */ /* 0x0003e20000100800 */
[----:B------:R-:W-:-:S03]  /*3990*/  ISETP.GE.U32.AND P0, PT, R11, 0x7fffff26, PT ;  /* 0x7fffff260b00780c */ /* 0x000fc60003f06070 */
[----:B-1----:R-:W2:Y:S04]  /*39a0*/  LDL.LU R42, [R1+0x6e8] ;  /* 0x0006e800012a7983 */ /* 0x002ea80000300800 */
[----:B------:R-:W2:Y:S01]  /*39b0*/  LDL.LU R41, [R1+0x6e4] ;  /* 0x0006e40001297983 */ /* 0x000ea20000300800 */
        /* <DEDUP_REMOVED lines=8> */
[----:B------:R0:W-:Y:S04]  /*3a40*/  STL [R1+0x46c], R10 ;  /* 0x00046c0a01007387 */ /* 0x0001e80000100800 */
[-C--:B------:R-:W-:Y:S01]  /*3a50*/  @!P5 LOP3.LUT R9, R9, R8.reuse, RZ, 0x3c, !PT ;  /* 0x000000080909d212 */ /* 0x080fe200078e3cff */
[----:B------:R-:W-:Y:S04]  /*3a60*/  STL [R1+0x4a0], R11 ;  /* 0x0004a00b01007387 */ /* 0x000fe80000100800 */
[----:B------:R1:W-:Y:S01]  /*3a70*/  STL [R1+0x49c], R8 ;  /* 0x00049c0801007387 */ /* 0x0003e20000100800 */
[----:B0-----:R-:W-:Y:S01]  /*3a80*/  VIADD R10, R50, 0xffffff95 ;  /* 0xffffff95320a7836 */ /* 0x001fe20000000000 */
[----:B-1----:R-:W-:-:S04]  /*3a90*/  @!P5 LOP3.LUT R8, R9, R8, RZ, 0x3c, !PT ;  /* 0x000000080908d212 */ /* 0x002fc800078e3cff */
[----:B------:R-:W-:Y:S02]  /*3aa0*/  @!P5 LOP3.LUT R9, R9, R8, RZ, 0x3c, !PT ;  /* 0x000000080909d212 */ /* 0x000fe400078e3cff */
[----:B------:R-:W-:Y:S01]  /*3ab0*/  ISETP.GE.U32.AND P2, PT, R10, 0x7fffff16, PT ;  /* 0x7fffff160a00780c */ /* 0x000fe20003f46070 */
[----:B------:R-:W-:Y:S02]  /*3ac0*/  IMAD R10, R16, 0x52, RZ ;  /* 0x00000052100a7824 */ /* 0x000fe400078e02ff */
[----:B------:R0:W2:Y:S04]  /*3ad0*/  @!P5 LDG.E.U8 R38, desc[UR34][R8.64] ;  /* 0x000000220826d981 */ /* 0x0000a8000c1e1100 */
[----:B----4-:R1:W-:Y:S02]  /*3ae0*/  STL [R1+0xb0], R39 ;  /* 0x0000b02701007387 */ /* 0x0103e40000100800 */
[----:B-1----:R-:W-:-:S04]  /*3af0*/  IADD3 R39, P6, PT, R10, R0, RZ ;  /* 0x000000000a277210 */ /* 0x002fc80007fde0ff */
[----:B0-----:R-:W-:Y:S01]  /*3b00*/  LEA.HI.X.SX32 R9, R10, R2, 0x1, P6 ;  /* 0x000000020a097211 */ /* 0x001fe200030f0eff */
[----:B------:R-:W-:-:S05]  /*3b10*/  @!P4 IMAD.MOV.U32 R8, RZ, RZ, R39 ;  /* 0x000000ffff08c224 */ /* 0x000fca00078e0027 */
[----:B------:R0:W4:Y:S01]  /*3b20*/  @!P4 LDG.E.U8 R51, desc[UR34][R8.64] ;  /* 0x000000220833c981 */ /* 0x000122000c1e1100 */
[----:B------:R-:W-:-:S03]  /*3b30*/  IMAD R7, R16, 0x5a, RZ ;  /* 0x0000005a10077824 */ /* 0x000fc600078e02ff */
[----:B------:R-:W-:Y:S01]  /*3b40*/  STL [R1+0x4d0], R39 ;  /* 0x0004d02701007387 */ /* 0x000fe20000100800 */
[----:B------:R-:W-:Y:S01]  /*3b50*/  VIADD R11, R50, 0xffffff8d ;  /* 0xffffff8d320b7836 */ /* 0x000fe20000000000 */
[----:B------:R-:W-:Y:S01]  /*3b60*/  PRMT R52, RZ, 0x7610, R52 ;  /* 0x00007610ff347816 */ /* 0x000fe20000000034 */
[----:B------:R-:W-:-:S03]  /*3b70*/  IMAD R10, R16, 0x62, RZ ;  /* 0x00000062100a7824 */ /* 0x000fc600078e02ff */
[----:B------:R-:W-:Y:S01]  /*3b80*/  ISETP.GE.U32.AND P5, PT, R11, 0x7fffff0e, PT ;  /* 0x7fffff0e0b00780c */ /* 0x000fe20003fa6070 */
[----:B------:R-:W-:-:S05]  /*3b90*/  VIADD R11, R50, 0xffffff85 ;  /* 0xffffff85320b7836 */ /* 0x000fca0000000000 */
[----:B------:R-:W-:Y:S02]  /*3ba0*/  ISETP.GE.U32.AND P4, PT, R11, 0x7fffff06, PT ;  /* 0x7fffff060b00780c */ /* 0x000fe40003f86070 */
[----:B------:R-:W-:Y:S01]  /*3bb0*/  PRMT R11, RZ, 0x7610, R11 ;  /* 0x00007610ff0b7816 */ /* 0x000fe2000000000b */
[----:B--2---:R1:W-:Y:S02]  /*3bc0*/  STL [R1+0xb8], R38 ;  /* 0x0000b82601007387 */ /* 0x0043e40000100800 */
[----:B-1----:R-:W-:-:S04]  /*3bd0*/  IADD3 R38, P6, PT, R7, R0, RZ ;  /* 0x0000000007267210 */ /* 0x002fc80007fde0ff */
[----:B------:R-:W-:Y:S01]  /*3be0*/  LEA.HI.X.SX32 R7, R7, R2, 0x1, P6 ;  /* 0x0000000207077211 */ /* 0x000fe200030f0eff */
[----:B------:R1:W-:Y:S01]  /*3bf0*/  STL [R1+0x4cc], R9 ;  /* 0x0004cc0901007387 */ /* 0x0003e20000100800 */
[----:B0-----:R-:W-:-:S03]  /*3c00*/  @!P0 IMAD.MOV.U32 R8, RZ, RZ, R38 ;  /* 0x000000ffff088224 */ /* 0x001fc600078e0026 */
[----:B------:R-:W-:Y:S04]  /*3c10*/  STL [R1+0x500], R38 ;  /* 0x0005002601007387 */ /* 0x000fe80000100800 */
[----:B------:R-:W2:Y:S01]  /*3c20*/  LDL.LU R39, [R1+0x6dc] ;  /* 0x0006dc0001277983 */ /* 0x000ea20000300800 */
[----:B-1----:R-:W-:-:S03]  /*3c30*/  @!P0 IMAD.MOV.U32 R9, RZ, RZ, R7 ;  /* 0x000000ffff098224 */ /* 0x002fc600078e0007 */
[----:B------:R0:W-:Y:S04]  /*3c40*/  STL [R1+0x4fc], R7 ;  /* 0x0004fc0701007387 */ /* 0x0001e80000100800 */
[----:B------:R1:W2:Y:S04]  /*3c50*/  @!P0 LDG.E.U8 R52, desc[UR34][R8.64] ;  /* 0x0000002208348981 */ /* 0x0002a8000c1e1100 */
[----:B----4-:R4:W-:Y:S01]  /*3c60*/  STL [R1+0xa8], R51 ;  /* 0x0000a83301007387 */ /* 0x0109e20000100800 */
[----:B0-----:R-:W-:-:S03]  /*3c70*/  IMAD R7, R16, 0x6a, RZ ;  /* 0x0000006a10077824 */ /* 0x001fc600078e02ff */
[----:B------:R-:W3:Y:S01]  /*3c80*/  LDL.LU R38, [R1+0x6d8] ;  /* 0x0006d80001267983 */ /* 0x000ee20000300800 */
[----:B-1----:R-:W-:Y:S01]  /*3c90*/  VIADD R8, R50, 0xfffffffc ;  /* 0xfffffffc32087836 */ /* 0x002fe20000000000 */
[----:B----4-:R-:W-:-:S04]  /*3ca0*/  IADD3 R51, P6, PT, R10, R0, RZ ;  /* 0x000000000a337210 */ /* 0x010fc80007fde0ff */
[----:B------:R-:W-:Y:S02]  /*3cb0*/  ISETP.GE.U32.AND P0, PT, R8, 0x7fffff7d, PT ;  /* 0x7fffff7d0800780c */ /* 0x000fe40003f06070 */
[----:B------:R-:W-:Y:S01]  /*3cc0*/  LEA.HI.X.SX32 R9, R10, R2, 0x1, P6 ;  /* 0x000000020a097211 */ /* 0x000fe200030f0eff */
[----:B------:R-:W-:-:S05]  /*3cd0*/  @!P3 IMAD.MOV.U32 R8, RZ, RZ, R51 ;  /* 0x000000ffff08b224 */ /* 0x000fca00078e0033 */
[----:B------:R0:W4:Y:S01]  /*3ce0*/  @!P3 LDG.E.U8 R11, desc[UR34][R8.64] ;  /* 0x00000022080bb981 */ /* 0x000122000c1e1100 */
[----:B------:R-:W-:-:S03]  /*3cf0*/  VIADD R10, R50, 0xfffffff4 ;  /* 0xfffffff4320a7836 */ /* 0x000fc60000000000 */
[----:B------:R-:W-:Y:S02]  /*3d00*/  STL [R1+0x530], R51 ;  /* 0x0005303301007387 */ /* 0x000fe40000100800 */
[----:B------:R-:W-:Y:S02]  /*3d10*/  ISETP.GE.U32.AND P3, PT, R10, 0x7fffff75, PT ;  /* 0x7fffff750a00780c */ /* 0x000fe40003f66070 */
[----:B------:R-:W-:Y:S01]  /*3d20*/  STL [R1+0x52c], R9 ;  /* 0x00052c0901007387 */ /* 0x000fe20000100800 */
[----:B------:R-:W-:Y:S01]  /*3d30*/  IMAD R10, R16, 0x72, RZ ;  /* 0x00000072100a7824 */ /* 0x000fe200078e02ff */
[----:B------:R-:W-:Y:S02]  /*3d40*/  PRMT R68, RZ, 0x7610, R68 ;  /* 0x00007610ff447816 */ /* 0x000fe40000000044 */
[----:B--2---:R1:W-:Y:S02]  /*3d50*/  STL [R1+0xa4], R52 ;  /* 0x0000a43401007387 */ /* 0x0043e40000100800 */
[----:B-1----:R-:W-:-:S04]  /*3d60*/  IADD3 R52, P6, PT, R7, R0, RZ ;  /* 0x0000000007347210 */ /* 0x002fc80007fde0ff */
[----:B0-----:R-:W-:Y:S01]  /*3d70*/  LEA.HI.X.SX32 R9, R7, R2, 0x1, P6 ;  /* 0x0000000207097211 */ /* 0x001fe200030f0eff */
[----:B------:R-:W-:Y:S01]  /*3d80*/  @!P2 IMAD.MOV.U32 R8, RZ, RZ, R52 ;  /* 0x000000ffff08a224 */ /* 0x000fe200078e0034 */
[C---:B------:R-:W-:Y:S01]  /*3d90*/  IADD3 R51, P6, PT, R10.reuse, R0, RZ ;  /* 0x000000000a337210 */ /* 0x040fe20007fde0ff */
[----:B------:R-:W-:Y:S04]  /*3da0*/  STL [R1+0x560], R52 ;  /* 0x0005603401007387 */ /* 0x000fe80000100800 */
[----:B------:R0:W2:Y:S04]  /*3db0*/  @!P2 LDG.E.U8 R56, desc[UR34][R8.64] ;  /* 0x000000220838a981 */ /* 0x0000a8000c1e1100 */
[----:B----4-:R-:W-:Y:S04]  /*3dc0*/  STL [R1+0xa0], R11 ;  /* 0x0000a00b01007387 */ /* 0x010fe80000100800 */
[----:B------:R1:W-:Y:S01]  /*3dd0*/  STL [R1+0x55c], R9 ;  /* 0x00055c0901007387 */ /* 0x0003e20000100800 */
[----:B0-----:R-:W-:Y:S01]  /*3de0*/  LEA.HI.X.SX32 R8, R10, R2, 0x1, P6 ;  /* 0x000000020a087211 */ /* 0x001fe200030f0eff */
[----:B------:R-:W-:-:S02]  /*3df0*/  IMAD R7, R16, 0x7a, RZ ;  /* 0x0000007a10077824 */ /* 0x000fc400078e02ff */
[----:B-1----:R-:W-:Y:S01]  /*3e00*/  IMAD.MOV.U32 R9, RZ, RZ, R51 ;  /* 0x000000ffff097224 */ /* 0x002fe200078e0033 */
[----:B------:R0:W-:Y:S04]  /*3e10*/  STL [R1+0x590], R51 ;  /* 0x0005903301007387 */ /* 0x0001e80000100800 */
[----:B------:R-:W-:Y:S01]  /*3e20*/  @!P5 LOP3.LUT R9, R9, R8, RZ, 0x3c, !PT ;  /* 0x000000080909d212 */ /* 0x000fe200078e3cff */
[----:B------:R1:W-:Y:S01]  /*3e30*/  STL [R1+0x58c], R8 ;  /* 0x00058c0801007387 */ /* 0x0003e20000100800 */
[----:B0-----:R-:W-:Y:S02]  /*3e40*/  IADD3 R51, P6, PT, R7, R0, RZ ;  /* 0x0000000007337210 */ /* 0x001fe40007fde0ff */
[----:B-1----:R-:W-:Y:S02]  /*3e50*/  @!P5 LOP3.LUT R8, R9, R8, RZ, 0x3c, !PT ;  /* 0x000000080908d212 */ /* 0x002fe400078e3cff */
[----:B------:R-:W-:-:S02]  /*3e60*/  LEA.HI.X.SX32 R52, R7, R2, 0x1, P6 ;  /* 0x0000000207347211 */ /* 0x000fc400030f0eff */
[----:B------:R-:W-:Y:S01]  /*3e70*/  @!P5 LOP3.LUT R9, R9, R8, RZ, 0x3c, !PT ;  /* 0x000000080909d212 */ /* 0x000fe200078e3cff */
[----:B------:R-:W-:Y:S02]  /*3e80*/  VIADD R11, R50, 0xffffffec ;  /* 0xffffffec320b7836 */ /* 0x000fe40000000000 */
[----:B------:R-:W-:Y:S02]  /*3e90*/  IMAD R10, R16, 0x3, RZ ;  /* 0x00000003100a7824 */ /* 0x000fe400078e02ff */
[----:B------:R0:W4:Y:S01]  /*3ea0*/  @!P5 LDG.E.U8 R54, desc[UR34][R8.64] ;  /* 0x000000220836d981 */ /* 0x000122000c1e1100 */
[----:B------:R-:W-:Y:S01]  /*3eb0*/  ISETP.GE.U32.AND P2, PT, R11, 0x7fffff6d, PT ;  /* 0x7fffff6d0b00780c */ /* 0x000fe20003f46070 */
[----:B------:R-:W-:Y:S01]  /*3ec0*/  VIADD R11, R50, 0xffffffe4 ;  /* 0xffffffe4320b7836 */ /* 0x000fe20000000000 */
[----:B------:R-:W-:Y:S01]  /*3ed0*/  IADD3 R7, P6, PT, R10, R0, RZ ;  /* 0x000000000a077210 */ /* 0x000fe20007fde0ff */
[----:B0-----:R-:W-:Y:S02]  /*3ee0*/  @!P4 IMAD.MOV.U32 R8, RZ, RZ, R51 ;  /* 0x000000ffff08c224 */ /* 0x001fe400078e0033 */
[----:B------:R-:W-:Y:S01]  /*3ef0*/  @!P4 IMAD.MOV.U32 R9, RZ, RZ, R52 ;  /* 0x000000ffff09c224 */ /* 0x000fe200078e0034 */
[----:B------:R-:W-:-:S04]  /*3f00*/  ISETP.GE.U32.AND P5, PT, R11, 0x7fffff65, PT ;  /* 0x7fffff650b00780c */ /* 0x000fc80003fa6070 */
[----:B------:R0:W2:Y:S01]  /*3f10*/  @!P4 LDG.E.U8 R12, desc[UR34][R8.64] ;  /* 0x00000022080cc981 */ /* 0x0000a2000c1e1100 */
[----:B------:R-:W-:-:S05]  /*3f20*/  VIADD R11, R50, 0xffffffdc ;  /* 0xffffffdc320b7836 */ /* 0x000fca0000000000 */
[----:B------:R-:W-:Y:S02]  /*3f30*/  ISETP.GE.U32.AND P4, PT, R11, 0x7fffff5d, PT ;  /* 0x7fffff5d0b00780c */ /* 0x000fe40003f86070 */
[----:B0-----:R-:W-:Y:S01]  /*3f40*/  LEA.HI.X.SX32 R8, R10, R2, 0x1, P6 ;  /* 0x000000020a087211 */ /* 0x001fe200030f0eff */
[----:B------:R-:W-:-:S04]  /*3f50*/  @!P0 IMAD.MOV.U32 R10, RZ, RZ, R7 ;  /* 0x000000ffff0a8224 */ /* 0x000fc800078e0007 */
[----:B------:R-:W-:-:S05]  /*3f60*/  @!P0 IMAD.MOV.U32 R11, RZ, RZ, R8 ;  /* 0x000000ffff0b8224 */ /* 0x000fca00078e0008 */
[----:B------:R0:W3:Y:S01]  /*3f70*/  @!P0 LDG.E.U8 R14, desc[UR34][R10.64] ;  /* 0x000000220a0e8981 */ /* 0x0000e2000c1e1100 */
[----:B------:R-:W-:-:S03]  /*3f80*/  IMAD R9, R16, 0xb, RZ ;  /* 0x0000000b10097824 */ /* 0x000fc600078e02ff */
[----:B------:R-:W-:Y:S04]  /*3f90*/  STL [R1+0x5c0], R51 ;  /* 0x0005c03301007387 */ /* 0x000fe80000100800 */
[----:B------:R1:W-:Y:S02]  /*3fa0*/  STL [R1+0x5bc], R52 ;  /* 0x0005bc3401007387 */ /* 0x0003e40000100800 */
[----:B-1----:R-:W-:-:S04]  /*3fb0*/  IADD3 R52, P6, PT, R9, R0, RZ ;  /* 0x0000000009347210 */ /* 0x002fc80007fde0ff */
[----:B0-----:R-:W-:Y:S01]  /*3fc0*/  LEA.HI.X.SX32 R11, R9, R2, 0x1, P6 ;  /* 0x00000002090b7211 */ /* 0x001fe200030f0eff */
[----:B------:R-:W-:-:S05]  /*3fd0*/  @!P3 IMAD.MOV.U32 R10, RZ, RZ, R52 ;  /* 0x000000ffff0ab224 */ /* 0x000fca00078e0034 */
[----:B------:R0:W4:Y:S01]  /*3fe0*/  @!P3 LDG.E.U8 R68, desc[UR34][R10.64] ;  /* 0x000000220a44b981 */ /* 0x000122000c1e1100 */
[----:B------:R-:W-:-:S03]  /*3ff0*/  IMAD R9, R16, 0x1b, RZ ;  /* 0x0000001b10097824 */ /* 0x000fc600078e02ff */
[----:B--2---:R1:W-:Y:S02]  /*4000*/  STL [R1+0x9c], R12 ;  /* 0x00009c0c01007387 */ /* 0x0043e40000100800 */
[----:B-1----:R-:W-:-:S05]  /*4010*/  VIADD R12, R50, 0xffffffd4 ;  /* 0xffffffd4320c7836 */ /* 0x002fca0000000000 */
[----:B------:R-:W-:Y:S01]  /*4020*/  ISETP.GE.U32.AND P0, PT, R12, 0x7fffff55, PT ;  /* 0x7fffff550c00780c */ /* 0x000fe20003f06070 */
[----:B------:R-:W-:Y:S01]  /*4030*/  IMAD R12, R16, 0x13, RZ ;  /* 0x00000013100c7824 */ /* 0x000fe200078e02ff */
[----:B------:R-:W-:Y:S04]  /*4040*/  STL [R1+0x670], R7 ;  /* 0x0006700701007387 */ /* 0x000fe80000100800 */
[C---:B------:R-:W-:Y:S01]  /*4050*/  IADD3 R51, P6, PT, R12.reuse, R0, RZ ;  /* 0x000000000c337210 */ /* 0x040fe20007fde0ff */
[----:B------:R-:W-:Y:S04]  /*4060*/  STL [R1+0x66c], R8 ;  /* 0x00066c0801007387 */ /* 0x000fe80000100800 */
[----:B------:R1:W-:Y:S01]  /*4070*/  STL [R1+0xcc], R52 ;  /* 0x0000cc3401007387 */ /* 0x0003e20000100800 */
[----:B0-----:R-:W-:-:S03]  /*4080*/  LEA.HI.X.SX32 R10, R12, R2, 0x1, P6 ;  /* 0x000000020c0a7211 */ /* 0x001fc600030f0eff */
[----:B---3--:R-:W-:Y:S04]  /*4090*/  STL [R1+0x98], R14 ;  /* 0x0000980e01007387 */ /* 0x008fe80000100800 */
[----:B------:R0:W-:Y:S04]  /*40a0*/  STL [R1+0xac], R11 ;  /* 0x0000ac0b01007387 */ /* 0x0001e80000100800 */
[----:B-1----:R-:W2:Y:S01]  /*40b0*/  LDL.LU R52, [R1+0x6d4] ;  /* 0x0006d40001347983 */ /* 0x002ea20000300800 */
[----:B0-----:R-:W-:-:S03]  /*40c0*/  IMAD.MOV.U32 R11, RZ, RZ, R51 ;  /* 0x000000ffff0b7224 */ /* 0x001fc600078e0033 */
[----:B------:R0:W-:Y:S02]  /*40d0*/  STL [R1+0x178], R51 ;  /* 0x0001783301007387 */ /* 0x0001e40000100800 */
[----:B------:R-:W-:Y:S02]  /*40e0*/  @!P2 LOP3.LUT R11, R11, R10, RZ, 0x3c, !PT ;  /* 0x0000000a0b0ba212 */ /* 0x000fe400078e3cff */
[----:B------:R1:W-:Y:S01]  /*40f0*/  STL [R1+0x174], R10 ;  /* 0x0001740a01007387 */ /* 0x0003e20000100800 */
[----:B0-----:R-:W-:Y:S02]  /*4100*/  IADD3 R51, P6, PT, R9, R0, RZ ;  /* 0x0000000009337210 */ /* 0x001fe40007fde0ff */
[----:B-1----:R-:W-:-:S04]  /*4110*/  @!P2 LOP3.LUT R10, R11, R10, RZ, 0x3c, !PT ;  /* 0x0000000a0b0aa212 */ /* 0x002fc800078e3cff */
[----:B------:R-:W-:Y:S01]  /*4120*/  @!P2 LOP3.LUT R11, R11, R10, RZ, 0x3c, !PT ;  /* 0x0000000a0b0ba212 */ /* 0x000fe200078e3cff */
[----:B------:R-:W-:Y:S04]  /*4130*/  STL [R1+0x1b8], R51 ;  /* 0x0001b83301007387 */ /* 0x000fe80000100800 */
[----:B----4-:R0:W-:Y:S04]  /*4140*/  STL [R1+0x8c], R68 ;  /* 0x00008c4401007387 */ /* 0x0101e80000100800 */
[----:B------:R1:W3:Y:S01]  /*4150*/  @!P2 LDG.E.U8 R37, desc[UR34][R10.64] ;  /* 0x000000220a25a981 */ /* 0x0002e2000c1e1100 */
[----:B0-----:R-:W-:Y:S01]  /*4160*/  LEA.HI.X.SX32 R68, R9, R2, 0x1, P6 ;  /* 0x0000000209447211 */ /* 0x001fe200030f0eff */
[----:B-1----:R-:W-:-:S04]  /*4170*/  @!P5 IMAD.MOV.U32 R10, RZ, RZ, R51 ;  /* 0x000000ffff0ad224 */ /* 0x002fc800078e0033 */
[----:B------:R-:W-:-:S05]  /*4180*/  @!P5 IMAD.MOV.U32 R11, RZ, RZ, R68 ;  /* 0x000000ffff0bd224 */ /* 0x000fca00078e0044 */
[----:B------:R0:W4:Y:S01]  /*4190*/  @!P5 LDG.E.U8 R36, desc[UR34][R10.64] ;  /* 0x000000220a24d981 */ /* 0x000122000c1e1100 */
[----:B------:R-:W-:Y:S02]  /*41a0*/  IMAD R12, R16, 0x23, RZ ;  /* 0x00000023100c7824 */ /* 0x000fe400078e02ff */
[----:B------:R-:W-:Y:S01]  /*41b0*/  VIADD R14, R50, 0xffffffcc ;  /* 0xffffffcc320e7836 */ /* 0x000fe20000000000 */
[----:B------:R-:W-:Y:S01]  /*41c0*/  STL [R1+0x1b4], R68 ;  /* 0x0001b44401007387 */ /* 0x000fe20000100800 */
[----:B------:R-:W-:-:S03]  /*41d0*/  IMAD R9, R16, 0x2b, RZ ;  /* 0x0000002b10097824 */ /* 0x000fc600078e02ff */
[----:B------:R-:W-:Y:S01]  /*41e0*/  ISETP.GE.U32.AND P3, PT, R14, 0x7fffff4d, PT ;  /* 0x7fffff4d0e00780c */ /* 0x000fe20003f66070 */
[C---:B------:R-:W-:Y:S02]  /*41f0*/  VIADD R14, R50.reuse, 0xffffffc4 ;  /* 0xffffffc4320e7836 */ /* 0x040fe40000000000 */
[----:B0-----:R-:W-:-:S03]  /*4200*/  VIADD R10, R50, 0xffffffbc ;  /* 0xffffffbc320a7836 */ /* 0x001fc60000000000 */
[----:B------:R-:W-:Y:S02]  /*4210*/  ISETP.GE.U32.AND P2, PT, R14, 0x7fffff45, PT ;  /* 0x7fffff450e00780c */ /* 0x000fe40003f46070 */
[----:B------:R-:W-:Y:S02]  /*4220*/  PRMT R14, RZ, 0x7610, R14 ;  /* 0x00007610ff0e7816 */ /* 0x000fe4000000000e */
[----:B------:R-:W-:Y:S01]  /*4230*/  ISETP.GE.U32.AND P5, PT, R10, 0x7fffff3d, PT ;  /* 0x7fffff3d0a00780c */ /* 0x000fe20003fa6070 */
[----:B---3--:R0:W-:Y:S02]  /*4240*/  STL [R1+0x88], R37 ;  /* 0x0000882501007387 */ /* 0x0081e40000100800 */
[----:B0-----:R-:W-:-:S04]  /*4250*/  IADD3 R37, P6, PT, R12, R0, RZ ;  /* 0x000000000c257210 */ /* 0x001fc80007fde0ff */
[----:B------:R-:W-:Y:S01]  /*4260*/  LEA.HI.X.SX32 R51, R12, R2, 0x1, P6 ;  /* 0x000000020c337211 */ /* 0x000fe200030f0eff */
[----:B------:R-:W-:Y:S01]  /*4270*/  STL [R1+0x214], R37 ;  /* 0x0002142501007387 */ /* 0x000fe20000100800 */
[----:B------:R-:W-:-:S03]  /*4280*/  @!P4 IMAD.MOV.U32 R10, RZ, RZ, R37 ;  /* 0x000000ffff0ac224 */ /* 0x000fc600078e0025 */
[----:B------:R-:W-:Y:S01]  /*4290*/  STL [R1+0x210], R51 ;  /* 0x0002103301007387 */ /* 0x000fe20000100800 */
[----:B------:R-:W-:-:S03]  /*42a0*/  @!P4 IMAD.MOV.U32 R11, RZ, RZ, R51 ;  /* 0x000000ffff0bc224 */ /* 0x000fc600078e0033 */
[----:B----4-:R0:W-:Y:S04]  /*42b0*/  STL [R1+0x90], R36 ;  /* 0x0000902401007387 */ /* 0x0101e80000100800 */
[----:B------:R1:W3:Y:S01]  /*42c0*/  @!P4 LDG.E.U8 R14, desc[UR34][R10.64] ;  /* 0x000000220a0ec981 */ /* 0x0002e2000c1e1100 */
[----:B0-----:R-:W-:-:S04]  /*42d0*/  IADD3 R36, P6, PT, R9, R0, RZ ;  /* 0x0000000009247210 */ /* 0x001fc80007fde0ff */
[----:B------:R-:W-:Y:S01]  /*42e0*/  LEA.HI.X.SX32 R51, R9, R2, 0x1, P6 ;  /* 0x0000000209337211 */ /* 0x000fe200030f0eff */
[----:B-1----:R-:W-:-:S04]  /*42f0*/  @!P0 IMAD.MOV.U32 R10, RZ, RZ, R36 ;  /* 0x000000ffff0a8224 */ /* 0x002fc800078e0024 */
[----:B------:R-:W-:-:S05]  /*4300*/  @!P0 IMAD.MOV.U32 R11, RZ, RZ, R51 ;  /* 0x000000ffff0b8224 */ /* 0x000fca00078e0033 */
[----:B------:R0:W4:Y:S01]  /*4310*/  @!P0 LDG.E.U8 R35, desc[UR34][R10.64] ;  /* 0x000000220a238981 */ /* 0x000122000c1e1100 */
[----:B------:R-:W-:-:S05]  /*4320*/  VIADD R12, R50, 0xffffffb4 ;  /* 0xffffffb4320c7836 */ /* 0x000fca0000000000 */
[----:B------:R-:W-:Y:S01]  /*4330*/  ISETP.GE.U32.AND P4, PT, R12, 0x7fffff35, PT ;  /* 0x7fffff350c00780c */ /* 0x000fe20003f86070 */
[----:B------:R-:W-:Y:S01]  /*4340*/  IMAD R12, R16, 0x33, RZ ;  /* 0x00000033100c7824 */ /* 0x000fe200078e02ff */
[----:B------:R-:W-:Y:S04]  /*4350*/  STL [R1+0x3e8], R36 ;  /* 0x0003e82401007387 */ /* 0x000fe80000100800 */
[----:B------:R-:W-:Y:S01]  /*4360*/  IADD3 R37, P6, PT, R12, R0, RZ ;  /* 0x000000000c257210 */ /* 0x000fe20007fde0ff */
[----:B------:R-:W-:-:S04]  /*4370*/  IMAD R9, R16, 0x3b, RZ ;  /* 0x0000003b10097824 */ /* 0x000fc800078e02ff */
[----:B0-----:R-:W-:Y:S01]  /*4380*/  @!P3 IMAD.MOV.U32 R10, RZ, RZ, R37 ;  /* 0x000000ffff0ab224 */ /* 0x001fe200078e0025 */
[----:B---3--:R-:W-:Y:S04]  /*4390*/  STL [R1+0x84], R14 ;  /* 0x0000840e01007387 */ /* 0x008fe80000100800 */
[----:B------:R0:W-:Y:S04]  /*43a0*/  STL [R1+0x3e4], R51 ;  /* 0x0003e43301007387 */ /* 0x0001e80000100800 */
[----:B------:R-:W-:Y:S01]  /*43b0*/  STL [R1+0x418], R37 ;  /* 0x0004182501007387 */ /* 0x000fe20000100800 */
[----:B0-----:R-:W-:-:S05]  /*43c0*/  LEA.HI.X.SX32 R51, R12, R2, 0x1, P6 ;  /* 0x000000020c337211 */ /* 0x001fca00030f0eff */
[----:B------:R-:W-:Y:S01]  /*43d0*/  @!P3 IMAD.MOV.U32 R11, RZ, RZ, R51 ;  /* 0x000000ffff0bb224 */ /* 0x000fe200078e0033 */
[----:B----4-:R0:W-:Y:S04]  /*43e0*/  STL [R1+0x74], R35 ;  /* 0x0000742301007387 */ /* 0x0101e80000100800 */
[----:B------:R1:W3:Y:S01]  /*43f0*/  @!P3 LDG.E.U8 R34, desc[UR34][R10.64] ;  /* 0x000000220a22b981 */ /* 0x0002e2000c1e1100 */
[----:B0-----:R-:W-:-:S04]  /*4400*/  IADD3 R35, P6, PT, R9, R0, RZ ;  /* 0x0000000009237210 */ /* 0x001fc80007fde0ff */
[----:B------:R-:W-:Y:S01]  /*4410*/  LEA.HI.X.SX32 R36, R9, R2, 0x1, P6 ;  /* 0x0000000209247211 */ /* 0x000fe200030f0eff */
[----:B-1----:R-:W-:-:S04]  /*4420*/  @!P2 IMAD.MOV.U32 R10, RZ, RZ, R35 ;  /* 0x000000ffff0aa224 */ /* 0x002fc800078e0023 */
[----:B------:R-:W-:-:S05]  /*4430*/  @!P2 IMAD.MOV.U32 R11, RZ, RZ, R36 ;  /* 0x000000ffff0ba224 */ /* 0x000fca00078e0024 */
[----:B------:R0:W4:Y:S01]  /*4440*/  @!P2 LDG.E.U8 R33, desc[UR34][R10.64] ;  /* 0x000000220a21a981 */ /* 0x000122000c1e1100 */
[----:B------:R-:W-:-:S03]  /*4450*/  IMAD R12, R16, 0x43, RZ ;  /* 0x00000043100c7824 */ /* 0x000fc600078e02ff */
[----:B------:R-:W-:Y:S01]  /*4460*/  STL [R1+0x414], R51 ;  /* 0x0004143301007387 */ /* 0x000fe20000100800 */
[----:B------:R-:W-:-:S03]  /*4470*/  VIADD R14, R50, 0xffffffac ;  /* 0xffffffac320e7836 */ /* 0x000fc60000000000 */
[----:B------:R-:W-:Y:S04]  /*4480*/  STL [R1+0x448], R35 ;  /* 0x0004482301007387 */ /* 0x000fe80000100800 */
[----:B------:R-:W-:Y:S01]  /*4490*/  STL [R1+0x444], R36 ;  /* 0x0004442401007387 */ /* 0x000fe20000100800 */
[----:B------:R-:W-:Y:S01]  /*44a0*/  ISETP.GE.U32.AND P0, PT, R14, 0x7fffff2d, PT ;  /* 0x7fffff2d0e00780c */ /* 0x000fe20003f06070 */
[C---:B------:R-:W-:Y:S02]  /*44b0*/  VIADD R14, R50.reuse, 0xffffffa4 ;  /* 0xffffffa4320e7836 */ /* 0x040fe40000000000 */
[----:B0-----:R-:W-:Y:S02]  /*44c0*/  VIADD R10, R50, 0xffffff9c ;  /* 0xffffff9c320a7836 */ /* 0x001fe40000000000 */
[----:B------:R-:W-:Y:S01]  /*44d0*/  IMAD R9, R16, 0x4b, RZ ;  /* 0x0000004b10097824 */ /* 0x000fe200078e02ff */
[----:B------:R-:W-:-:S02]  /*44e0*/  ISETP.GE.U32.AND P3, PT, R14, 0x7fffff25, PT ;  /* 0x7fffff250e00780c */ /* 0x000fc40003f66070 */
        /* <DEDUP_REMOVED lines=36> */
[----:B------:R-:W-:Y:S04]  /*4730*/  STL [R1+0x4d4], R35 ;  /* 0x0004d42301007387 */ /* 0x000fe80000100800 */
[----:B------:R-:W-:Y:S01]  /*4740*/  STL [R1+0x508], R32 ;  /* 0x0005082001007387 */ /* 0x000fe20000100800 */
[----:B------:R-:W-:-:S03]  /*4750*/  VIADD R14, R50, 0xffffff8c ;  /* 0xffffff8c320e7836 */ /* 0x000fc60000000000 */
[----:B------:R-:W-:Y:S01]  /*4760*/  STL [R1+0x504], R33 ;  /* 0x0005042101007387 */ /* 0x000fe20000100800 */
[----:B------:R-:W-:Y:S01]  /*4770*/  IMAD R9, R16, 0x6b, RZ ;  /* 0x0000006b10097824 */ /* 0x000fe200078e02ff */
        /* <DEDUP_REMOVED lines=9> */
[----:B------:R-:W-:Y:S04]  /*4810*/  STL [R1+0x538], R31 ;  /* 0x0005381f01007387 */ /* 0x000fe80000100800 */
[----:B------:R-:W-:Y:S04]  /*4820*/  STL [R1+0x534], R32 ;  /* 0x0005342001007387 */ /* 0x000fe80000100800 */
[----:B----4-:R0:W-:Y:S01]  /*4830*/  STL [R1+0x64], R28 ;  /* 0x0000641c01007387 */ /* 0x0101e20000100800 */
[----:B------:R-:W-:-:S02]  /*4840*/  @!P2 IMAD.MOV.U32 R10, RZ, RZ, R31 ;  /* 0x000000ffff0aa224 */ /* 0x000fc400078e001f */
[----:B------:R-:W-:-:S05]  /*4850*/  @!P2 IMAD.MOV.U32 R11, RZ, RZ, R32 ;  /* 0x000000ffff0ba224 */ /* 0x000fca00078e0020 */
        /* <DEDUP_REMOVED lines=8> */
[C---:B------:R-:W-:Y:S01]  /*48e0*/  IMAD R12, R16.reuse, 0x73, RZ ;  /* 0x00000073100c7824 */ /* 0x040fe200078e02ff */
[----:B------:R-:W-:Y:S01]  /*48f0*/  STL [R1+0x568], R28 ;  /* 0x0005681c01007387 */ /* 0x000fe20000100800 */
[----:B------:R-:W-:-:S03]  /*4900*/  IMAD R9, R16, 0x7b, RZ ;  /* 0x0000007b10097824 */ /* 0x000fc600078e02ff */
[----:B------:R-:W-:-:S05]  /*4910*/  IADD3 R31, P6, PT, R12, R0, RZ ;  /* 0x000000000c1f7210 */ /* 0x000fca0007fde0ff */
[----:B0-----:R-:W-:Y:S01]  /*4920*/  @!P4 IMAD.MOV.U32 R10, RZ, RZ, R31 ;  /* 0x000000ffff0ac224 */ /* 0x001fe200078e001f */
[----:B---3--:R-:W-:Y:S04]  /*4930*/  STL [R1+0x60], R14 ;  /* 0x0000600e01007387 */ /* 0x008fe80000100800 */
[----:B------:R0:W-:Y:S04]  /*4940*/  STL [R1+0x564], R32 ;  /* 0x0005642001007387 */ /* 0x0001e80000100800 */
[----:B------:R-:W-:Y:S01]  /*4950*/  STL [R1+0x598], R31 ;  /* 0x0005981f01007387 */ /* 0x000fe20000100800 */
[----:B0-----:R-:W-:-:S03]  /*4960*/  LEA.HI.X.SX32 R32, R12, R2, 0x1, P6 ;  /* 0x000000020c207211 */ /* 0x001fc600030f0eff */
[----:B----4-:R0:W-:Y:S02]  /*4970*/  STL [R1+0x54], R19 ;  /* 0x0000541301007387 */ /* 0x0101e40000100800 */
[----:B------:R-:W-:-:S05]  /*4980*/  @!P4 IMAD.MOV.U32 R11, RZ, RZ, R32 ;  /* 0x000000ffff0bc224 */ /* 0x000fca00078e0020 */
[----:B------:R1:W3:Y:S01]  /*4990*/  @!P4 LDG.E.U8 R30, desc[UR34][R10.64] ;  /* 0x000000220a1ec981 */ /* 0x0002e2000c1e1100 */
[----:B0-----:R-:W-:-:S04]  /*49a0*/  IADD3 R19, P6, PT, R9, R0, RZ ;  /* 0x0000000009137210 */ /* 0x001fc80007fde0ff */
[----:B------:R-:W-:Y:S01]  /*49b0*/  LEA.HI.X.SX32 R28, R9, R2, 0x1, P6 ;  /* 0x00000002091c7211 */ /* 0x000fe200030f0eff */
[----:B-1----:R-:W-:-:S04]  /*49c0*/  @!P0 IMAD.MOV.U32 R10, RZ, RZ, R19 ;  /* 0x000000ffff0a8224 */ /* 0x002fc800078e0013 */
[----:B------:R-:W-:-:S05]  /*49d0*/  @!P0 IMAD.MOV.U32 R11, RZ, RZ, R28 ;  /* 0x000000ffff0b8224 */ /* 0x000fca00078e001c */
[----:B------:R0:W4:Y:S01]  /*49e0*/  @!P0 LDG.E.U8 R18, desc[UR34][R10.64] ;  /* 0x000000220a128981 */ /* 0x000122000c1e1100 */
[----:B------:R-:W-:-:S05]  /*49f0*/  IMAD.SHL.U32 R12, R16, 0x4, RZ ;  /* 0x00000004100c7824 */ /* 0x000fca00078e00ff */
[----:B------:R-:W-:Y:S01]  /*4a00*/  IADD3 R9, P6, PT, R12, R0, RZ ;  /* 0x000000000c097210 */ /* 0x000fe20007fde0ff */
[----:B------:R-:W-:Y:S01]  /*4a10*/  STL [R1+0x594], R32 ;  /* 0x0005942001007387 */ /* 0x000fe20000100800 */
[----:B0-----:R-:W-:Y:S02]  /*4a20*/  IMAD R11, R16, 0xc, RZ ;  /* 0x0000000c100b7824 */ /* 0x001fe400078e02ff */
[----:B------:R-:W-:Y:S01]  /*4a30*/  LEA.HI.X.SX32 R10, R12, R2, 0x1, P6 ;  /* 0x000000020c0a7211 */ /* 0x000fe200030f0eff */
[----:B------:R0:W-:Y:S01]  /*4a40*/  STL [R1+0x5c8], R19 ;  /* 0x0005c81301007387 */ /* 0x0001e20000100800 */
[----:B------:R-:W-:-:S03]  /*4a50*/  PRMT R29, RZ, 0x7610, R29 ;  /* 0x00007610ff1d7816 */ /* 0x000fc6000000001d */
[----:B------:R1:W-:Y:S01]  /*4a60*/  STL [R1+0x5c4], R28 ;  /* 0x0005c41c01007387 */ /* 0x0003e20000100800 */
[----:B0-----:R-:W-:Y:S01]  /*4a70*/  @!P3 IMAD.MOV.U32 R19, RZ, RZ, R10 ;  /* 0x000000ffff13b224 */ /* 0x001fe200078e000a */
[----:B-1----:R-:W-:Y:S02]  /*4a80*/  IADD3 R28, P6, PT, R11, R0, RZ ;  /* 0x000000000b1c7210 */ /* 0x002fe40007fde0ff */
[----:B------:R-:W-:Y:S01]  /*4a90*/  PRMT R27, RZ, 0x7610, R27 ;  /* 0x00007610ff1b7816 */ /* 0x000fe2000000001b */
[----:B----4-:R0:W-:Y:S04]  /*4aa0*/  STL [R1+0x5c], R18 ;  /* 0x00005c1201007387 */ /* 0x0101e80000100800 */
[----:B------:R-:W-:Y:S01]  /*4ab0*/  STL [R1+0x678], R9 ;  /* 0x0006780901007387 */ /* 0x000fe20000100800 */
[----:B0-----:R-:W-:-:S03]  /*4ac0*/  @!P3 IMAD.MOV.U32 R18, RZ, RZ, R9 ;  /* 0x000000ffff12b224 */ /* 0x001fc600078e0009 */
[----:B------:R-:W-:Y:S04]  /*4ad0*/  STL [R1+0x674], R10 ;  /* 0x0006740a01007387 */ /* 0x000fe80000100800 */
[----:B------:R-:W-:Y:S04]  /*4ae0*/  STL [R1+0x100], R28 ;  /* 0x0001001c01007387 */ /* 0x000fe80000100800 */
[----:B------:R0:W4:Y:S04]  /*4af0*/  @!P3 LDG.E.U8 R29, desc[UR34][R18.64] ;  /* 0x00000022121db981 */ /* 0x000128000c1e1100 */
[----:B---3--:R1:W-:Y:S02]  /*4b00*/  STL [R1+0x50], R30 ;  /* 0x0000501e01007387 */ /* 0x0083e40000100800 */
[----:B-1----:R-:W-:Y:S01]  /*4b10*/  LEA.HI.X.SX32 R30, R11, R2, 0x1, P6 ;  /* 0x000000020b1e7211 */ /* 0x002fe200030f0eff */
[----:B0-----:R-:W-:-:S04]  /*4b20*/  @!P2 IMAD.MOV.U32 R18, RZ, RZ, R28 ;  /* 0x000000ffff12a224 */ /* 0x001fc800078e001c */
[----:B------:R-:W-:-:S05]  /*4b30*/  @!P2 IMAD.MOV.U32 R19, RZ, RZ, R30 ;  /* 0x000000ffff13a224 */ /* 0x000fca00078e001e */
[----:B------:R0:W3:Y:S01]  /*4b40*/  @!P2 LDG.E.U8 R27, desc[UR34][R18.64] ;  /* 0x00000022121ba981 */ /* 0x0000e2000c1e1100 */
[C---:B------:R-:W-:Y:S02]  /*4b50*/  VIADD R12, R50.reuse, 0xffffffd3 ;  /* 0xffffffd3320c7836 */ /* 0x040fe40000000000 */
[----:B------:R-:W-:-:S03]  /*4b60*/  VIADD R14, R50, 0xffffffeb ;  /* 0xffffffeb320e7836 */ /* 0x000fc60000000000 */
[----:B------:R-:W-:Y:S01]  /*4b70*/  ISETP.GE.U32.AND P3, PT, R12, 0x7fffff54, PT ;  /* 0x7fffff540c00780c */ /* 0x000fe20003f66070 */
[----:B------:R-:W-:Y:S01]  /*4b80*/  IMAD R12, R16, 0x14, RZ ;  /* 0x00000014100c7824 */ /* 0x000fe200078e02ff */
[----:B------:R-:W-:Y:S01]  /*4b90*/  ISETP.GE.U32.AND P5, PT, R14, 0x7fffff6c, PT ;  /* 0x7fffff6c0e00780c */ /* 0x000fe20003fa6070 */
[----:B------:R-:W-:Y:S01]  /*4ba0*/  STL [R1+0xec], R30 ;  /* 0x0000ec1e01007387 */ /* 0x000fe20000100800 */
[----:B------:R-:W-:Y:S02]  /*4bb0*/  VIADD R14, R50, 0xffffffe3 ;  /* 0xffffffe3320e7836 */ /* 0x000fe40000000000 */
[----:B------:R-:W-:Y:S01]  /*4bc0*/  IMAD R11, R16, 0x1c, RZ ;  /* 0x0000001c100b7824 */ /* 0x000fe200078e02ff */
[----:B------:R-:W-:Y:S02]  /*4bd0*/  PRMT R26, RZ, 0x7610, R26 ;  /* 0x00007610ff1a7816 */ /* 0x000fe4000000001a */
[----:B------:R-:W-:Y:S02]  /*4be0*/  ISETP.GE.U32.AND P4, PT, R14, 0x7fffff64, PT ;  /* 0x7fffff640e00780c */ /* 0x000fe40003f86070 */
[----:B------:R-:W-:Y:S01]  /*4bf0*/  PRMT R24, RZ, 0x7610, R24 ;  /* 0x00007610ff187816 */ /* 0x000fe20000000018 */
[----:B----4-:R1:W-:Y:S02]  /*4c00*/  STL [R1+0x4c], R29 ;  /* 0x00004c1d01007387 */ /* 0x0103e40000100800 */
[----:B-1----:R-:W-:-:S04]  /*4c10*/  IADD3 R29, P6, PT, R12, R0, RZ ;  /* 0x000000000c1d7210 */ /* 0x002fc80007fde0ff */
[----:B------:R-:W-:Y:S01]  /*4c20*/  LEA.HI.X.SX32 R30, R12, R2, 0x1, P6 ;  /* 0x000000020c1e7211 */ /* 0x000fe200030f0eff */
[----:B------:R-:W-:Y:S01]  /*4c30*/  STL [R1+0x180], R29 ;  /* 0x0001801d01007387 */ /* 0x000fe20000100800 */
[----:B0-----:R-:W-:-:S03]  /*4c40*/  @!P5 IMAD.MOV.U32 R18, RZ, RZ, R29 ;  /* 0x000000ffff12d224 */ /* 0x001fc600078e001d */
[----:B------:R-:W-:Y:S01]  /*4c50*/  @!P5 IMAD.MOV.U32 R19, RZ, RZ, R30 ;  /* 0x000000ffff13d224 */ /* 0x000fe200078e001e */
[----:B---3--:R0:W-:Y:S04]  /*4c60*/  STL [R1+0x44], R27 ;  /* 0x0000441b01007387 */ /* 0x0081e80000100800 */
[----:B------:R1:W3:Y:S01]  /*4c70*/  @!P5 LDG.E.U8 R26, desc[UR34][R18.64] ;  /* 0x00000022121ad981 */ /* 0x0002e2000c1e1100 */
[----:B0-----:R-:W-:-:S04]  /*4c80*/  IADD3 R27, P6, PT, R11, R0, RZ ;  /* 0x000000000b1b7210 */ /* 0x001fc80007fde0ff */
[----:B------:R-:W-:Y:S01]  /*4c90*/  LEA.HI.X.SX32 R28, R11, R2, 0x1, P6 ;  /* 0x000000020b1c7211 */ /* 0x000fe200030f0eff */
[----:B-1----:R-:W-:-:S04]  /*4ca0*/  @!P4 IMAD.MOV.U32 R18, RZ, RZ, R27 ;  /* 0x000000ffff12c224 */ /* 0x002fc800078e001b */
[----:B------:R-:W-:-:S05]  /*4cb0*/  @!P4 IMAD.MOV.U32 R19, RZ, RZ, R28 ;  /* 0x000000ffff13c224 */ /* 0x000fca00078e001c */
[----:B------:R0:W4:Y:S01]  /*4cc0*/  @!P4 LDG.E.U8 R24, desc[UR34][R18.64] ;  /* 0x000000221218c981 */ /* 0x000122000c1e1100 */
[----:B------:R-:W-:Y:S02]  /*4cd0*/  VIADD R14, R50, 0xffffffdb ;  /* 0xffffffdb320e7836 */ /* 0x000fe40000000000 */
[----:B------:R-:W-:Y:S01]  /*4ce0*/  IMAD R12, R16, 0x24, RZ ;  /* 0x00000024100c7824 */ /* 0x000fe200078e02ff */
[----:B------:R-:W-:Y:S02]  /*4cf0*/  STL [R1+0x17c], R30 ;  /* 0x00017c1e01007387 */ /* 0x000fe40000100800 */
[----:B------:R-:W-:Y:S02]  /*4d00*/  ISETP.GE.U32.AND P0, PT, R14, 0x7fffff5c, PT ;  /* 0x7fffff5c0e00780c */ /* 0x000fe40003f06070 */
[----:B------:R-:W-:Y:S04]  /*4d10*/  STL [R1+0x1c0], R27 ;  /* 0x0001c01b01007387 */ /* 0x000fe80000100800 */
[----:B------:R-:W-:Y:S01]  /*4d20*/  STL [R1+0x1bc], R28 ;  /* 0x0001bc1c01007387 */ /* 0x000fe20000100800 */
[----:B------:R-:W-:Y:S01]  /*4d30*/  IMAD R11, R16, 0x2c, RZ ;  /* 0x0000002c100b7824 */ /* 0x000fe200078e02ff */
[----:B------:R-:W-:-:S02]  /*4d40*/  PRMT R25, RZ, 0x7610, R25 ;  /* 0x00007610ff197816 */ /* 0x000fc40000000019 */
[----:B------:R-:W-:Y:S01]  /*4d50*/  PRMT R23, RZ, 0x7610, R23 ;  /* 0x00007610ff177816 */ /* 0x000fe20000000017 */
[----:B---3--:R1:W-:Y:S02]  /*4d60*/  STL [R1+0x40], R26 ;  /* 0x0000401a01007387 */ /* 0x0083e40000100800 */
[----:B-1----:R-:W-:-:S04]  /*4d70*/  IADD3 R26, P6, PT, R12, R0, RZ ;  /* 0x000000000c1a7210 */ /* 0x002fc80007fde0ff */
[----:B------:R-:W-:Y:S01]  /*4d80*/  LEA.HI.X.SX32 R27, R12, R2, 0x1, P6 ;  /* 0x000000020c1b7211 */ /* 0x000fe200030f0eff */
[----:B------:R-:W-:Y:S01]  /*4d90*/  STL [R1+0x21c], R26 ;  /* 0x00021c1a01007387 */ /* 0x000fe20000100800 */
[----:B0-----:R-:W-:-:S03]  /*4da0*/  @!P0 IMAD.MOV.U32 R18, RZ, RZ, R26 ;  /* 0x000000ffff128224 */ /* 0x001fc600078e001a */
        /* <DEDUP_REMOVED lines=9> */
[C---:B------:R-:W-:Y:S02]  /*4e40*/  VIADD R12, R50.reuse, 0xffffffb3 ;  /* 0xffffffb3320c7836 */ /* 0x040fe40000000000 */
[----:B------:R-:W-:-:S03]  /*4e50*/  VIADD R14, R50, 0xffffffcb ;  /* 0xffffffcb320e7836 */ /* 0x000fc60000000000 */
[----:B------:R-:W-:Y:S01]  /*4e60*/  ISETP.GE.U32.AND P0, PT, R12, 0x7fffff34, PT ;  /* 0x7fffff340c00780c */ /* 0x000fe20003f06070 */
[----:B------:R-:W-:Y:S01]  /*4e70*/  IMAD R12, R16, 0x34, RZ ;  /* 0x00000034100c7824 */ /* 0x000fe200078e02ff */
[----:B------:R-:W-:Y:S01]  /*4e80*/  ISETP.GE.U32.AND P2, PT, R14, 0x7fffff4c, PT ;  /* 0x7fffff4c0e00780c */ /* 0x000fe20003f46070 */
[----:B------:R-:W-:Y:S04]  /*4e90*/  STL [R1+0x3f0], R24 ;  /* 0x0003f01801007387 */ /* 0x000fe80000100800 */
[----:B------:R-:W-:Y:S01]  /*4ea0*/  STL [R1+0x3ec], R26 ;  /* 0x0003ec1a01007387 */ /* 0x000fe20000100800 */
[----:B------:R-:W-:Y:S02]  /*4eb0*/  VIADD R14, R50, 0xffffffc3 ;  /* 0xffffffc3320e7836 */ /* 0x000fe40000000000 */
[----:B------:R-:W-:Y:S01]  /*4ec0*/  IMAD R11, R16, 0x3c, RZ ;  /* 0x0000003c100b7824 */ /* 0x000fe200078e02ff */
[----:B------:R-:W-:-:S02]  /*4ed0*/  PRMT R22, RZ, 0x7610, R22 ;  /* 0x00007610ff167816 */ /* 0x000fc40000000016 */
[----:B------:R-:W-:Y:S02]  /*4ee0*/  ISETP.GE.U32.AND P5, PT, R14, 0x7fffff44, PT ;  /* 0x7fffff440e00780c */ /* 0x000fe40003fa6070 */
[----:B------:R-:W-:Y:S01]  /*4ef0*/  PRMT R20, RZ, 0x7610, R20 ;  /* 0x00007610ff147816 */ /* 0x000fe20000000014 */
[----:B---3--:R1:W-:Y:S02]  /*4f00*/  STL [R1+0x38], R25 ;  /* 0x0000381901007387 */ /* 0x0083e40000100800 */
[----:B-1----:R-:W-:-:S04]  /*4f10*/  IADD3 R25, P6, PT, R12, R0, RZ ;  /* 0x000000000c197210 */ /* 0x002fc80007fde0ff */
[----:B------:R-:W-:Y:S01]  /*4f20*/  LEA.HI.X.SX32 R26, R12, R2, 0x1, P6 ;  /* 0x000000020c1a7211 */ /* 0x000fe200030f0eff */
[----:B------:R-:W-:Y:S01]  /*4f30*/  STL [R1+0x420], R25 ;  /* 0x0004201901007387 */ /* 0x000fe20000100800 */
[----:B0-----:R-:W-:-:S03]  /*4f40*/  @!P2 IMAD.MOV.U32 R18, RZ, RZ, R25 ;  /* 0x000000ffff12a224 */ /* 0x001fc600078e0019 */
        /* <DEDUP_REMOVED lines=58> */
[----:B------:R-:W-:Y:S04]  /*52f0*/  STL [R1+0x4dc], R22 ;  /* 0x0004dc1601007387 */ /* 0x000fe80000100800 */
[----:B------:R-:W-:Y:S01]  /*5300*/  STL [R1+0x510], R10 ;  /* 0x0005100a01007387 */ /* 0x000fe20000100800 */
[----:B------:R-:W-:-:S03]  /*5310*/  ISETP.GE.U32.AND P5, PT, R14, 0x7fffff1c, PT ;  /* 0x7fffff1c0e00780c */ /* 0x000fc60003fa6070 */
[----:B------:R-:W-:Y:S01]  /*5320*/  STL [R1+0x50c], R20 ;  /* 0x00050c1401007387 */ /* 0x000fe20000100800 */
[----:B------:R-:W-:Y:S01]  /*5330*/  IMAD R11, R16, 0x6c, RZ ;  /* 0x0000006c100b7824 */ /* 0x000fe200078e02ff */
[----:B------:R-:W-:Y:S02]  /*5340*/  PRMT R8, RZ, 0x7610, R8 ;  /* 0x00007610ff087816 */ /* 0x000fe40000000008 */
[----:B------:R-:W-:Y:S01]  /*5350*/  PRMT R6, RZ, 0x7610, R6 ;  /* 0x00007610ff067816 */ /* 0x000fe20000000006 */
[----:B---3--:R1:W-:Y:S02]  /*5360*/  STL [R1+0x1c], R9 ;  /* 0x00001c0901007387 */ /* 0x0083e40000100800 */
[----:B-1----:R-:W-:-:S04]  /*5370*/  IADD3 R9, P6, PT, R12, R0, RZ ;  /* 0x000000000c097210 */ /* 0x002fc80007fde0ff */
[----:B------:R-:W-:Y:S01]  /*5380*/  LEA.HI.X.SX32 R10, R12, R2, 0x1, P6 ;  /* 0x000000020c0a7211 */ /* 0x000fe200030f0eff */
[----:B------:R-:W-:Y:S04]  /*5390*/  STL [R1+0x540], R9 ;  /* 0x0005400901007387 */ /* 0x000fe80000100800 */
[----:B------:R-:W-:Y:S01]  /*53a0*/  STL [R1+0x53c], R10 ;  /* 0x00053c0a01007387 */ /* 0x000fe20000100800 */
[----:B0-----:R-:W-:-:S03]  /*53b0*/  @!P5 IMAD.MOV.U32 R18, RZ, RZ, R9 ;  /* 0x000000ffff12d224 */ /* 0x001fc600078e0009 */
[----:B----4-:R0:W-:Y:S01]  /*53c0*/  STL [R1+0xc], R7 ;  /* 0x00000c0701007387 */ /* 0x0101e20000100800 */
[----:B------:R-:W-:-:S05]  /*53d0*/  @!P5 IMAD.MOV.U32 R19, RZ, RZ, R10 ;  /* 0x000000ffff13d224 */ /* 0x000fca00078e000a */
[----:B------:R1:W3:Y:S01]  /*53e0*/  @!P5 LDG.E.U8 R8, desc[UR34][R18.64] ;  /* 0x000000221208d981 */ /* 0x0002e2000c1e1100 */
[----:B0-----:R-:W-:-:S04]  /*53f0*/  IADD3 R7, P6, PT, R11, R0, RZ ;  /* 0x000000000b077210 */ /* 0x001fc80007fde0ff */
[----:B------:R-:W-:Y:S01]  /*5400*/  LEA.HI.X.SX32 R9, R11, R2, 0x1, P6 ;  /* 0x000000020b097211 */ /* 0x000fe200030f0eff */
[----:B-1----:R-:W-:-:S04]  /*5410*/  @!P4 IMAD.MOV.U32 R18, RZ, RZ, R7 ;  /* 0x000000ffff12c224 */ /* 0x002fc800078e0007 */
[----:B------:R-:W-:-:S05]  /*5420*/  @!P4 IMAD.MOV.U32 R19, RZ, RZ, R9 ;  /* 0x000000ffff13c224 */ /* 0x000fca00078e0009 */
[----:B------:R-:W4:Y:S01]  /*5430*/  @!P4 LDG.E.U8 R6, desc[UR34][R18.64] ;  /* 0x000000221206c981 */ /* 0x000f22000c1e1100 */
[C---:B------:R-:W-:Y:S02]  /*5440*/  VIADD R12, R50.reuse, 0xfffffff2 ;  /* 0xfffffff2320c7836 */ /* 0x040fe40000000000 */
[----:B------:R-:W-:-:S03]  /*5450*/  VIADD R14, R50, 0xffffff8b ;  /* 0xffffff8b320e7836 */ /* 0x000fc60000000000 */
[----:B------:R-:W-:Y:S01]  /*5460*/  ISETP.GE.U32.AND P5, PT, R12, 0x7fffff73, PT ;  /* 0x7fffff730c00780c */ /* 0x000fe20003fa6070 */
[----:B------:R-:W-:Y:S01]  /*5470*/  IMAD R12, R16, 0x74, RZ ;  /* 0x00000074100c7824 */ /* 0x000fe200078e02ff */
[----:B------:R-:W-:Y:S01]  /*5480*/  ISETP.GE.U32.AND P0, PT, R14, 0x7fffff0c, PT ;  /* 0x7fffff0c0e00780c */ /* 0x000fe20003f06070 */
[----:B------:R-:W-:Y:S01]  /*5490*/  STL [R1+0x570], R7 ;  /* 0x0005700701007387 */ /* 0x000fe20000100800 */
[----:B------:R-:W-:-:S03]  /*54a0*/  VIADD R14, R50, 0xffffff83 ;  /* 0xffffff83320e7836 */ /* 0x000fc60000000000 */
[----:B------:R-:W-:Y:S01]  /*54b0*/  STL [R1+0x56c], R9 ;  /* 0x00056c0901007387 */ /* 0x000fe20000100800 */
[----:B------:R-:W-:Y:S01]  /*54c0*/  IMAD R11, R16, 0x7c, RZ ;  /* 0x0000007c100b7824 */ /* 0x000fe200078e02ff */
[----:B------:R-:W-:Y:S02]  /*54d0*/  ISETP.GE.U32.AND P3, PT, R14, 0x7fffff04, PT ;  /* 0x7fffff040e00780c */ /* 0x000fe40003f66070 */
[----:B------:R-:W-:Y:S01]  /*54e0*/  PRMT R66, RZ, 0x7610, R66 ;  /* 0x00007610ff427816 */ /* 0x000fe20000000042 */
[----:B------:R-:W-:Y:S01]  /*54f0*/  VIADD R14, R50, 0xfffffffa ;  /* 0xfffffffa320e7836 */ /* 0x000fe20000000000 */
[----:B------:R-:W-:-:S04]  /*5500*/  PRMT R5, RZ, 0x7610, R5 ;  /* 0x00007610ff057816 */ /* 0x000fc80000000005 */
[----:B------:R-:W-:Y:S02]  /*5510*/  ISETP.GE.U32.AND P2, PT, R14, 0x7fffff7b, PT ;  /* 0x7fffff7b0e00780c */ /* 0x000fe40003f46070 */
[----:B------:R-:W-:Y:S01]  /*5520*/  PRMT R4, RZ, 0x7610, R4 ;  /* 0x00007610ff047816 */ /* 0x000fe20000000004 */
[----:B---3--:R0:W-:Y:S02]  /*5530*/  STL [R1+0x14], R8 ;  /* 0x0000140801007387 */ /* 0x0081e40000100800 */
[----:B0-----:R-:W-:-:S04]  /*5540*/  IADD3 R8, P6, PT, R12, R0, RZ ;  /* 0x000000000c087210 */ /* 0x001fc80007fde0ff */
[----:B------:R-:W-:Y:S01]  /*5550*/  LEA.HI.X.SX32 R9, R12, R2, 0x1, P6 ;  /* 0x000000020c097211 */ /* 0x000fe200030f0eff */
[----:B------:R-:W-:Y:S04]  /*5560*/  STL [R1+0x5a0], R8 ;  /* 0x0005a00801007387 */ /* 0x000fe80000100800 */
[----:B----4-:R0:W-:Y:S01]  /*5570*/  STL [R1+0x4], R6 ;  /* 0x0000040601007387 */ /* 0x0101e20000100800 */
[----:B------:R-:W-:Y:S02]  /*5580*/  @!P0 IMAD.MOV.U32 R18, RZ, RZ, R8 ;  /* 0x000000ffff128224 */ /* 0x000fe400078e0008 */
[----:B------:R-:W-:Y:S02]  /*5590*/  @!P0 IMAD.MOV.U32 R19, RZ, RZ, R9 ;  /* 0x000000ffff138224 */ /* 0x000fe400078e0009 */
[----:B------:R-:W-:-:S03]  /*55a0*/  IMAD R12, R16, 0x5, RZ ;  /* 0x00000005100c7824 */ /* 0x000fc600078e02ff */
[----:B------:R1:W3:Y:S01]  /*55b0*/  @!P0 LDG.E.U8 R66, desc[UR34][R18.64] ;  /* 0x0000002212428981 */ /* 0x0002e2000c1e1100 */
[----:B0-----:R-:W-:-:S04]  /*55c0*/  IADD3 R6, P6, PT, R11, R0, RZ ;  /* 0x000000000b067210 */ /* 0x001fc80007fde0ff */
[----:B------:R-:W-:Y:S01]  /*55d0*/  LEA.HI.X.SX32 R7, R11, R2, 0x1, P6 ;  /* 0x000000020b077211 */ /* 0x000fe200030f0eff */
[----:B-1----:R-:W-:-:S04]  /*55e0*/  @!P3 IMAD.MOV.U32 R18, RZ, RZ, R6 ;  /* 0x000000ffff12b224 */ /* 0x002fc800078e0006 */
[----:B------:R-:W-:Y:S01]  /*55f0*/  @!P3 IMAD.MOV.U32 R19, RZ, RZ, R7 ;  /* 0x000000ffff13b224 */ /* 0x000fe200078e0007 */
[----:B------:R-:W-:-:S04]  /*5600*/  IADD3 R11, P6, PT, R12, R0, RZ ;  /* 0x000000000c0b7210 */ /* 0x000fc80007fde0ff */
[----:B------:R0:W4:Y:S01]  /*5610*/  @!P3 LDG.E.U8 R5, desc[UR34][R18.64] ;  /* 0x000000221205b981 */ /* 0x000122000c1e1100 */
[----:B------:R-:W-:Y:S01]  /*5620*/  LEA.HI.X.SX32 R12, R12, R2, 0x1, P6 ;  /* 0x000000020c0c7211 */ /* 0x000fe200030f0eff */
[----:B0-----:R-:W-:-:S04]  /*5630*/  VIADD R18, R50, 0xffffffda ;  /* 0xffffffda32127836 */ /* 0x001fc80000000000 */
[----:B------:R-:W-:Y:S01]  /*5640*/  @!P2 IMAD.MOV.U32 R19, RZ, RZ, R12 ;  /* 0x000000ffff13a224 */ /* 0x000fe200078e000c */
[----:B------:R-:W-:Y:S01]  /*5650*/  ISETP.GE.U32.AND P3, PT, R18, 0x7fffff5b, PT ;  /* 0x7fffff5b1200780c */ /* 0x000fe20003f66070 */
[----:B------:R-:W-:-:S05]  /*5660*/  @!P2 IMAD.MOV.U32 R18, RZ, RZ, R11 ;  /* 0x000000ffff12a224 */ /* 0x000fca00078e000b */
[----:B------:R0:W2:Y:S01]  /*5670*/  @!P2 LDG.E.U8 R4, desc[UR34][R18.64] ;  /* 0x000000221204a981 */ /* 0x0000a2000c1e1100 */
[----:B------:R-:W-:-:S05]  /*5680*/  VIADD R14, R50, 0xffffffea ;  /* 0xffffffea320e7836 */ /* 0x000fca0000000000 */
[----:B------:R-:W-:Y:S01]  /*5690*/  ISETP.GE.U32.AND P4, PT, R14, 0x7fffff6b, PT ;  /* 0x7fffff6b0e00780c */ /* 0x000fe20003f86070 */
[----:B------:R-:W-:Y:S01]  /*56a0*/  VIADD R14, R50, 0xffffffe2 ;  /* 0xffffffe2320e7836 */ /* 0x000fe20000000000 */
[----:B------:R-:W-:Y:S04]  /*56b0*/  STL [R1+0x59c], R9 ;  /* 0x00059c0901007387 */ /* 0x000fe80000100800 */
[----:B------:R-:W-:Y:S01]  /*56c0*/  ISETP.GE.U32.AND P0, PT, R14, 0x7fffff63, PT ;  /* 0x7fffff630e00780c */ /* 0x000fe20003f06070 */
[----:B------:R-:W-:Y:S01]  /*56d0*/  IMAD R14, R16, 0xd, RZ ;  /* 0x0000000d100e7824 */ /* 0x000fe200078e02ff */
[----:B------:R-:W-:Y:S01]  /*56e0*/  STL [R1+0x5d0], R6 ;  /* 0x0005d00601007387 */ /* 0x000fe20000100800 */
[----:B------:R-:W-:Y:S01]  /*56f0*/  VIADD R20, R50, 0xffffffd2 ;  /* 0xffffffd232147836 */ /* 0x000fe20000000000 */
[----:B------:R-:W-:-:S04]  /*5700*/  PRMT R3, RZ, 0x7610, R3 ;  /* 0x00007610ff037816 */ /* 0x000fc80000000003 */
[----:B------:R-:W-:Y:S01]  /*5710*/  ISETP.GE.U32.AND P2, PT, R20, 0x7fffff53, PT ;  /* 0x7fffff531400780c */ /* 0x000fe20003f46070 */
[----:B------:R-:W-:Y:S01]  /*5720*/  IMAD R20, R16, 0x15, RZ ;  /* 0x0000001510147824 */ /* 0x000fe200078e02ff */
[----:B------:R-:W-:Y:S01]  /*5730*/  PRMT R62, RZ, 0x7610, R62 ;  /* 0x00007610ff3e7816 */ /* 0x000fe2000000003e */
[----:B---3--:R-:W-:Y:S04]  /*5740*/  STL [R1+0x6c4], R66 ;  /* 0x0006c44201007387 */ /* 0x008fe80000100800 */
[----:B------:R-:W-:Y:S04]  /*5750*/  STL [R1+0x5cc], R7 ;  /* 0x0005cc0701007387 */ /* 0x000fe80000100800 */
[----:B----4-:R1:W-:Y:S02]  /*5760*/  STL [R1+0x24], R5 ;  /* 0x0000240501007387 */ /* 0x0103e40000100800 */
[----:B-1----:R-:W-:-:S04]  /*5770*/  IADD3 R5, P6, PT, R14, R0, RZ ;  /* 0x000000000e057210 */ /* 0x002fc80007fde0ff */
[----:B------:R-:W-:Y:S01]  /*5780*/  LEA.HI.X.SX32 R6, R14, R2, 0x1, P6 ;  /* 0x000000020e067211 */ /* 0x000fe200030f0eff */
[----:B0-----:R-:W-:Y:S01]  /*5790*/  @!P5 IMAD.MOV.U32 R18, RZ, RZ, R5 ;  /* 0x000000ffff12d224 */ /* 0x001fe200078e0005 */
[----:B------:R-:W-:Y:S03]  /*57a0*/  STL [R1+0x680], R11 ;  /* 0x0006800b01007387 */ /* 0x000fe60000100800 */
[----:B------:R-:W-:Y:S01]  /*57b0*/  @!P5 IMAD.MOV.U32 R19, RZ, RZ, R6 ;  /* 0x000000ffff13d224 */ /* 0x000fe200078e0006 */
[----:B------:R-:W-:Y:S04]  /*57c0*/  STL [R1+0x67c], R12 ;  /* 0x00067c0c01007387 */ /* 0x000fe80000100800 */
[----:B------:R-:W-:Y:S04]  /*57d0*/  STL [R1+0x134], R5 ;  /* 0x0001340501007387 */ /* 0x000fe80000100800 */
[----:B------:R-:W-:Y:S04]  /*57e0*/  STL [R1+0x118], R6 ;  /* 0x0001180601007387 */ /* 0x000fe80000100800 */
[----:B--2---:R0:W-:Y:S04]  /*57f0*/  STL [R1+0x8], R4 ;  /* 0x0000080401007387 */ /* 0x0041e80000100800 */
[----:B------:R1:W2:Y:S01]  /*5800*/  @!P5 LDG.E.U8 R3, desc[UR34][R18.64] ;  /* 0x000000221203d981 */ /* 0x0002a2000c1e1100 */
[----:B0-----:R-:W-:-:S04]  /*5810*/  IADD3 R4, P6, PT, R20, R0, RZ ;  /* 0x0000000014047210 */ /* 0x001fc80007fde0ff */
[----:B------:R-:W-:Y:S01]  /*5820*/  LEA.HI.X.SX32 R6, R20, R2, 0x1, P6 ;  /* 0x0000000214067211 */ /* 0x000fe200030f0eff */
[----:B-1----:R-:W-:-:S04]  /*5830*/  @!P4 IMAD.MOV.U32 R18, RZ, RZ, R4 ;  /* 0x000000ffff12c224 */ /* 0x002fc800078e0004 */
[----:B------:R-:W-:-:S05]  /*5840*/  @!P4 IMAD.MOV.U32 R19, RZ, RZ, R6 ;  /* 0x000000ffff13c224 */ /* 0x000fca00078e0006 */
[----:B------:R0:W3:Y:S01]  /*5850*/  @!P4 LDG.E.U8 R62, desc[UR34][R18.64] ;  /* 0x00000022123ec981 */ /* 0x0000e2000c1e1100 */
[----:B------:R-:W-:-:S03]  /*5860*/  IMAD R14, R16, 0x1d, RZ ;  /* 0x0000001d100e7824 */ /* 0x000fc600078e02ff */
[----:B------:R-:W-:Y:S01]  /*5870*/  STL [R1+0x188], R4 ;  /* 0x0001880401007387 */ /* 0x000fe20000100800 */
[----:B------:R-:W-:Y:S01]  /*5880*/  IMAD R20, R16, 0x25, RZ ;  /* 0x0000002510147824 */ /* 0x000fe200078e02ff */
[----:B------:R-:W-:Y:S02]  /*5890*/  PRMT R17, RZ, 0x7610, R17 ;  /* 0x00007610ff117816 */ /* 0x000fe40000000011 */
[----:B------:R-:W-:Y:S01]  /*58a0*/  PRMT R65, RZ, 0x7610, R65 ;  /* 0x00007610ff417816 */ /* 0x000fe20000000041 */
[----:B--2---:R1:W-:Y:S02]  /*58b0*/  STL [R1], R3 ;  /* 0x0000000301007387 */ /* 0x0043e40000100800 */
[----:B-1----:R-:W-:-:S04]  /*58c0*/  IADD3 R3, P6, PT, R14, R0, RZ ;  /* 0x000000000e037210 */ /* 0x002fc80007fde0ff */
[----:B------:R-:W-:Y:S01]  /*58d0*/  LEA.HI.X.SX32 R5, R14, R2, 0x1, P6 ;  /* 0x000000020e057211 */ /* 0x000fe200030f0eff */
[----:B0-----:R-:W-:Y:S01]  /*58e0*/  @!P0 IMAD.MOV.U32 R18, RZ, RZ, R3 ;  /* 0x000000ffff128224 */ /* 0x001fe200078e0003 */
[----:B------:R-:W-:Y:S03]  /*58f0*/  STL [R1+0x184], R6 ;  /* 0x0001840601007387 */ /* 0x000fe60000100800 */
[----:B------:R-:W-:Y:S01]  /*5900*/  @!P0 IMAD.MOV.U32 R19, RZ, RZ, R5 ;  /* 0x000000ffff138224 */ /* 0x000fe200078e0005 */
[----:B------:R-:W-:Y:S01]  /*5910*/  IADD3 R4, P6, PT, R20, R0, RZ ;  /* 0x0000000014047210 */ /* 0x000fe20007fde0ff */
[----:B------:R-:W-:Y:S04]  /*5920*/  STL [R1+0x1c8], R3 ;  /* 0x0001c80301007387 */ /* 0x000fe80000100800 */
[----:B---3--:R-:W-:Y:S04]  /*5930*/  STL [R1+0x6c8], R62 ;  /* 0x0006c83e01007387 */ /* 0x008fe80000100800 */
[----:B------:R0:W2:Y:S04]  /*5940*/  @!P0 LDG.E.U8 R17, desc[UR34][R18.64] ;  /* 0x0000002212118981 */ /* 0x0000a8000c1e1100 */
[----:B------:R1:W-:Y:S01]  /*5950*/  STL [R1+0x1c4], R5 ;  /* 0x0001c40501007387 */ /* 0x0003e20000100800 */
[----:B0-----:R-:W-:Y:S01]  /*5960*/  VIADD R18, R50, 0xffffffba ;  /* 0xffffffba32127836 */ /* 0x001fe20000000000 */
[----:B-1----:R-:W-:-:S04]  /*5970*/  LEA.HI.X.SX32 R5, R20, R2, 0x1, P6 ;  /* 0x0000000214057211 */ /* 0x002fc800030f0eff */
[----:B------:R-:W-:Y:S01]  /*5980*/  ISETP.GE.U32.AND P0, PT, R18, 0x7fffff3b, PT ;  /* 0x7fffff3b1200780c */ /* 0x000fe20003f06070 */
[----:B------:R-:W-:Y:S02]  /*5990*/  @!P3 IMAD.MOV.U32 R18, RZ, RZ, R4 ;  /* 0x000000ffff12b224 */ /* 0x000fe400078e0004 */
[----:B------:R-:W-:-:S05]  /*59a0*/  @!P3 IMAD.MOV.U32 R19, RZ, RZ, R5 ;  /* 0x000000ffff13b224 */ /* 0x000fca00078e0005 */
[----:B------:R0:W3:Y:S01]  /*59b0*/  @!P3 LDG.E.U8 R65, desc[UR34][R18.64] ;  /* 0x000000221241b981 */ /* 0x0000e2000c1e1100 */
[----:B------:R-:W-:Y:S02]  /*59c0*/  IMAD R14, R16, 0x2d, RZ ;  /* 0x0000002d100e7824 */ /* 0x000fe400078e02ff */
[C---:B------:R-:W-:Y:S02]  /*59d0*/  VIADD R20, R50.reuse, 0xffffffb2 ;  /* 0xffffffb232147836 */ /* 0x040fe40000000000 */
[----:B------:R-:W-:Y:S01]  /*59e0*/  VIADD R21, R50, 0xffffffca ;  /* 0xffffffca32157836 */ /* 0x000fe20000000000 */
[----:B------:R-:W-:Y:S02]  /*59f0*/  IADD3 R3, P6, PT, R14, R0, RZ ;  /* 0x000000000e037210 */ /* 0x000fe40007fde0ff */
[----:B------:R-:W-:Y:S01]  /*5a00*/  ISETP.GE.U32.AND P3, PT, R20, 0x7fffff33, PT ;  /* 0x7fffff331400780c */ /* 0x000fe20003f66070 */
[----:B------:R-:W-:Y:S01]  /*5a10*/  IMAD R20, R16, 0x35, RZ ;  /* 0x0000003510147824 */ /* 0x000fe200078e02ff */
[----:B------:R-:W-:Y:S01]  /*5a20*/  ISETP.GE.U32.AND P5, PT, R21, 0x7fffff4b, PT ;  /* 0x7fffff4b1500780c */ /* 0x000fe20003fa6070 */
[----:B------:R-:W-:Y:S01]  /*5a30*/  VIADD R21, R50, 0xffffffc2 ;  /* 0xffffffc232157836 */ /* 0x000fe20000000000 */
[----:B------:R-:W-:Y:S01]  /*5a40*/  PRMT R59, RZ, 0x7610, R59 ;  /* 0x00007610ff3b7816 */ /* 0x000fe2000000003b */
[----:B0-----:R-:W-:-:S03]  /*5a50*/  @!P2 IMAD.MOV.U32 R18, RZ, RZ, R3 ;  /* 0x000000ffff12a224 */ /* 0x001fc600078e0003 */
[----:B------:R-:W-:Y:S02]  /*5a60*/  ISETP.GE.U32.AND P4, PT, R21, 0x7fffff43, PT ;  /* 0x7fffff431500780c */ /* 0x000fe40003f86070 */
[----:B------:R-:W-:Y:S02]  /*5a70*/  PRMT R69, RZ, 0x7610, R69 ;  /* 0x00007610ff457816 */ /* 0x000fe40000000045 */
[----:B------:R-:W-:Y:S02]  /*5a80*/  PRMT R67, RZ, 0x7610, R67 ;  /* 0x00007610ff437816 */ /* 0x000fe40000000043 */
[----:B------:R-:W-:Y:S01]  /*5a90*/  PRMT R55, RZ, 0x7610, R55 ;  /* 0x00007610ff377816 */ /* 0x000fe20000000037 */
[----:B------:R-:W-:Y:S01]  /*5aa0*/  VIADD R21, R50, 0xffffffaa ;  /* 0xffffffaa32157836 */ /* 0x000fe20000000000 */
[----:B------:R-:W-:Y:S02]  /*5ab0*/  PRMT R64, RZ, 0x7610, R64 ;  /* 0x00007610ff407816 */ /* 0x000fe40000000040 */
[----:B------:R-:W-:-:S02]  /*5ac0*/  PRMT R58, RZ, 0x7610, R58 ;  /* 0x00007610ff3a7816 */ /* 0x000fc4000000003a */
[----:B------:R-:W-:Y:S02]  /*5ad0*/  PRMT R57, RZ, 0x7610, R57 ;  /* 0x00007610ff397816 */ /* 0x000fe40000000039 */
[----:B------:R-:W-:Y:S02]  /*5ae0*/  PRMT R61, RZ, 0x7610, R61 ;  /* 0x00007610ff3d7816 */ /* 0x000fe4000000003d */
[----:B------:R-:W-:Y:S01]  /*5af0*/  PRMT R60, RZ, 0x7610, R60 ;  /* 0x00007610ff3c7816 */ /* 0x000fe2000000003c */
[----:B------:R-:W-:Y:S02]  /*5b00*/  UIADD3 UR20, UPT, UPT, UR6, 0xc, URZ ;  /* 0x0000000c06147890 */ /* 0x000fe4000fffe0ff */
[----:B------:R-:W-:-:S04]  /*5b10*/  UIADD3 UR21, UPT, UPT, UR6, 0xd, URZ ;  /* 0x0000000d06157890 */ /* 0x000fc8000fffe0ff */
[----:B------:R-:W-:Y:S02]  /*5b20*/  IABS R37, UR20 ;  /* 0x0000001400257c13 */ /* 0x000fe40008000000 */
[----:B------:R-:W-:Y:S02]  /*5b30*/  PRMT R53, RZ, 0x7610, R53 ;  /* 0x00007610ff357816 */ /* 0x000fe40000000035 */
[----:B------:R-:W-:Y:S02]  /*5b40*/  IABS R36, UR21 ;  /* 0x0000001500247c13 */ /* 0x000fe40008000000 */
[----:B------:R-:W-:Y:S02]  /*5b50*/  PRMT R63, RZ, 0x7610, R63 ;  /* 0x00007610ff3f7816 */ /* 0x000fe4000000003f */
[----:B------:R-:W-:Y:S02]  /*5b60*/  IABS R33, UR28 ;  /* 0x0000001c00217c13 */ /* 0x000fe40008000000 */
[----:B------:R-:W-:-:S02]  /*5b70*/  IABS R32, UR29 ;  /* 0x0000001d00207c13 */ /* 0x000fc40008000000 */
[----:B------:R-:W-:Y:S02]  /*5b80*/  IABS R29, UR32 ;  /* 0x00000020001d7c13 */ /* 0x000fe40008000000 */
[----:B------:R-:W-:Y:S02]  /*5b90*/  IABS R28, UR33 ;  /* 0x00000021001c7c13 */ /* 0x000fe40008000000 */
[----:B------:R-:W-:Y:S02]  /*5ba0*/  IABS R27, UR56 ;  /* 0x00000038001b7c13 */ /* 0x000fe40008000000 */
[----:B------:R-:W-:Y:S02]  /*5bb0*/  IABS R24, UR59 ;  /* 0x0000003b00187c13 */ /* 0x000fe40008000000 */
[----:B------:R-:W-:Y:S02]  /*5bc0*/  IABS R23, UR60 ;  /* 0x0000003c00177c13 */ /* 0x000fe40008000000 */
[----:B------:R-:W-:-:S02]  /*5bd0*/  IABS R35, UR22 ;  /* 0x0000001600237c13 */ /* 0x000fc40008000000 */
[----:B------:R-:W-:Y:S02]  /*5be0*/  IABS R31, UR30 ;  /* 0x0000001e001f7c13 */ /* 0x000fe40008000000 */
[----:B------:R-:W-:Y:S02]  /*5bf0*/  IABS R34, UR23 ;  /* 0x0000001700227c13 */ /* 0x000fe40008000000 */
[----:B------:R-:W-:Y:S02]  /*5c00*/  IABS R30, UR31 ;  /* 0x0000001f001e7c13 */ /* 0x000fe40008000000 */
[----:B------:R-:W-:Y:S02]  /*5c10*/  IABS R26, UR57 ;  /* 0x00000039001a7c13 */ /* 0x000fe40008000000 */
[----:B------:R-:W-:Y:S01]  /*5c20*/  IABS R25, UR58 ;  /* 0x0000003a00197c13 */ /* 0x000fe20008000000 */
[----:B--2---:R-:W-:Y:S04]  /*5c30*/  STL [R1+0x6cc], R17 ;  /* 0x0006cc1101007387 */ /* 0x004fe80000100800 */
[----:B------:R-:W-:Y:S04]  /*5c40*/  STL [R1+0x224], R4 ;  /* 0x0002240401007387 */ /* 0x000fe80000100800 */
[----:B------:R0:W-:Y:S02]  /*5c50*/  STL [R1+0x220], R5 ;  /* 0x0002200501007387 */ /* 0x0001e40000100800 */
[----:B0-----:R-:W-:Y:S01]  /*5c60*/  LEA.HI.X.SX32 R5, R14, R2, 0x1, P6 ;  /* 0x000000020e057211 */ /* 0x001fe200030f0eff */
[----:B------:R-:W-:Y:S01]  /*5c70*/  IMAD R14, R16, 0x3d, RZ ;  /* 0x0000003d100e7824 */ /* 0x000fe200078e02ff */
[----:B------:R-:W-:-:S03]  /*5c80*/  IADD3 R4, P6, PT, R20, R0, RZ ;  /* 0x0000000014047210 */ /* 0x000fc60007fde0ff */
[----:B------:R-:W-:Y:S01]  /*5c90*/  @!P2 IMAD.MOV.U32 R19, RZ, RZ, R5 ;  /* 0x000000ffff13a224 */ /* 0x000fe200078e0005 */
[----:B---3--:R-:W-:Y:S01]  /*5ca0*/  STL [R1+0x6d0], R65 ;  /* 0x0006d04101007387 */ /* 0x008fe20000100800 */
[----:B------:R-:W-:-:S03]  /*5cb0*/  LEA.HI.X.SX32 R6, R20, R2, 0x1, P6 ;  /* 0x0000000214067211 */ /* 0x000fc600030f0eff */
[----:B------:R0:W-:Y:S04]  /*5cc0*/  STL [R1+0x3f8], R3 ;  /* 0x0003f80301007387 */ /* 0x0001e80000100800 */
[----:B------:R1:W2:Y:S01]  /*5cd0*/  @!P2 LDG.E.U8 R59, desc[UR34][R18.64] ;  /* 0x00000022123ba981 */ /* 0x0002a2000c1e1100 */
[----:B0-----:R-:W-:-:S03]  /*5ce0*/  IADD3 R3, P6, PT, R14, R0, RZ ;  /* 0x000000000e037210 */ /* 0x001fc60007fde0ff */
[----:B------:R0:W-:Y:S01]  /*5cf0*/  STL [R1+0x3f4], R5 ;  /* 0x0003f40501007387 */ /* 0x0001e20000100800 */
[----:B-1----:R-:W-:Y:S02]  /*5d00*/  @!P5 IMAD.MOV.U32 R18, RZ, RZ, R4 ;  /* 0x000000ffff12d224 */ /* 0x002fe400078e0004 */
[----:B------:R-:W-:Y:S02]  /*5d10*/  @!P5 IMAD.MOV.U32 R19, RZ, RZ, R6 ;  /* 0x000000ffff13d224 */ /* 0x000fe400078e0006 */
[----:B------:R-:W-:Y:S01]  /*5d20*/  IMAD R20, R16, 0x45, RZ ;  /* 0x0000004510147824 */ /* 0x000fe200078e02ff */
[----:B0-----:R-:W-:Y:S02]  /*5d30*/  LEA.HI.X.SX32 R5, R14, R2, 0x1, P6 ;  /* 0x000000020e057211 */ /* 0x001fe400030f0eff */
[----:B------:R0:W3:Y:S04]  /*5d40*/  @!P5 LDG.E.U8 R69, desc[UR34][R18.64] ;  /* 0x000000221245d981 */ /* 0x0000e8000c1e1100 */
[----:B------:R1:W-:Y:S01]  /*5d50*/  STL [R1+0x428], R4 ;  /* 0x0004280401007387 */ /* 0x0003e20000100800 */
[----:B0-----:R-:W-:-:S02]  /*5d60*/  @!P4 IMAD.MOV.U32 R18, RZ, RZ, R3 ;  /* 0x000000ffff12c224 */ /* 0x001fc400078e0003 */
[----:B------:R-:W-:Y:S01]  /*5d70*/  @!P4 IMAD.MOV.U32 R19, RZ, RZ, R5 ;  /* 0x000000ffff13c224 */ /* 0x000fe200078e0005 */
[----:B------:R-:W-:Y:S01]  /*5d80*/  STL [R1+0x424], R6 ;  /* 0x0004240601007387 */ /* 0x000fe20000100800 */
[----:B-1----:R-:W-:-:S03]  /*5d90*/  IADD3 R4, P6, PT, R20, R0, RZ ;  /* 0x0000000014047210 */ /* 0x002fc60007fde0ff */
[----:B------:R-:W-:Y:S04]  /*5da0*/  STL [R1+0x458], R3 ;  /* 0x0004580301007387 */ /* 0x000fe80000100800 */
[----:B------:R0:W4:Y:S04]  /*5db0*/  @!P4 LDG.E.U8 R67, desc[UR34][R18.64] ;  /* 0x000000221243c981 */ /* 0x000128000c1e1100 */
[----:B------:R1:W-:Y:S01]  /*5dc0*/  STL [R1+0x454], R5 ;  /* 0x0004540501007387 */ /* 0x0003e20000100800 */
[----:B0-----:R-:W-:Y:S01]  /*5dd0*/  VIADD R18, R50, 0xffffff9a ;  /* 0xffffff9a32127836 */ /* 0x001fe20000000000 */
[----:B-1----:R-:W-:-:S04]  /*5de0*/  LEA.HI.X.SX32 R5, R20, R2, 0x1, P6 ;  /* 0x0000000214057211 */ /* 0x002fc800030f0eff */
[----:B------:R-:W-:Y:S01]  /*5df0*/  ISETP.GE.U32.AND P4, PT, R18, 0x7fffff1b, PT ;  /* 0x7fffff1b1200780c */ /* 0x000fe20003f86070 */
[----:B------:R-:W-:Y:S02]  /*5e00*/  @!P0 IMAD.MOV.U32 R18, RZ, RZ, R4 ;  /* 0x000000ffff128224 */ /* 0x000fe400078e0004 */
[----:B------:R-:W-:Y:S02]  /*5e10*/  @!P0 IMAD.MOV.U32 R19, RZ, RZ, R5 ;  /* 0x000000ffff138224 */ /* 0x000fe400078e0005 */
[----:B------:R-:W-:Y:S02]  /*5e20*/  IMAD R14, R16, 0x4d, RZ ;  /* 0x0000004d100e7824 */ /* 0x000fe400078e02ff */
[----:B------:R-:W-:Y:S01]  /*5e30*/  VIADD R20, R50, 0xffffff92 ;  /* 0xffffff9232147836 */ /* 0x000fe20000000000 */
[----:B------:R0:W2:Y:S02]  /*5e40*/  @!P0 LDG.E.U8 R55, desc[UR34][R18.64] ;  /* 0x0000002212378981 */ /* 0x0000a4000c1e1100 */
[----:B------:R-:W-:-:S02]  /*5e50*/  IADD3 R3, P6, PT, R14, R0, RZ ;  /* 0x000000000e037210 */ /* 0x000fc40007fde0ff */
[----:B------:R-:W-:Y:S01]  /*5e60*/  ISETP.GE.U32.AND P0, PT, R20, 0x7fffff13, PT ;  /* 0x7fffff131400780c */ /* 0x000fe20003f06070 */
[----:B------:R-:W-:Y:S01]  /*5e70*/  IMAD R20, R16, 0x55, RZ ;  /* 0x0000005510147824 */ /* 0x000fe200078e02ff */
[----:B------:R-:W-:Y:S01]  /*5e80*/  ISETP.GE.U32.AND P2, PT, R21, 0x7fffff2b, PT ;  /* 0x7fffff2b1500780c */ /* 0x000fe20003f46070 */
[----:B------:R-:W-:Y:S01]  /*5e90*/  VIADD R21, R50, 0xffffffa2 ;  /* 0xffffffa232157836 */ /* 0x000fe20000000000 */
[----:B------:R1:W-:Y:S04]  /*5ea0*/  STL [R1+0x488], R4 ;  /* 0x0004880401007387 */ /* 0x0003e80000100800 */
[----:B------:R0:W-:Y:S01]  /*5eb0*/  STL [R1+0x484], R5 ;  /* 0x0004840501007387 */ /* 0x0001e20000100800 */
[----:B------:R-:W-:Y:S02]  /*5ec0*/  ISETP.GE.U32.AND P5, PT, R21, 0x7fffff23, PT ;  /* 0x7fffff231500780c */ /* 0x000fe40003fa6070 */
[----:B-1----:R-:W-:Y:S01]  /*5ed0*/  LEA.HI.X.SX32 R4, R14, R2, 0x1, P6 ;  /* 0x000000020e047211 */ /* 0x002fe200030f0eff */
[----:B------:R-:W-:Y:S01]  /*5ee0*/  IMAD R14, R16, 0x5d, RZ ;  /* 0x0000005d100e7824 */ /* 0x000fe200078e02ff */
[----:B0-----:R-:W-:Y:S01]  /*5ef0*/  IADD3 R5, P6, PT, R20, R0, RZ ;  /* 0x0000000014057210 */ /* 0x001fe20007fde0ff */
[----:B------:R-:W-:-:S02]  /*5f00*/  @!P3 IMAD.MOV.U32 R18, RZ, RZ, R3 ;  /* 0x000000ffff12b224 */ /* 0x000fc400078e0003 */
[----:B------:R-:W-:Y:S01]  /*5f10*/  @!P3 IMAD.MOV.U32 R19, RZ, RZ, R4 ;  /* 0x000000ffff13b224 */ /* 0x000fe200078e0004 */
[----:B------:R-:W-:Y:S01]  /*5f20*/  LEA.HI.X.SX32 R6, R20, R2, 0x1, P6 ;  /* 0x0000000214067211 */ /* 0x000fe200030f0eff */
        /* <DEDUP_REMOVED lines=8> */
[----:B------:R0:W2:Y:S01]  /*5fb0*/  @!P2 LDG.E.U8 R58, desc[UR34][R18.64] ;  /* 0x00000022123aa981 */ /* 0x0000a2000c1e1100 */
[----:B------:R-:W-:-:S03]  /*5fc0*/  IMAD R14, R16, 0x6d, RZ ;  /* 0x0000006d100e7824 */ /* 0x000fc600078e02ff */
[----:B------:R1:W-:Y:S01]  /*5fd0*/  STL [R1+0x4e8], R5 ;  /* 0x0004e80501007387 */ /* 0x0003e20000100800 */
[----:B0-----:R-:W-:Y:S02]  /*5fe0*/  @!P5 IMAD.MOV.U32 R18, RZ, RZ, R3 ;  /* 0x000000ffff12d224 */ /* 0x001fe400078e0003 */
[----:B------:R-:W-:Y:S01]  /*5ff0*/  @!P5 IMAD.MOV.U32 R19, RZ, RZ, R4 ;  /* 0x000000ffff13d224 */ /* 0x000fe200078e0004 */
[C---:B-1----:R-:W-:Y:S01]  /*6000*/  IADD3 R5, P2, PT, R20.reuse, R0, RZ ;  /* 0x0000000014057210 */ /* 0x042fe20007f5e0ff */
[----:B------:R0:W-:Y:S04]  /*6010*/  STL [R1+0x4e4], R6 ;  /* 0x0004e40601007387 */ /* 0x0001e80000100800 */
[----:B------:R1:W2:Y:S04]  /*6020*/  @!P5 LDG.E.U8 R57, desc[UR34][R18.64] ;  /* 0x000000221239d981 */ /* 0x0002a8000c1e1100 */
[----:B------:R1:W-:Y:S01]  /*6030*/  STL [R1+0x518], R3 ;  /* 0x0005180301007387 */ /* 0x0003e20000100800 */
[----:B0-----:R-:W-:Y:S01]  /*6040*/  LEA.HI.X.SX32 R6, R20, R2, 0x1, P2 ;  /* 0x0000000214067211 */ /* 0x001fe200010f0eff */
[----:B-1----:R-:W-:-:S02]  /*6050*/  VIADD R18, R50, 0xffffff82 ;  /* 0xffffff8232127836 */ /* 0x002fc40000000000 */
[----:B------:R0:W-:Y:S01]  /*6060*/  STL [R1+0x514], R4 ;  /* 0x0005140401007387 */ /* 0x0001e20000100800 */
[----:B------:R-:W-:Y:S01]  /*6070*/  IADD3 R3, P5, PT, R14, R0, RZ ;  /* 0x000000000e037210 */ /* 0x000fe20007fbe0ff */
[----:B------:R-:W-:Y:S01]  /*6080*/  @!P4 IMAD.MOV.U32 R19, RZ, RZ, R6 ;  /* 0x000000ffff13c224 */ /* 0x000fe200078e0006 */
[----:B------:R-:W-:Y:S01]  /*6090*/  ISETP.GE.U32.AND P2, PT, R18, 0x7fffff03, PT ;  /* 0x7fffff031200780c */ /* 0x000fe20003f46070 */
[----:B------:R-:W-:Y:S01]  /*60a0*/  @!P4 IMAD.MOV.U32 R18, RZ, RZ, R5 ;  /* 0x000000ffff12c224 */ /* 0x000fe200078e0005 */
[----:B0-----:R-:W-:Y:S01]  /*60b0*/  LEA.HI.X.SX32 R4, R14, R2, 0x1, P5 ;  /* 0x000000020e047211 */ /* 0x001fe200028f0eff */
[----:B------:R-:W-:-:S03]  /*60c0*/  VIADD R21, R50, 0xffffff8a ;  /* 0xffffff8a32157836 */ /* 0x000fc60000000000 */
[----:B------:R0:W2:Y:S01]  /*60d0*/  @!P4 LDG.E.U8 R61, desc[UR34][R18.64] ;  /* 0x00000022123dc981 */ /* 0x0000a2000c1e1100 */
[----:B------:R-:W-:Y:S01]  /*60e0*/  IMAD R14, R16, 0x75, RZ ;  /* 0x00000075100e7824 */ /* 0x000fe200078e02ff */
[----:B------:R-:W-:Y:S01]  /*60f0*/  ISETP.GE.U32.AND P3, PT, R21, 0x7fffff0b, PT ;  /* 0x7fffff0b1500780c */ /* 0x000fe20003f66070 */
[----:B0-----:R-:W-:Y:S02]  /*6100*/  @!P0 IMAD.MOV.U32 R18, RZ, RZ, R3 ;  /* 0x000000ffff128224 */ /* 0x001fe400078e0003 */
[----:B------:R-:W-:Y:S01]  /*6110*/  @!P0 IMAD.MOV.U32 R19, RZ, RZ, R4 ;  /* 0x000000ffff138224 */ /* 0x000fe200078e0004 */
[----:B------:R0:W-:Y:S04]  /*6120*/  STL [R1+0x548], R5 ;  /* 0x0005480501007387 */ /* 0x0001e80000100800 */
[----:B------:R1:W2:Y:S04]  /*6130*/  @!P0 LDG.E.U8 R60, desc[UR34][R18.64] ;  /* 0x00000022123c8981 */ /* 0x0002a8000c1e1100 */
[----:B------:R1:W-:Y:S01]  /*6140*/  STL [R1+0x578], R3 ;  /* 0x0005780301007387 */ /* 0x0003e20000100800 */
[----:B0-----:R-:W-:Y:S01]  /*6150*/  IADD3 R5, P0, PT, R14, R0, RZ ;  /* 0x000000000e057210 */ /* 0x001fe20007f1e0ff */
[----:B-1----:R-:W-:-:S02]  /*6160*/  IMAD R18, R16, 0x7d, RZ ;  /* 0x0000007d10127824 */ /* 0x002fc400078e02ff */
[----:B------:R0:W-:Y:S03]  /*6170*/  STL [R1+0x544], R6 ;  /* 0x0005440601007387 */ /* 0x0001e60000100800 */
[----:B------:R-:W-:Y:S01]  /*6180*/  IADD3 R3, P4, PT, R18, R0, RZ ;  /* 0x0000000012037210 */ /* 0x000fe20007f9e0ff */
[----:B------:R1:W-:Y:S01]  /*6190*/  STL [R1+0x574], R4 ;  /* 0x0005740401007387 */ /* 0x0003e20000100800 */
[-C--:B0-----:R-:W-:Y:S01]  /*61a0*/  LEA.HI.X.SX32 R6, R14, R2.reuse, 0x1, P0 ;  /* 0x000000020e067211 */ /* 0x081fe200000f0eff */
[----:B------:R-:W-:Y:S01]  /*61b0*/  IMAD.HI.U32 R14, R13, R37, RZ ;  /* 0x000000250d0e7227 */ /* 0x000fe200078e00ff */
[----:B-1----:R-:W-:-:S03]  /*61c0*/  LEA.HI.X.SX32 R4, R18, R2, 0x1, P4 ;  /* 0x0000000212047211 */ /* 0x002fc600020f0eff */
[----:B------:R-:W-:Y:S02]  /*61d0*/  @!P3 IMAD.MOV.U32 R18, RZ, RZ, R5 ;  /* 0x000000ffff12b224 */ /* 0x000fe400078e0005 */
[----:B------:R-:W-:Y:S02]  /*61e0*/  @!P3 IMAD.MOV.U32 R19, RZ, RZ, R6 ;  /* 0x000000ffff13b224 */ /* 0x000fe400078e0006 */
[----:B------:R-:W-:-:S03]  /*61f0*/  IMAD.MOV R14, RZ, RZ, -R14 ;  /* 0x000000ffff0e7224 */ /* 0x000fc600078e0a0e */
[----:B------:R0:W2:Y:S01]  /*6200*/  @!P3 LDG.E.U8 R53, desc[UR34][R18.64] ;  /* 0x000000221235b981 */ /* 0x0000a2000c1e1100 */
[----:B------:R-:W-:Y:S02]  /*6210*/  IMAD R37, R15, R14, R37 ;  /* 0x0000000e0f257224 */ /* 0x000fe400078e0225 */
[----:B------:R-:W-:-:S04]  /*6220*/  IMAD.HI.U32 R14, R13, R36, RZ ;  /* 0x000000240d0e7227 */ /* 0x000fc800078e00ff */
[----:B0-----:R-:W-:Y:S02]  /*6230*/  @!P2 IMAD.MOV.U32 R18, RZ, RZ, R3 ;  /* 0x000000ffff12a224 */ /* 0x001fe400078e0003 */
[----:B------:R-:W-:Y:S02]  /*6240*/  @!P2 IMAD.MOV.U32 R19, RZ, RZ, R4 ;  /* 0x000000ffff13a224 */ /* 0x000fe400078e0004 */
[----:B------:R-:W-:-:S03]  /*6250*/  IMAD.MOV R14, RZ, RZ, -R14 ;  /* 0x000000ffff0e7224 */ /* 0x000fc600078e0a0e */
[----:B------:R0:W2:Y:S01]  /*6260*/  @!P2 LDG.E.U8 R63, desc[UR34][R18.64] ;  /* 0x00000022123fa981 */ /* 0x0000a2000c1e1100 */
[C---:B------:R-:W-:Y:S01]  /*6270*/  ISETP.GT.U32.AND P2, PT, R15.reuse, R48, PT ;  /* 0x000000300f00720c */ /* 0x040fe20003f44070 */
[----:B------:R-:W-:Y:S02]  /*6280*/  IMAD R36, R15, R14, R36 ;  /* 0x0000000e0f247224 */ /* 0x000fe400078e0224 */
[----:B------:R-:W-:-:S04]  /*6290*/  IMAD.HI.U32 R14, R13, R33, RZ ;  /* 0x000000210d0e7227 */ /* 0x000fc800078e00ff */
[----:B------:R-:W-:-:S04]  /*62a0*/  IMAD.MOV R14, RZ, RZ, -R14 ;  /* 0x000000ffff0e7224 */ /* 0x000fc800078e0a0e */
[----:B------:R-:W-:Y:S02]  /*62b0*/  IMAD R33, R15, R14, R33 ;  /* 0x0000000e0f217224 */ /* 0x000fe400078e0221 */
[----:B------:R-:W-:-:S04]  /*62c0*/  IMAD.HI.U32 R14, R13, R32, RZ ;  /* 0x000000200d0e7227 */ /* 0x000fc800078e00ff */
[----:B------:R-:W-:Y:S01]  /*62d0*/  @!P2 IMAD.IADD R48, R48, 0x1, -R15 ;  /* 0x000000013030a824 */ /* 0x000fe200078e0a0f */
[----:B------:R-:W-:Y:S01]  /*62e0*/  ISETP.GT.U32.AND P2, PT, R15, R43, PT ;  /* 0x0000002b0f00720c */ /* 0x000fe20003f44070 */
[----:B------:R-:W-:-:S04]  /*62f0*/  IMAD.MOV R14, RZ, RZ, -R14 ;  /* 0x000000ffff0e7224 */ /* 0x000fc800078e0a0e */
[----:B------:R-:W-:Y:S02]  /*6300*/  IMAD R32, R15, R14, R32 ;  /* 0x0000000e0f207224 */ /* 0x000fe400078e0220 */
[----:B------:R-:W-:-:S04]  /*6310*/  IMAD.HI.U32 R14, R13, R29, RZ ;  /* 0x0000001d0d0e7227 */ /* 0x000fc800078e00ff */
[----:B------:R-:W-:Y:S02]  /*6320*/  IMAD.MOV R14, RZ, RZ, -R14 ;  /* 0x000000ffff0e7224 */ /* 0x000fe400078e0a0e */
[----:B------:R-:W-:Y:S01]  /*6330*/  @!P2 IMAD.IADD R43, R43, 0x1, -R15 ;  /* 0x000000012b2ba824 */ /* 0x000fe200078e0a0f */
        /* <DEDUP_REMOVED lines=14> */
[C---:B------:R-:W-:Y:S01]  /*6420*/  IMAD R24, R15.reuse, R14, R24 ;  /* 0x0000000e0f187224 */ /* 0x040fe200078e0218 */
[----:B------:R-:W-:Y:S01]  /*6430*/  ISETP.GT.U32.AND P0, PT, R15, R49, PT ;  /* 0x000000310f00720c */ /* 0x000fe20003f04070 */
[----:B------:R-:W-:-:S04]  /*6440*/  IMAD.HI.U32 R14, R13, R23, RZ ;  /* 0x000000170d0e7227 */ /* 0x000fc800078e00ff */
[----:B------:R-:W-:Y:S01]  /*6450*/  IMAD.MOV R14, RZ, RZ, -R14 ;  /* 0x000000ffff0e7224 */ /* 0x000fe200078e0a0e */
[----:B------:R-:W-:-:S03]  /*6460*/  ISETP.GT.U32.AND P3, PT, R15, R47, PT ;  /* 0x0000002f0f00720c */ /* 0x000fc60003f64070 */
[----:B------:R-:W-:Y:S02]  /*6470*/  IMAD R23, R15, R14, R23 ;  /* 0x0000000e0f177224 */ /* 0x000fe400078e0217 */
[----:B------:R-:W-:Y:S02]  /*6480*/  @!P2 IMAD.IADD R28, R28, 0x1, -R15 ;  /* 0x000000011c1ca824 */ /* 0x000fe400078e0a0f */
[----:B0-----:R-:W-:Y:S01]  /*6490*/  IMAD.HI.U32 R18, R13, R35, RZ ;  /* 0x000000230d127227 */ /* 0x001fe200078e00ff */
[----:B------:R-:W-:-:S03]  /*64a0*/  ISETP.GT.U32.AND P2, PT, R15, R23, PT ;  /* 0x000000170f00720c */ /* 0x000fc60003f44070 */
[--C-:B------:R-:W-:Y:S01]  /*64b0*/  @!P0 IMAD.IADD R49, R49, 0x1, -R15.reuse ;  /* 0x0000000131318824 */ /* 0x100fe200078e0a0f */
[C---:B------:R-:W-:Y:S01]  /*64c0*/  ISETP.GT.U32.AND P0, PT, R15.reuse, R44, PT ;  /* 0x0000002c0f00720c */ /* 0x040fe20003f04070 */
[----:B------:R-:W-:Y:S01]  /*64d0*/  IMAD.MOV R18, RZ, RZ, -R18 ;  /* 0x000000ffff127224 */ /* 0x000fe200078e0a12 */
[----:B------:R-:W-:Y:S01]  /*64e0*/  ISETP.GT.U32.AND P5, PT, R15, R46, PT ;  /* 0x0000002e0f00720c */ /* 0x000fe20003fa4070 */
[----:B------:R-:W-:Y:S02]  /*64f0*/  @!P3 IMAD.IADD R47, R47, 0x1, -R15 ;  /* 0x000000012f2fb824 */ /* 0x000fe400078e0a0f */
[C---:B------:R-:W-:Y:S01]  /*6500*/  IMAD R35, R15.reuse, R18, R35 ;  /* 0x000000120f237224 */ /* 0x040fe200078e0223 */
[----:B------:R-:W-:Y:S01]  /*6510*/  ISETP.GT.U32.AND P4, PT, R15, R45, PT ;  /* 0x0000002d0f00720c */ /* 0x000fe20003f84070 */
[----:B------:R-:W-:Y:S01]  /*6520*/  IMAD.HI.U32 R18, R13, R31, RZ ;  /* 0x0000001f0d127227 */ /* 0x000fe200078e00ff */
[----:B------:R-:W-:-:S03]  /*6530*/  ISETP.GT.U32.AND P3, PT, R15, R42, PT ;  /* 0x0000002a0f00720c */ /* 0x000fc60003f64070 */
[----:B------:R-:W-:Y:S02]  /*6540*/  IMAD.MOV R18, RZ, RZ, -R18 ;  /* 0x000000ffff127224 */ /* 0x000fe400078e0a12 */
[--C-:B------:R-:W-:Y:S01]  /*6550*/  @!P2 IMAD.IADD R23, R23, 0x1, -R15.reuse ;  /* 0x000000011717a824 */ /* 0x100fe200078e0a0f */
[C---:B------:R-:W-:Y:S01]  /*6560*/  ISETP.GT.U32.AND P2, PT, R15.reuse, R49, PT ;  /* 0x000000310f00720c */ /* 0x040fe20003f44070 */
[----:B------:R-:W-:Y:S01]  /*6570*/  @!P0 IMAD.IADD R44, R44, 0x1, -R15 ;  /* 0x000000012c2c8824 */ /* 0x000fe200078e0a0f */
[----:B------:R-:W-:Y:S01]  /*6580*/  ISETP.GT.U32.AND P0, PT, R15, R39, PT ;  /* 0x000000270f00720c */ /* 0x000fe20003f04070 */
[----:B------:R-:W-:-:S04]  /*6590*/  IMAD.HI.U32 R19, R13, R34, RZ ;  /* 0x000000220d137227 */ /* 0x000fc800078e00ff */
[----:B------:R-:W-:Y:S02]  /*65a0*/  IMAD R31, R15, R18, R31 ;  /* 0x000000120f1f7224 */ /* 0x000fe400078e021f */
[----:B------:R-:W-:-:S04]  /*65b0*/  IMAD.HI.U32 R18, R13, R30, RZ ;  /* 0x0000001e0d127227 */ /* 0x000fc800078e00ff */
[----:B------:R-:W-:Y:S01]  /*65c0*/  @!P5 IMAD.IADD R46, R46, 0x1, -R15 ;  /* 0x000000012e2ed824 */ /* 0x000fe200078e0a0f */
[----:B------:R-:W-:Y:S01]  /*65d0*/  ISETP.GT.U32.AND P5, PT, R15, R41, PT ;  /* 0x000000290f00720c */ /* 0x000fe20003fa4070 */
[----:B------:R-:W-:Y:S02]  /*65e0*/  IMAD.MOV R19, RZ, RZ, -R19 ;  /* 0x000000ffff137224 */ /* 0x000fe400078e0a13 */
[----:B------:R-:W-:Y:S02]  /*65f0*/  IMAD.MOV R18, RZ, RZ, -R18 ;  /* 0x000000ffff127224 */ /* 0x000fe400078e0a12 */
[--C-:B------:R-:W-:Y:S01]  /*6600*/  @!P4 IMAD.IADD R45, R45, 0x1, -R15.reuse ;  /* 0x000000012d2dc824 */ /* 0x100fe200078e0a0f */
[C---:B------:R-:W-:Y:S01]  /*6610*/  ISETP.GT.U32.AND P4, PT, R15.reuse, R40, PT ;  /* 0x000000280f00720c */ /* 0x040fe20003f84070 */
[----:B------:R-:W-:Y:S01]  /*6620*/  @!P3 IMAD.IADD R42, R42, 0x1, -R15 ;  /* 0x000000012a2ab824 */ /* 0x000fe200078e0a0f */
[C---:B------:R-:W-:Y:S01]  /*6630*/  ISETP.GT.U32.AND P3, PT, R15.reuse, R37, PT ;  /* 0x000000250f00720c */ /* 0x040fe20003f64070 */
[----:B------:R-:W-:-:S02]  /*6640*/  IMAD R34, R15, R19, R34 ;  /* 0x000000130f227224 */ /* 0x000fc400078e0222 */
[----:B------:R-:W-:Y:S02]  /*6650*/  IMAD R30, R15, R18, R30 ;  /* 0x000000120f1e7224 */ /* 0x000fe400078e021e */
[----:B------:R-:W-:-:S04]  /*6660*/  IMAD.HI.U32 R18, R13, R26, RZ ;  /* 0x0000001a0d127227 */ /* 0x000fc800078e00ff */
[--C-:B------:R-:W-:Y:S01]  /*6670*/  @!P2 IMAD.IADD R49, R49, 0x1, -R15.reuse ;  /* 0x000000013131a824 */ /* 0x100fe200078e0a0f */
[----:B------:R-:W-:Y:S01]  /*6680*/  ISETP.GT.U32.AND P2, PT, R15, R45, PT ;  /* 0x0000002d0f00720c */ /* 0x000fe20003f44070 */
[--C-:B------:R-:W-:Y:S01]  /*6690*/  @!P0 IMAD.IADD R39, R39, 0x1, -R15.reuse ;  /* 0x0000000127278824 */ /* 0x100fe200078e0a0f */
[----:B------:R-:W-:Y:S01]  /*66a0*/  ISETP.GT.U32.AND P0, PT, R15, R34, PT ;  /* 0x000000220f00720c */ /* 0x000fe20003f04070 */
[----:B------:R-:W-:Y:S01]  /*66b0*/  IMAD.MOV R18, RZ, RZ, -R18 ;  /* 0x000000ffff127224 */ /* 0x000fe200078e0a12 */
[----:B------:R-:W-:Y:S01]  /*66c0*/  IABS R22, UR61 ;  /* 0x0000003d00167c13 */ /* 0x000fe20008000000 */
[----:B------:R-:W-:Y:S01]  /*66d0*/  @!P5 IMAD.IADD R41, R41, 0x1, -R15 ;  /* 0x000000012929d824 */ /* 0x000fe200078e0a0f */
[----:B------:R-:W-:Y:S01]  /*66e0*/  ISETP.GT.U32.AND P5, PT, R15, R36, PT ;  /* 0x000000240f00720c */ /* 0x000fe20003fa4070 */
[----:B------:R-:W-:-:S04]  /*66f0*/  IMAD.HI.U32 R19, R13, R25, RZ ;  /* 0x000000190d137227 */ /* 0x000fc800078e00ff */
[----:B------:R-:W-:Y:S02]  /*6700*/  IMAD R26, R15, R18, R26 ;  /* 0x000000120f1a7224 */ /* 0x000fe400078e021a */
[----:B------:R-:W-:Y:S01]  /*6710*/  IMAD.HI.U32 R18, R13, R22, RZ ;  /* 0x000000160d127227 */ /* 0x000fe200078e00ff */
[----:B------:R-:W-:-:S03]  /*6720*/  IABS R21, UR62 ;  /* 0x0000003e00157c13 */ /* 0x000fc60008000000 */
[--C-:B------:R-:W-:Y:S01]  /*6730*/  @!P4 IMAD.IADD R40, R40, 0x1, -R15.reuse ;  /* 0x000000012828c824 */ /* 0x100fe200078e0a0f */
[----:B------:R-:W-:Y:S01]  /*6740*/  ISETP.GT.U32.AND P4, PT, R15, R35, PT ;  /* 0x000000230f00720c */ /* 0x000fe20003f84070 */
[----:B------:R-:W-:Y:S01]  /*6750*/  @!P3 IMAD.IADD R37, R37, 0x1, -R15 ;  /* 0x000000012525b824 */ /* 0x000fe200078e0a0f */
[----:B------:R-:W-:Y:S01]  /*6760*/  ISETP.GT.U32.AND P3, PT, R15, R32, PT ;  /* 0x000000200f00720c */ /* 0x000fe20003f64070 */
[----:B------:R-:W-:Y:S02]  /*6770*/  IMAD.MOV R19, RZ, RZ, -R19 ;  /* 0x000000ffff137224 */ /* 0x000fe400078e0a13 */
[----:B------:R-:W-:Y:S02]  /*6780*/  IMAD.MOV R18, RZ, RZ, -R18 ;  /* 0x000000ffff127224 */ /* 0x000fe400078e0a12 */
[----:B------:R-:W-:Y:S01]  /*6790*/  @!P2 IMAD.IADD R45, R45, 0x1, -R15 ;  /* 0x000000012d2da824 */ /* 0x000fe200078e0a0f */
[C---:B------:R-:W-:Y:S01]  /*67a0*/  ISETP.GT.U32.AND P2, PT, R15.reuse, R40, PT ;  /* 0x000000280f00720c */ /* 0x040fe20003f44070 */
[C---:B------:R-:W-:Y:S01]  /*67b0*/  IMAD R25, R15.reuse, R19, R25 ;  /* 0x000000130f197224 */ /* 0x040fe200078e0219 */
[----:B------:R-:W-:Y:S01]  /*67c0*/  IABS R19, UR63 ;  /* 0x0000003f00137c13 */ /* 0x000fe20008000000 */
[----:B------:R-:W-:Y:S01]  /*67d0*/  @!P0 IMAD.IADD R34, R34, 0x1, -R15 ;  /* 0x0000000122228824 */ /* 0x000fe200078e0a0f */
[C---:B------:R-:W-:Y:S01]  /*67e0*/  ISETP.GT.U32.AND P0, PT, R15.reuse, R29, PT ;  /* 0x0000001d0f00720c */ /* 0x040fe20003f04070 */
[----:B------:R-:W-:-:S02]  /*67f0*/  IMAD R22, R15, R18, R22 ;  /* 0x000000120f167224 */ /* 0x000fc400078e0216 */
[----:B------:R-:W-:-:S04]  /*6800*/  IMAD.HI.U32 R18, R13, R21, RZ ;  /* 0x000000150d127227 */ /* 0x000fc800078e00ff */
[----:B------:R-:W-:Y:S01]  /*6810*/  @!P5 IMAD.IADD R36, R36, 0x1, -R15 ;  /* 0x000000012424d824 */ /* 0x000fe200078e0a0f */
[----:B------:R-:W-:Y:S01]  /*6820*/  ISETP.GT.U32.AND P5, PT, R15, R31, PT ;  /* 0x0000001f0f00720c */ /* 0x000fe20003fa4070 */
[----:B------:R-:W-:-:S04]  /*6830*/  IMAD.HI.U32 R14, R13, R19, RZ ;  /* 0x000000130d0e7227 */ /* 0x000fc800078e00ff */
[----:B------:R-:W-:Y:S02]  /*6840*/  IMAD.MOV R18, RZ, RZ, -R18 ;  /* 0x000000ffff127224 */ /* 0x000fe400078e0a12 */
[--C-:B------:R-:W-:Y:S01]  /*6850*/  @!P4 IMAD.IADD R35, R35, 0x1, -R15.reuse ;  /* 0x000000012323c824 */ /* 0x100fe200078e0a0f */
[C---:B------:R-:W-:Y:S01]  /*6860*/  ISETP.GT.U32.AND P4, PT, R15.reuse, R30, PT ;  /* 0x0000001e0f00720c */ /* 0x040fe20003f84070 */
[----:B------:R-:W-:Y:S01]  /*6870*/  @!P3 IMAD.IADD R32, R32, 0x1, -R15 ;  /* 0x000000012020b824 */ /* 0x000fe200078e0a0f */
[C---:B------:R-:W-:Y:S01]  /*6880*/  ISETP.GT.U32.AND P3, PT, R15.reuse, R27, PT ;  /* 0x0000001b0f00720c */ /* 0x040fe20003f64070 */
[----:B------:R-:W-:Y:S01]  /*6890*/  IMAD.MOV R14, RZ, RZ, -R14 ;  /* 0x000000ffff0e7224 */ /* 0x000fe200078e0a0e */
[----:B------:R-:W-:Y:S01]  /*68a0*/  IABS R20, UR64 ;  /* 0x0000004000147c13 */ /* 0x000fe20008000000 */
[C---:B------:R-:W-:Y:S01]  /*68b0*/  IMAD R21, R15.reuse, R18, R21 ;  /* 0x000000120f157224 */ /* 0x040fe200078e0215 */
[----:B------:R-:W-:Y:S01]  /*68c0*/  IABS R18, UR65 ;  /* 0x0000004100127c13 */ /* 0x000fe20008000000 */
[----:B------:R-:W-:Y:S01]  /*68d0*/  @!P2 IMAD.IADD R40, R40, 0x1, -R15 ;  /* 0x000000012828a824 */ /* 0x000fe200078e0a0f */
[C---:B------:R-:W-:Y:S01]  /*68e0*/  ISETP.GT.U32.AND P2, PT, R15.reuse, R35, PT ;  /* 0x000000230f00720c */ /* 0x040fe20003f44070 */
[----:B------:R-:W-:-:S02]  /*68f0*/  IMAD R19, R15, R14, R19 ;  /* 0x0000000e0f137224 */ /* 0x000fc400078e0213 */
[----:B------:R-:W-:Y:S01]  /*6900*/  @!P0 IMAD.IADD R29, R29, 0x1, -R15 ;  /* 0x000000011d1d8824 */ /* 0x000fe200078e0a0f */
[----:B------:R-:W-:Y:S01]  /*6910*/  ISETP.GT.U32.AND P0, PT, R15, R24, PT ;  /* 0x000000180f00720c */ /* 0x000fe20003f04070 */
[----:B------:R-:W-:Y:S01]  /*6920*/  IMAD.HI.U32 R14, R13, R20, RZ ;  /* 0x000000140d0e7227 */ /* 0x000fe200078e00ff */
[----:B------:R-:W-:-:S03]  /*6930*/  ISETP.GT.U32.AND P6, PT, R15, R19, PT ;  /* 0x000000130f00720c */ /* 0x000fc60003fc4070 */
[----:B------:R-:W-:-:S04]  /*6940*/  IMAD.HI.U32 R13, R13, R18, RZ ;  /* 0x000000120d0d7227 */ /* 0x000fc800078e00ff */
[----:B------:R-:W-:Y:S01]  /*6950*/  @!P5 IMAD.IADD R31, R31, 0x1, -R15 ;  /* 0x000000011f1fd824 */ /* 0x000fe200078e0a0f */
[C---:B------:R-:W-:Y:S01]  /*6960*/  ISETP.GT.U32.AND P5, PT, R15.reuse, R26, PT ;  /* 0x0000001a0f00720c */ /* 0x040fe20003fa4070 */
[----:B------:R-:W-:Y:S02]  /*6970*/  IMAD.MOV R13, RZ, RZ, -R13 ;  /* 0x000000ffff0d7224 */ /* 0x000fe400078e0a0d */
[--C-:B------:R-:W-:Y:S01]  /*6980*/  @!P4 IMAD.IADD R30, R30, 0x1, -R15.reuse ;  /* 0x000000011e1ec824 */ /* 0x100fe200078e0a0f */
[----:B------:R-:W-:Y:S01]  /*6990*/  ISETP.GT.U32.AND P4, PT, R15, R25, PT ;  /* 0x000000190f00720c */ /* 0x000fe20003f84070 */
[--C-:B------:R-:W-:Y:S01]  /*69a0*/  @!P3 IMAD.IADD R27, R27, 0x1, -R15.reuse ;  /* 0x000000011b1bb824 */ /* 0x100fe200078e0a0f */
[C---:B------:R-:W-:Y:S01]  /*69b0*/  ISETP.GT.U32.AND P3, PT, R15.reuse, R22, PT ;  /* 0x000000160f00720c */ /* 0x040fe20003f64070 */
[----:B------:R-:W-:Y:S02]  /*69c0*/  IMAD R18, R15, R13, R18 ;  /* 0x0000000d0f127224 */ /* 0x000fe400078e0212 */
[--C-:B------:R-:W-:Y:S01]  /*69d0*/  @!P2 IMAD.IADD R35, R35, 0x1, -R15.reuse ;  /* 0x000000012323a824 */ /* 0x100fe200078e0a0f */
[C---:B------:R-:W-:Y:S01]  /*69e0*/  ISETP.GT.U32.AND P2, PT, R15.reuse, R30, PT ;  /* 0x0000001e0f00720c */ /* 0x040fe20003f44070 */
[----:B------:R-:W-:Y:S01]  /*69f0*/  @!P0 IMAD.IADD R24, R24, 0x1, -R15 ;  /* 0x0000000118188824 */ /* 0x000fe200078e0a0f */
[----:B------:R-:W-:Y:S01]  /*6a00*/  ISETP.GT.U32.AND P0, PT, R15, R18, PT ;  /* 0x000000120f00720c */ /* 0x000fe20003f04070 */
[----:B------:R-:W-:-:S02]  /*6a10*/  IMAD.MOV R14, RZ, RZ, -R14 ;  /* 0x000000ffff0e7224 */ /* 0x000fc400078e0a0e */
[--C-:B------:R-:W-:Y:S02]  /*6a20*/  @!P6 IMAD.IADD R19, R19, 0x1, -R15.reuse ;  /* 0x000000011313e824 */ /* 0x100fe400078e0a0f */
[--C-:B------:R-:W-:Y:S01]  /*6a30*/  @!P5 IMAD.IADD R26, R26, 0x1, -R15.reuse ;  /* 0x000000011a1ad824 */ /* 0x100fe200078e0a0f */
[C---:B------:R-:W-:Y:S01]  /*6a40*/  ISETP.GT.U32.AND P5, PT, R15.reuse, R21, PT ;  /* 0x000000150f00720c */ /* 0x040fe20003fa4070 */
[----:B------:R-:W-:Y:S02]  /*6a50*/  IMAD R20, R15, R14, R20 ;  /* 0x0000000e0f147224 */ /* 0x000fe400078e0214 */
[--C-:B------:R-:W-:Y:S02]  /*6a60*/  @!P4 IMAD.IADD R25, R25, 0x1, -R15.reuse ;  /* 0x000000011919c824 */ /* 0x100fe400078e0a0f */
[--C-:B------:R-:W-:Y:S01]  /*6a70*/  @!P3 IMAD.IADD R22, R22, 0x1, -R15.reuse ;  /* 0x000000011616b824 */ /* 0x100fe200078e0a0f */
[C---:B------:R-:W-:Y:S01]  /*6a80*/  ISETP.GT.U32.AND P3, PT, R15.reuse, R19, PT ;  /* 0x000000130f00720c */ /* 0x040fe20003f64070 */
[--C-:B------:R-:W-:Y:S01]  /*6a90*/  @!P2 IMAD.IADD R30, R30, 0x1, -R15.reuse ;  /* 0x000000011e1ea824 */ /* 0x100fe200078e0a0f */
[C---:B------:R-:W-:Y:S01]  /*6aa0*/  ISETP.GT.U32.AND P4, PT, R15.reuse, R20, PT ;  /* 0x000000140f00720c */ /* 0x040fe20003f84070 */
[----:B------:R-:W-:Y:S01]  /*6ab0*/  @!P0 IMAD.IADD R18, R18, 0x1, -R15 ;  /* 0x0000000112128824 */ /* 0x000fe200078e0a0f */
[----:B------:R-:W-:-:S02]  /*6ac0*/  ISETP.GT.U32.AND P2, PT, R15, R25, PT ;  /* 0x000000190f00720c */ /* 0x000fc40003f44070 */
[----:B------:R-:W-:Y:S01]  /*6ad0*/  ISETP.GT.U32.AND P0, PT, R15, R46, PT ;  /* 0x0000002e0f00720c */ /* 0x000fe20003f04070 */
[----:B------:R-:W-:Y:S01]  /*6ae0*/  @!P5 IMAD.IADD R21, R21, 0x1, -R15 ;  /* 0x000000011515d824 */ /* 0x000fe200078e0a0f */
[----:B------:R-:W-:-:S05]  /*6af0*/  ISETP.GT.U32.AND P5, PT, R15, R48, PT ;  /* 0x000000300f00720c */ /* 0x000fca0003fa4070 */
[--C-:B------:R-:W-:Y:S01]  /*6b00*/  @!P3 IMAD.IADD R19, R19, 0x1, -R15.reuse ;  /* 0x000000011313b824 */ /* 0x100fe200078e0a0f */
[C---:B------:R-:W-:Y:S01]  /*6b10*/  ISETP.GT.U32.AND P3, PT, R15.reuse, R44, PT ;  /* 0x0000002c0f00720c */ /* 0x040fe20003f64070 */
[--C-:B------:R-:W-:Y:S01]  /*6b20*/  @!P4 IMAD.IADD R20, R20, 0x1, -R15.reuse ;  /* 0x000000011414c824 */ /* 0x100fe200078e0a0f */
[----:B------:R-:W-:Y:S01]  /*6b30*/  ISETP.GT.U32.AND P4, PT, R15, R47, PT ;  /* 0x0000002f0f00720c */ /* 0x000fe20003f84070 */
[--C-:B------:R-:W-:Y:S01]  /*6b40*/  @!P2 IMAD.IADD R25, R25, 0x1, -R15.reuse ;  /* 0x000000011919a824 */ /* 0x100fe200078e0a0f */
[C---:B------:R-:W-:Y:S01]  /*6b50*/  ISETP.GT.U32.AND P2, PT, R15.reuse, R21, PT ;  /* 0x000000150f00720c */ /* 0x040fe20003f44070 */
[--C-:B------:R-:W-:Y:S01]  /*6b60*/  @!P0 IMAD.IADD R46, R46, 0x1, -R15.reuse ;  /* 0x000000012e2e8824 */ /* 0x100fe200078e0a0f */
[C---:B------:R-:W-:Y:S01]  /*6b70*/  ISETP.GT.U32.AND P0, PT, R15.reuse, R41, PT ;  /* 0x000000290f00720c */ /* 0x040fe20003f04070 */
[----:B------:R-:W-:Y:S01]  /*6b80*/  @!P5 IMAD.IADD R48, R48, 0x1, -R15 ;  /* 0x000000013030d824 */ /* 0x000fe200078e0a0f */
[----:B------:R-:W-:-:S05]  /*6b90*/  ISETP.GT.U32.AND P5, PT, R15, R43, PT ;  /* 0x0000002b0f00720c */ /* 0x000fca0003fa4070 */
[--C-:B------:R-:W-:Y:S01]  /*6ba0*/  @!P3 IMAD.IADD R44, R44, 0x1, -R15.reuse ;  /* 0x000000012c2cb824 */ /* 0x100fe200078e0a0f */
[----:B------:R-:W-:Y:S01]  /*6bb0*/  ISETP.GT.U32.AND P3, PT, R15, R39, PT ;  /* 0x000000270f00720c */ /* 0x000fe20003f64070 */
[--C-:B------:R-:W-:Y:S01]  /*6bc0*/  @!P4 IMAD.IADD R47, R47, 0x1, -R15.reuse ;  /* 0x000000012f2fc824 */ /* 0x100fe200078e0a0f */
[----:B------:R-:W-:Y:S01]  /*6bd0*/  ISETP.GT.U32.AND P4, PT, R15, R42, PT ;  /* 0x0000002a0f00720c */ /* 0x000fe20003f84070 */
[--C-:B------:R-:W-:Y:S01]  /*6be0*/  @!P2 IMAD.IADD R21, R21, 0x1, -R15.reuse ;  /* 0x000000011515a824 */ /* 0x100fe200078e0a0f */
[----:B------:R-:W-:Y:S01]  /*6bf0*/  ISETP.LE.AND P2, PT, RZ, UR7, PT ;  /* 0x00000007ff007c0c */ /* 0x000fe2000bf43270 */
[--C-:B------:R-:W-:Y:S01]  /*6c00*/  @!P0 IMAD.IADD R41, R41, 0x1, -R15.reuse ;  /* 0x0000000129298824 */ /* 0x100fe200078e0a0f */
[----:B------:R-:W-:Y:S01]  /*6c10*/  ISETP.GT.U32.AND P0, PT, R15, R36, PT ;  /* 0x000000240f00720c */ /* 0x000fe20003f04070 */
[----:B------:R-:W-:Y:S01]  /*6c20*/  @!P5 IMAD.IADD R43, R43, 0x1, -R15 ;  /* 0x000000012b2bd824 */ /* 0x000fe200078e0a0f */
[----:B------:R-:W-:-:S05]  /*6c30*/  ISETP.GT.U32.AND P5, PT, R15, R38, PT ;  /* 0x000000260f00720c */ /* 0x000fca0003fa4070 */
[--C-:B------:R-:W-:Y:S01]  /*6c40*/  @!P3 IMAD.IADD R39, R39, 0x1, -R15.reuse ;  /* 0x000000012727b824 */ /* 0x100fe200078e0a0f */
[C---:B------:R-:W-:Y:S01]  /*6c50*/  ISETP.GT.U32.AND P3, PT, R15.reuse, R34, PT ;  /* 0x000000220f00720c */ /* 0x040fe20003f64070 */
[--C-:B------:R-:W-:Y:S01]  /*6c60*/  @!P4 IMAD.IADD R42, R42, 0x1, -R15.reuse ;  /* 0x000000012a2ac824 */ /* 0x100fe200078e0a0f */
[C---:B------:R-:W-:Y:S01]  /*6c70*/  ISETP.GT.U32.AND P4, PT, R15.reuse, R37, PT ;  /* 0x000000250f00720c */ /* 0x040fe20003f84070 */
[----:B------:R-:W-:Y:S01]  /*6c80*/  @!P2 IMAD.MOV R48, RZ, RZ, -R48 ;  /* 0x000000ffff30a224 */ /* 0x000fe200078e0a30 */
[----:B------:R-:W-:Y:S01]  /*6c90*/  ISETP.LE.AND P2, PT, RZ, UR12, PT ;  /* 0x0000000cff007c0c */ /* 0x000fe2000bf43270 */
[--C-:B------:R-:W-:Y:S01]  /*6ca0*/  @!P0 IMAD.IADD R36, R36, 0x1, -R15.reuse ;  /* 0x0000000124248824 */ /* 0x100fe200078e0a0f */
[C---:B------:R-:W-:Y:S01]  /*6cb0*/  ISETP.GT.U32.AND P0, PT, R15.reuse, R31, PT ;  /* 0x0000001f0f00720c */ /* 0x040fe20003f04070 */
[----:B------:R-:W-:Y:S01]  /*6cc0*/  @!P5 IMAD.IADD R38, R38, 0x1, -R15 ;  /* 0x000000012626d824 */ /* 0x000fe200078e0a0f */
[----:B------:R-:W-:-:S05]  /*6cd0*/  ISETP.GT.U32.AND P5, PT, R15, R33, PT ;  /* 0x000000210f00720c */ /* 0x000fca0003fa4070 */
[--C-:B------:R-:W-:Y:S01]  /*6ce0*/  @!P3 IMAD.IADD R34, R34, 0x1, -R15.reuse ;  /* 0x000000012222b824 */ /* 0x100fe200078e0a0f */
[----:B------:R-:W-:Y:S01]  /*6cf0*/  ISETP.GT.U32.AND P3, PT, R15, R29, PT ;  /* 0x0000001d0f00720c */ /* 0x000fe20003f64070 */
[----:B------:R-:W-:Y:S01]  /*6d00*/  @!P4 IMAD.IADD R37, R37, 0x1, -R15 ;  /* 0x000000012525c824 */ /* 0x000fe200078e0a0f */
[----:B------:R-:W-:Y:S01]  /*6d10*/  ISETP.GT.U32.AND P4, PT, R15, R32, PT ;  /* 0x000000200f00720c */ /* 0x000fe20003f84070 */
[----:B------:R-:W-:Y:S01]  /*6d20*/  @!P2 IMAD.MOV R43, RZ, RZ, -R43 ;  /* 0x000000ffff2ba224 */ /* 0x000fe200078e0a2b */
        /* <DEDUP_REMOVED lines=12> */
[----:B------:R-:W-:Y:S01]  /*6df0*/  ISETP.GT.U32.AND P0, PT, R15, R22, PT ;  /* 0x000000160f00720c */ /* 0x000fe20003f04070 */
[----:B------:R-:W-:Y:S02]  /*6e00*/  VIADD R13, R50, 0xfffffff9 ;  /* 0xfffffff9320d7836 */ /* 0x000fe40000000000 */
[----:B------:R-:W-:-:S02]  /*6e10*/  @!P5 IMAD.IADD R28, R28, 0x1, -R15 ;  /* 0x000000011c1cd824 */ /* 0x000fc400078e0a0f */
[----:B------:R-:W-:Y:S01]  /*6e20*/  IMAD R14, R16, 0x6, RZ ;  /* 0x00000006100e7824 */ /* 0x000fe200078e02ff */
[----:B------:R-:W-:Y:S01]  /*6e30*/  ISETP.GE.U32.AND P5, PT, R13, 0x7fffff7a, PT ;  /* 0x7fffff7a0d00780c */ /* 0x000fe20003fa6070 */
[--C-:B------:R-:W-:Y:S01]  /*6e40*/  @!P3 IMAD.IADD R24, R24, 0x1, -R15.reuse ;  /* 0x000000011818b824 */ /* 0x100fe200078e0a0f */
[----:B------:R-:W-:Y:S02]  /*6e50*/  ISETP.GT.U32.AND P3, PT, R15, R20, PT ;  /* 0x000000140f00720c */ /* 0x000fe40003f64070 */
[----:B------:R-:W-:Y:S01]  /*6e60*/  IADD3 R13, P6, PT, R14, R0, RZ ;  /* 0x000000000e0d7210 */ /* 0x000fe20007fde0ff */
[----:B------:R-:W-:Y:S01]  /*6e70*/  @!P4 IMAD.IADD R27, R27, 0x1, -R15 ;  /* 0x000000011b1bc824 */ /* 0x000fe200078e0a0f */
[----:B------:R-:W-:Y:S01]  /*6e80*/  ISETP.GT.U32.AND P4, PT, R15, R23, PT ;  /* 0x000000170f00720c */ /* 0x000fe20003f84070 */
[----:B------:R-:W-:Y:S01]  /*6e90*/  @!P2 IMAD.MOV R33, RZ, RZ, -R33 ;  /* 0x000000ffff21a224 */ /* 0x000fe200078e0a21 */
[----:B------:R-:W-:Y:S01]  /*6ea0*/  ISETP.LE.AND P2, PT, RZ, UR33, PT ;  /* 0x00000021ff007c0c */ /* 0x000fe2000bf43270 */
[----:B------:R-:W-:Y:S01]  /*6eb0*/  @!P0 IMAD.IADD R22, R22, 0x1, -R15 ;  /* 0x0000000116168824 */ /* 0x000fe200078e0a0f */
[----:B------:R-:W-:-:S02]  /*6ec0*/  LEA.HI.X.SX32 R14, R14, R2, 0x1, P6 ;  /* 0x000000020e0e7211 */ /* 0x000fc400030f0eff */
[----:B------:R-:W-:Y:S01]  /*6ed0*/  ISETP.LE.AND P0, PT, RZ, UR6, PT ;  /* 0x00000006ff007c0c */ /* 0x000fe2000bf03270 */
[----:B------:R-:W-:Y:S01]  /*6ee0*/  @!P5 IMAD.MOV.U32 R50, RZ, RZ, R13 ;  /* 0x000000ffff32d224 */ /* 0x000fe200078e000d */
[----:B------:R-:W-:Y:S01]  /*6ef0*/  PRMT R52, RZ, 0x7610, R52 ;  /* 0x00007610ff347816 */ /* 0x000fe20000000034 */
[----:B------:R-:W-:Y:S02]  /*6f00*/  @!P5 IMAD.MOV.U32 R51, RZ, RZ, R14 ;  /* 0x000000ffff33d224 */ /* 0x000fe400078e000e */
[--C-:B------:R-:W-:Y:S01]  /*6f10*/  @!P3 IMAD.IADD R20, R20, 0x1, -R15.reuse ;  /* 0x000000011414b824 */ /* 0x100fe200078e0a0f */
[----:B------:R-:W-:Y:S02]  /*6f20*/  ISETP.LE.AND P3, PT, RZ, UR8, PT ;  /* 0x00000008ff007c0c */ /* 0x000fe4000bf63270 */
[----:B------:R0:W2:Y:S01]  /*6f30*/  @!P5 LDG.E.U8 R52, desc[UR34][R50.64] ;  /* 0x000000223234d981 */ /* 0x0000a2000c1e1100 */
[----:B------:R-:W-:Y:S01]  /*6f40*/  ISETP.LE.AND P5, PT, RZ, UR9, PT ;  /* 0x00000009ff007c0c */ /* 0x000fe2000bfa3270 */
[----:B------:R-:W-:Y:S01]  /*6f50*/  @!P4 IMAD.IADD R23, R23, 0x1, -R15 ;  /* 0x000000011717c824 */ /* 0x000fe200078e0a0f */
[----:B------:R-:W-:Y:S01]  /*6f60*/  ISETP.GT.U32.AND P6, PT, R15, R18, PT ;  /* 0x000000120f00720c */ /* 0x000fe20003fc4070 */
[----:B------:R-:W-:Y:S01]  /*6f70*/  @!P2 IMAD.MOV R28, RZ, RZ, -R28 ;  /* 0x000000ffff1ca224 */ /* 0x000fe200078e0a1c */
[----:B------:R-:W-:Y:S01]  /*6f80*/  ISETP.LE.AND P4, PT, RZ, UR10, PT ;  /* 0x0000000aff007c0c */ /* 0x000fe2000bf83270 */
[----:B------:R-:W-:Y:S01]  /*6f90*/  @!P0 IMAD.MOV R49, RZ, RZ, -R49 ;  /* 0x000000ffff318224 */ /* 0x000fe200078e0a31 */
[----:B------:R-:W-:-:S02]  /*6fa0*/  ISETP.LE.AND P2, PT, RZ, UR60, PT ;  /* 0x0000003cff007c0c */ /* 0x000fc4000bf43270 */
[----:B------:R-:W-:Y:S02]  /*6fb0*/  ISETP.LE.AND P0, PT, RZ, UR11, PT ;  /* 0x0000000bff007c0c */ /* 0x000fe4000bf03270 */
[----:B------:R-:W-:Y:S01]  /*6fc0*/  @!P3 IMAD.MOV R47, RZ, RZ, -R47 ;  /* 0x000000ffff2fb224 */ /* 0x000fe200078e0a2f */
[----:B------:R-:W-:Y:S02]  /*6fd0*/  ISETP.LE.AND P3, PT, RZ, UR14, PT ;  /* 0x0000000eff007c0c */ /* 0x000fe4000bf63270 */
[----:B------:R-:W-:Y:S01]  /*6fe0*/  @!P5 IMAD.MOV R46, RZ, RZ, -R46 ;  /* 0x000000ffff2ed224 */ /* 0x000fe200078e0a2e */
[----:B------:R-:W-:Y:S01]  /*6ff0*/  ISETP.LE.AND P5, PT, RZ, UR15, PT ;  /* 0x0000000fff007c0c */ /* 0x000fe2000bfa3270 */
[----:B------:R-:W-:Y:S01]  /*7000*/  @!P6 IMAD.IADD R18, R18, 0x1, -R15 ;  /* 0x000000011212e824 */ /* 0x000fe200078e0a0f */
[----:B------:R-:W-:Y:S01]  /*7010*/  STL [R1+0x5a8], R5 ;  /* 0x0005a80501007387 */ /* 0x000fe20000100800 */
[----:B------:R-:W-:Y:S01]  /*7020*/  @!P4 IMAD.MOV R45, RZ, RZ, -R45 ;  /* 0x000000ffff2dc224 */ /* 0x000fe200078e0a2d */
[----:B------:R-:W-:Y:S01]  /*7030*/  ISETP.LE.AND P4, PT, RZ, UR16, PT ;  /* 0x00000010ff007c0c */ /* 0x000fe2000bf83270 */
[----:B------:R-:W-:Y:S01]  /*7040*/  @!P2 IMAD.MOV R23, RZ, RZ, -R23 ;  /* 0x000000ffff17a224 */ /* 0x000fe200078e0a17 */
[----:B------:R-:W-:Y:S01]  /*7050*/  ISETP.NE.AND P2, PT, RZ, UR5, PT ;  /* 0x00000005ff007c0c */ /* 0x000fe2000bf45270 */
[----:B------:R1:W-:Y:S01]  /*7060*/  STL [R1+0x5d8], R3 ;  /* 0x0005d80301007387 */ /* 0x0003e20000100800 */
[----:B------:R-:W-:Y:S01]  /*7070*/  LOP3.LUT R15, RZ, UR5, RZ, 0x33, !PT ;  /* 0x00000005ff0f7c12 */ /* 0x000fe2000f8e33ff */
[----:B------:R-:W-:Y:S01]  /*7080*/  @!P0 IMAD.MOV R44, RZ, RZ, -R44 ;  /* 0x000000ffff2c8224 */ /* 0x000fe200078e0a2c */
[----:B------:R-:W-:Y:S01]  /*7090*/  ISETP.LE.AND P0, PT, RZ, UR17, PT ;  /* 0x00000011ff007c0c */ /* 0x000fe2000bf03270 */
[----:B------:R-:W-:Y:S04]  /*70a0*/  STL [R1+0x5a4], R6 ;  /* 0x0005a40601007387 */ /* 0x000fe80000100800 */
[----:B------:R0:W-:Y:S01]  /*70b0*/  STL [R1+0x5d4], R4 ;  /* 0x0005d40401007387 */ /* 0x0001e20000100800 */
[----:B-1----:R-:W-:-:S03]  /*70c0*/  SEL R3, R15, R48, !P2 ;  /* 0x000000300f037207 */ /* 0x002fc60005000000 */
[----:B------:R-:W-:Y:S01]  /*70d0*/  STL [R1+0x688], R13 ;  /* 0x0006880d01007387 */ /* 0x000fe20000100800 */
[C---:B------:R-:W-:Y:S02]  /*70e0*/  SEL R5, R15.reuse, R47, !P2 ;  /* 0x0000002f0f057207 */ /* 0x040fe40005000000 */
[----:B0-----:R-:W-:Y:S01]  /*70f0*/  SEL R4, R15, R49, !P2 ;  /* 0x000000310f047207 */ /* 0x001fe20005000000 */
[----:B------:R-:W-:Y:S01]  /*7100*/  STL [R1+0x684], R14 ;  /* 0x0006840e01007387 */ /* 0x000fe20000100800 */
[----:B------:R-:W-:Y:S01]  /*7110*/  @!P3 IMAD.MOV R42, RZ, RZ, -R42 ;  /* 0x000000ffff2ab224 */ /* 0x000fe200078e0a2a */
[----:B------:R-:W-:Y:S02]  /*7120*/  ISETP.LE.AND P3, PT, RZ, UR20, PT ;  /* 0x00000014ff007c0c */ /* 0x000fe4000bf63270 */
[----:B------:R0:W-:Y:S01]  /*7130*/  STL [R1+0x348], R4 ;  /* 0x0003480401007387 */ /* 0x0001e20000100800 */
[----:B------:R-:W-:Y:S01]  /*7140*/  @!P5 IMAD.MOV R41, RZ, RZ, -R41 ;  /* 0x000000ffff29d224 */ /* 0x000fe200078e0a29 */
[----:B------:R-:W-:-:S02]  /*7150*/  ISETP.LE.AND P5, PT, RZ, UR21, PT ;  /* 0x00000015ff007c0c */ /* 0x000fc4000bfa3270 */
[----:B------:R1:W-:Y:S01]  /*7160*/  STL [R1+0x344], R3 ;  /* 0x0003440301007387 */ /* 0x0003e20000100800 */
[----:B------:R-:W-:Y:S01]  /*7170*/  @!P4 IMAD.MOV R40, RZ, RZ, -R40 ;  /* 0x000000ffff28c224 */ /* 0x000fe200078e0a28 */
[----:B------:R-:W-:Y:S02]  /*7180*/  ISETP.LE.AND P4, PT, RZ, UR22, PT ;  /* 0x00000016ff007c0c */ /* 0x000fe4000bf83270 */
[C---:B0-----:R-:W-:Y:S01]  /*7190*/  SEL R4, R15.reuse, R46, !P2 ;  /* 0x0000002e0f047207 */ /* 0x041fe20005000000 */
[----:B------:R0:W-:Y:S01]  /*71a0*/  STL [R1+0x340], R5 ;  /* 0x0003400501007387 */ /* 0x0001e20000100800 */
[----:B-1----:R-:W-:Y:S01]  /*71b0*/  SEL R3, R15, R45, !P2 ;  /* 0x0000002d0f037207 */ /* 0x002fe20005000000 */
[----:B------:R-:W-:Y:S02]  /*71c0*/  @!P0 IMAD.MOV R39, RZ, RZ, -R39 ;  /* 0x000000ffff278224 */ /* 0x000fe400078e0a27 */
[----:B------:R1:W-:Y:S01]  /*71d0*/  STL [R1+0x33c], R4 ;  /* 0x00033c0401007387 */ /* 0x0003e20000100800 */
[----:B------:R-:W-:-:S02]  /*71e0*/  ISETP.LE.AND P0, PT, RZ, UR23, PT ;  /* 0x00000017ff007c0c */ /* 0x000fc4000bf03270 */
[C---:B0-----:R-:W-:Y:S01]  /*71f0*/  SEL R5, R15.reuse, R44, !P2 ;  /* 0x0000002c0f057207 */ /* 0x041fe20005000000 */
[----:B------:R0:W-:Y:S01]  /*7200*/  STL [R1+0x338], R3 ;  /* 0x0003380301007387 */ /* 0x0001e20000100800 */
[----:B-1----:R-:W-:-:S03]  /*7210*/  SEL R4, R15, R43, !P2 ;  /* 0x0000002b0f047207 */ /* 0x002fc60005000000 */
[----:B------:R1:W-:Y:S01]  /*7220*/  STL [R1+0x334], R5 ;  /* 0x0003340501007387 */ /* 0x0003e20000100800 */
[----:B0-----:R-:W-:-:S03]  /*7230*/  SEL R3, R15, R42, !P2 ;  /* 0x0000002a0f037207 */ /* 0x001fc60005000000 */
[----:B------:R0:W-:Y:S01]  /*7240*/  STL [R1+0x330], R4 ;  /* 0x0003300401007387 */ /* 0x0001e20000100800 */
[----:B------:R-:W-:Y:S01]  /*7250*/  @!P3 IMAD.MOV R37, RZ, RZ, -R37 ;  /* 0x000000ffff25b224 */ /* 0x000fe200078e0a25 */
[C---:B-1----:R-:W-:Y:S02]  /*7260*/  SEL R5, R15.reuse, R41, !P2 ;  /* 0x000000290f057207 */ /* 0x042fe40005000000 */
[----:B------:R1:W-:Y:S01]  /*7270*/  STL [R1+0x32c], R3 ;  /* 0x00032c0301007387 */ /* 0x0003e20000100800 */
[----:B------:R-:W-:Y:S01]  /*7280*/  @!P5 IMAD.MOV R36, RZ, RZ, -R36 ;  /* 0x000000ffff24d224 */ /* 0x000fe200078e0a24 */
[C---:B0-----:R-:W-:Y:S02]  /*7290*/  SEL R4, R15.reuse, R40, !P2 ;  /* 0x000000280f047207 */ /* 0x041fe40005000000 */
[----:B------:R0:W-:Y:S01]  /*72a0*/  STL [R1+0x328], R5 ;  /* 0x0003280501007387 */ /* 0x0001e20000100800 */
[----:B------:R-:W-:Y:S01]  /*72b0*/  @!P4 IMAD.MOV R35, RZ, RZ, -R35 ;  /* 0x000000ffff23c224 */ /* 0x000fe200078e0a23 */
[----:B-1----:R-:W-:-:S02]  /*72c0*/  SEL R3, R15, R39, !P2 ;  /* 0x000000270f037207 */ /* 0x002fc40005000000 */
[----:B------:R1:W-:Y:S01]  /*72d0*/  STL [R1+0x324], R4 ;  /* 0x0003240401007387 */ /* 0x0003e20000100800 */
[----:B------:R-:W-:Y:S01]  /*72e0*/  @!P0 IMAD.MOV R34, RZ, RZ, -R34 ;  /* 0x000000ffff228224 */ /* 0x000fe200078e0a22 */
[C---:B0-----:R-:W-:Y:S02]  /*72f0*/  SEL R5, R15.reuse, R38, !P2 ;  /* 0x000000260f057207 */ /* 0x041fe40005000000 */
[----:B------:R0:W-:Y:S01]  /*7300*/  STL [R1+0x320], R3 ;  /* 0x0003200301007387 */ /* 0x0001e20000100800 */
[----:B------:R-:W-:Y:S01]  /*7310*/  ISETP.LE.AND P3, PT, RZ, UR29, PT ;  /* 0x0000001dff007c0c */ /* 0x000fe2000bf63270 */
[----:B------:R-:W3:Y:S01]  /*7320*/  LDC R39, c[0x0][0x3a0] ;  /* 0x0000e800ff277b82 */ /* 0x000ee20000000800 */
[C---:B-1----:R-:W-:Y:S01]  /*7330*/  SEL R4, R15.reuse, R37, !P2 ;  /* 0x000000250f047207 */ /* 0x042fe20005000000 */
[----:B------:R1:W-:Y:S01]  /*7340*/  STL [R1+0x31c], R5 ;  /* 0x00031c0501007387 */ /* 0x0003e20000100800 */
[----:B0-----:R-:W-:-:S03]  /*7350*/  SEL R3, R15, R36, !P2 ;  /* 0x000000240f037207 */ /* 0x001fc60005000000 */
[----:B------:R0:W-:Y:S01]  /*7360*/  STL [R1+0x318], R4 ;  /* 0x0003180401007387 */ /* 0x0001e20000100800 */
[----:B-1----:R-:W-:-:S03]  /*7370*/  SEL R5, R15, R35, !P2 ;  /* 0x000000230f057207 */ /* 0x002fc60005000000 */
[----:B------:R1:W-:Y:S01]  /*7380*/  STL [R1+0x314], R3 ;  /* 0x0003140301007387 */ /* 0x0003e20000100800 */
[----:B0-----:R-:W-:-:S03]  /*7390*/  SEL R4, R15, R34, !P2 ;  /* 0x000000220f047207 */ /* 0x001fc60005000000 */
[----:B------:R0:W-:Y:S01]  /*73a0*/  STL [R1+0x310], R5 ;  /* 0x0003100501007387 */ /* 0x0001e20000100800 */
[----:B-1----:R-:W-:-:S03]  /*73b0*/  SEL R3, R15, R33, !P2 ;  /* 0x000000210f037207 */ /* 0x002fc60005000000 */
[----:B------:R-:W2:Y:S04]  /*73c0*/  LDL.LU R34, [R1+0x11c] ;  /* 0x00011c0001227983 */ /* 0x000ea80000300800 */
[----:B------:R1:W-:Y:S04]  /*73d0*/  STL [R1+0x30c], R4 ;  /* 0x00030c0401007387 */ /* 0x0003e80000100800 */
[----:B------:R-:W4:Y:S04]  /*73e0*/  LDL.LU R17, [R1+0xfc] ;  /* 0x0000fc0001117983 */ /* 0x000f280000300800 */
[----:B------:R0:W-:Y:S04]  /*73f0*/  STL [R1+0x308], R3 ;  /* 0x0003080301007387 */ /* 0x0001e80000100800 */
[----:B------:R-:W4:Y:S04]  /*7400*/  LDL.LU R66, [R1+0xf8] ;  /* 0x0000f80001427983 */ /* 0x000f280000300800 */
[----:B------:R-:W4:Y:S04]  /*7410*/  LDL.LU R41, [R1+0x1d0] ;  /* 0x0001d00001297983 */ /* 0x000f280000300800 */
[----:B------:R-:W4:Y:S04]  /*7420*/  LDL.LU R48, [R1+0x1cc] ;  /* 0x0001cc0001307983 */ /* 0x000f280000300800 */
[----:B------:R-:W4:Y:S01]  /*7430*/  LDL.LU R62, [R1+0x154] ;  /* 0x00015400013e7983 */ /* 0x000f220000300800 */
[----:B------:R-:W-:-:S02]  /*7440*/  ISETP.LE.AND P5, PT, RZ, UR30, PT ;  /* 0x0000001eff007c0c */ /* 0x000fc4000bfa3270 */
[----:B------:R-:W-:Y:S02]  /*7450*/  ISETP.LE.AND P4, PT, RZ, UR31, PT ;  /* 0x0000001fff007c0c */ /* 0x000fe4000bf83270 */
[----:B------:R-:W-:Y:S01]  /*7460*/  ISETP.LE.AND P0, PT, RZ, UR32, PT ;  /* 0x00000020ff007c0c */ /* 0x000fe2000bf03270 */
[----:B------:R-:W-:Y:S01]  /*7470*/  @!P3 IMAD.MOV R32, RZ, RZ, -R32 ;  /* 0x000000ffff20b224 */ /* 0x000fe200078e0a20 */
[----:B------:R-:W-:-:S07]  /*7480*/  ISETP.LE.AND P3, PT, RZ, UR56, PT ;  /* 0x00000038ff007c0c */ /* 0x000fce000bf63270 */
[----:B------:R-:W-:Y:S01]  /*7490*/  @!P5 IMAD.MOV R31, RZ, RZ, -R31 ;  /* 0x000000ffff1fd224 */ /* 0x000fe200078e0a1f */
[----:B------:R-:W-:Y:S01]  /*74a0*/  ISETP.LE.AND P5, PT, RZ, UR57, PT ;  /* 0x00000039ff007c0c */ /* 0x000fe2000bfa3270 */
[----:B------:R-:W-:Y:S01]  /*74b0*/  @!P4 IMAD.MOV R30, RZ, RZ, -R30 ;  /* 0x000000ffff1ec224 */ /* 0x000fe200078e0a1e */
[----:B------:R-:W-:Y:S01]  /*74c0*/  ISETP.LE.AND P4, PT, RZ, UR58, PT ;  /* 0x0000003aff007c0c */ /* 0x000fe2000bf83270 */
[----:B------:R-:W-:Y:S01]  /*74d0*/  @!P0 IMAD.MOV R29, RZ, RZ, -R29 ;  /* 0x000000ffff1d8224 */ /* 0x000fe200078e0a1d */
[----:B------:R-:W-:Y:S01]  /*74e0*/  ISETP.LE.AND P0, PT, RZ, UR59, PT ;  /* 0x0000003bff007c0c */ /* 0x000fe2000bf03270 */
[----:B------:R-:W-:Y:S01]  /*74f0*/  @!P3 IMAD.MOV R27, RZ, RZ, -R27 ;  /* 0x000000ffff1bb224 */ /* 0x000fe200078e0a1b */
[----:B------:R-:W-:Y:S02]  /*7500*/  ISETP.LE.AND P3, PT, RZ, UR61, PT ;  /* 0x0000003dff007c0c */ /* 0x000fe4000bf63270 */
[----:B------:R-:W-:-:S05]  /*7510*/  ISETP.LE.AND P6, PT, RZ, UR63, PT ;  /* 0x0000003fff007c0c */ /* 0x000fca000bfc3270 */
[----:B------:R-:W-:Y:S01]  /*7520*/  @!P5 IMAD.MOV R26, RZ, RZ, -R26 ;  /* 0x000000ffff1ad224 */ /* 0x000fe200078e0a1a */
[----:B------:R-:W-:Y:S01]  /*7530*/  ISETP.LE.AND P5, PT, RZ, UR62, PT ;  /* 0x0000003eff007c0c */ /* 0x000fe2000bfa3270 */
[----:B------:R-:W-:Y:S01]  /*7540*/  @!P4 IMAD.MOV R25, RZ, RZ, -R25 ;  /* 0x000000ffff19c224 */ /* 0x000fe200078e0a19 */
[----:B------:R-:W-:Y:S01]  /*7550*/  ISETP.LE.AND P4, PT, RZ, UR64, PT ;  /* 0x00000040ff007c0c */ /* 0x000fe2000bf83270 */
[----:B------:R-:W-:Y:S01]  /*7560*/  @!P0 IMAD.MOV R24, RZ, RZ, -R24 ;  /* 0x000000ffff188224 */ /* 0x000fe200078e0a18 */
[----:B------:R-:W-:Y:S01]  /*7570*/  ISETP.LE.AND P0, PT, RZ, UR65, PT ;  /* 0x00000041ff007c0c */ /* 0x000fe2000bf03270 */
[----:B------:R-:W0:Y:S01]  /*7580*/  S2R R40, SR_TID.X ;  /* 0x0000000000287919 */ /* 0x000e220000002100 */
[----:B------:R-:W-:Y:S02]  /*7590*/  @!P3 IMAD.MOV R22, RZ, RZ, -R22 ;  /* 0x000000ffff16b224 */ /* 0x000fe400078e0a16 */
[----:B------:R-:W-:-:S05]  /*75a0*/  @!P6 IMAD.MOV R19, RZ, RZ, -R19 ;  /* 0x000000ffff13e224 */ /* 0x000fca00078e0a13 */
[----:B------:R-:W-:Y:S02]  /*75b0*/  @!P5 IMAD.MOV R21, RZ, RZ, -R21 ;  /* 0x000000ffff15d224 */ /* 0x000fe400078e0a15 */
[----:B------:R-:W-:Y:S02]  /*75c0*/  @!P4 IMAD.MOV R20, RZ, RZ, -R20 ;  /* 0x000000ffff14c224 */ /* 0x000fe400078e0a14 */
[----:B------:R-:W-:Y:S01]  /*75d0*/  @!P0 IMAD.MOV R18, RZ, RZ, -R18 ;  /* 0x000000ffff128224 */ /* 0x000fe200078e0a12 */
[C---:B------:R-:W-:Y:S02]  /*75e0*/  SEL R14, R15.reuse, R32, !P2 ;  /* 0x000000200f0e7207 */ /* 0x040fe40005000000 */
[C---:B------:R-:W-:Y:S02]  /*75f0*/  SEL R13, R15.reuse, R31, !P2 ;  /* 0x0000001f0f0d7207 */ /* 0x040fe40005000000 */
[C---:B------:R-:W-:Y:S02]  /*7600*/  SEL R68, R15.reuse, R30, !P2 ;  /* 0x0000001e0f447207 */ /* 0x040fe40005000000 */
[----:B------:R-:W-:-:S02]  /*7610*/  SEL R12, R15, R29, !P2 ;  /* 0x0000001d0f0c7207 */ /* 0x000fc40005000000 */
[C---:B------:R-:W-:Y:S02]  /*7620*/  SEL R11, R15.reuse, R28, !P2 ;  /* 0x0000001c0f0b7207 */ /* 0x040fe40005000000 */
[C---:B------:R-:W-:Y:S02]  /*7630*/  SEL R10, R15.reuse, R27, !P2 ;  /* 0x0000001b0f0a7207 */ /* 0x040fe40005000000 */
[C---:B------:R-:W-:Y:S02]  /*7640*/  SEL R9, R15.reuse, R26, !P2 ;  /* 0x0000001a0f097207 */ /* 0x040fe40005000000 */
[C---:B------:R-:W-:Y:S02]  /*7650*/  SEL R8, R15.reuse, R25, !P2 ;  /* 0x000000190f087207 */ /* 0x040fe40005000000 */
[C---:B------:R-:W-:Y:S02]  /*7660*/  SEL R7, R15.reuse, R24, !P2 ;  /* 0x000000180f077207 */ /* 0x040fe40005000000 */
[----:B------:R-:W-:-:S02]  /*7670*/  SEL R6, R15, R23, !P2 ;  /* 0x000000170f067207 */ /* 0x000fc40005000000 */
[C---:B------:R-:W-:Y:S02]  /*7680*/  SEL R51, R15.reuse, R22, !P2 ;  /* 0x000000160f337207 */ /* 0x040fe40005000000 */
[C---:B------:R-:W-:Y:S02]  /*7690*/  SEL R50, R15.reuse, R21, !P2 ;  /* 0x000000150f327207 */ /* 0x040fe40005000000 */
[C---:B0-----:R-:W-:Y:S02]  /*76a0*/  SEL R5, R15.reuse, R20, !P2 ;  /* 0x000000140f057207 */ /* 0x041fe40005000000 */
[C---:B-1----:R-:W-:Y:S02]  /*76b0*/  SEL R4, R15.reuse, R18, !P2 ;  /* 0x000000120f047207 */ /* 0x042fe40005000000 */
[----:B------:R-:W-:Y:S01]  /*76c0*/  SEL R3, R15, R19, !P2 ;  /* 0x000000130f037207 */ /* 0x000fe20005000000 */
[----:B---3--:R-:W-:-:S05]  /*76d0*/  VIADD R15, R39, 0xfffffff1 ;  /* 0xfffffff1270f7836 */ /* 0x008fca0000000000 */
[----:B------:R-:W-:Y:S01]  /*76e0*/  ISETP.GE.U32.AND P0, PT, R15, 0x7fffff72, PT ;  /* 0x7fffff720f00780c */ /* 0x000fe20003f06070 */
[----:B------:R-:W-:Y:S01]  /*76f0*/  IMAD R15, R16, 0xe, RZ ;  /* 0x0000000e100f7824 */ /* 0x000fe200078e02ff */
[----:B------:R-:W-:-:S04]  /*7700*/  @!UP1 UIADD3 UR4, UPT, UPT, -UR36, 0x100000, URZ ;  /* 0x0010000024049890 */ /* 0x000fc8000fffe1ff */
[----:B------:R-:W-:Y:S02]  /*7710*/  @!UP1 USHF.L.U32 UR5, UR4, 0xb, URZ ;  /* 0x0000000b04059899 */ /* 0x000fe400080006ff */
[----:B------:R-:W-:Y:S01]  /*7720*/  @!UP1 USHF.L.U32 UR4, UR4, 0x1, URZ ;  /* 0x0000000104049899 */ /* 0x000fe200080006ff */
[C---:B------:R-:W-:Y:S01]  /*7730*/  IADD3 R38, P2, PT, R15.reuse, R0, RZ ;  /* 0x000000000f267210 */ /* 0x040fe20007f5e0ff */
[----:B------:R-:W0:Y:S03]  /*7740*/  LDCU UR36, c[0x0][0x3b0] ;  /* 0x00007600ff2477ac */ /* 0x000e260008000800 */
[----:B------:R-:W-:Y:S01]  /*7750*/  LEA.HI.X.SX32 R49, R15, R2, 0x1, P2 ;  /* 0x000000020f317211 */ /* 0x000fe200010f0eff */
[----:B------:R-:W-:Y:S01]  /*7760*/  VOTEU.ALL UP1, P1 ;  /* 0x0000000000ff7886 */ /* 0x000fe20000820000 */
[----:B------:R-:W-:Y:S01]  /*7770*/  STL [R1+0x150], R38 ;  /* 0x0001502601007387 */ /* 0x000fe20000100800 */
[----:B------:R-:W-:Y:S01]  /*7780*/  LOP3.LUT R40, R40, 0x7f, RZ, 0xc0, !PT ;  /* 0x0000007f28287812 */ /* 0x000fe200078ec0ff */
[----:B------:R-:W-:-:S02]  /*7790*/  @!P0 IMAD.MOV.U32 R18, RZ, RZ, R38 ;  /* 0x000000ffff128224 */ /* 0x000fc400078e0026 */
[----:B------:R1:W-:Y:S01]  /*77a0*/  STL [R1+0x14c], R49 ;  /* 0x00014c3101007387 */ /* 0x0003e20000100800 */
[----:B------:R-:W-:Y:S01]  /*77b0*/  @!P0 IMAD.MOV.U32 R19, RZ, RZ, R49 ;  /* 0x000000ffff138224 */ /* 0x000fe200078e0031 */
[----:B------:R3:W0:Y:S02]  /*77c0*/  @!UP1 SYNCS.EXCH.64 URZ, [UR13+0xa008], UR4 ;  /* 0x00a008040dff95b2 */ /* 0x0006240008000100 */
[----:B-1----:R-:W4:Y:S04]  /*77d0*/  LDL.LU R49, [R1+0x1e0] ;  /* 0x0001e00001317983 */ /* 0x002f280000300800 */
[----:B------:R-:W4:Y:S01]  /*77e0*/  LDL.LU R38, [R1+0x194] ;  /* 0x0001940001267983 */ /* 0x000f220000300800 */
[----:B------:R-:W-:Y:S01]  /*77f0*/  PRMT R31, RZ, 0x7610, R31 ;  /* 0x00007610ff1f7816 */ /* 0x000fe2000000001f */
[----:B------:R-:W-:Y:S01]  /*7800*/  VIADD R15, R39, 0xffffffe9 ;  /* 0xffffffe9270f7836 */ /* 0x000fe20000000000 */
[----:B------:R-:W-:Y:S01]  /*7810*/  PRMT R30, RZ, 0x7610, R30 ;  /* 0x00007610ff1e7816 */ /* 0x000fe2000000001e */
[----:B------:R-:W4:Y:S01]  /*7820*/  LDL.LU R65, [R1+0x158] ;  /* 0x0001580001417983 */ /* 0x000f220000300800 */
[----:B------:R-:W-:Y:S01]  /*7830*/  PRMT R29, RZ, 0x7610, R29 ;  /* 0x00007610ff1d7816 */ /* 0x000fe2000000001d */
[----:B---3--:R-:W1:Y:S02]  /*7840*/  LDCU UR4, c[0x0][0x3b0] ;  /* 0x00007600ff0477ac */ /* 0x008e640008000800 */
[----:B------:R3:W4:Y:S01]  /*7850*/  @!P0 LDG.E.U8 R31, desc[UR34][R18.64] ;  /* 0x00000022121f8981 */ /* 0x000722000c1e1100 */
[----:B------:R-:W-:Y:S01]  /*7860*/  PRMT R28, RZ, 0x7610, R28 ;  /* 0x00007610ff1c7816 */ /* 0x000fe2000000001c */
[----:B------:R-:W0:Y:S02]  /*7870*/  LDCU UR5, c[0x0][0x3b0] ;  /* 0x00007600ff0577ac */ /* 0x000e240008000800 */
[----:B--2---:R-:W-:Y:S04]  /*7880*/  STS.U8 [R40+UR13], R34 ;  /* 0x0000002228007988 */ /* 0x004fe8000800000d */
[----:B----4-:R2:W-:Y:S04]  /*7890*/  STS.U8 [R40+UR13+0x400], R17 ;  /* 0x0004001128007988 */ /* 0x0105e8000800000d */
[----:B------:R4:W-:Y:S04]  /*78a0*/  STS.U8 [R40+UR13+0x800], R66 ;  /* 0x0008004228007988 */ /* 0x0009e8000800000d */
[----:B--2---:R-:W2:Y:S04]  /*78b0*/  LDL.LU R17, [R1+0x1d4] ;  /* 0x0001d40001117983 */ /* 0x004ea80000300800 */
[----:B----4-:R-:W4:Y:S01]  /*78c0*/  LDL.LU R66, [R1+0x148] ;  /* 0x0001480001427983 */ /* 0x010f220000300800 */
[----:B------:R-:W-:Y:S01]  /*78d0*/  ISETP.GE.U32.AND P0, PT, R15, 0x7fffff6a, PT ;  /* 0x7fffff6a0f00780c */ /* 0x000fe20003f06070 */
[----:B------:R-:W-:-:S05]  /*78e0*/  IMAD R15, R16, 0x16, RZ ;  /* 0x00000016100f7824 */ /* 0x000fca00078e02ff */
[----:B---3--:R-:W-:-:S04]  /*78f0*/  IADD3 R18, P2, PT, R15, R0, RZ ;  /* 0x000000000f127210 */ /* 0x008fc80007f5e0ff */
[----:B------:R-:W-:Y:S01]  /*7900*/  LEA.HI.X.SX32 R19, R15, R2, 0x1, P2 ;  /* 0x000000020f137211 */ /* 0x000fe200010f0eff */
[----:B------:R-:W-:-:S04]  /*7910*/  VIADD R15, R39, 0xffffffe1 ;  /* 0xffffffe1270f7836 */ /* 0x000fc80000000000 */
[----:B------:R3:W4:Y:S01]  /*7920*/  @!P0 LDG.E.U8 R30, desc[UR34][R18.64] ;  /* 0x00000022121e8981 */ /* 0x000722000c1e1100 */
[----:B------:R-:W-:Y:S01]  /*7930*/  ISETP.GE.U32.AND P0, PT, R15, 0x7fffff62, PT ;  /* 0x7fffff620f00780c */ /* 0x000fe20003f06070 */
[----:B------:R-:W-:Y:S02]  /*7940*/  IMAD R15, R16, 0x1e, RZ ;  /* 0x0000001e100f7824 */ /* 0x000fe400078e02ff */
[----:B------:R3:W-:Y:S04]  /*7950*/  STL [R1+0x190], R18 ;  /* 0x0001901201007387 */ /* 0x0007e80000100800 */
[----:B------:R0:W-:Y:S01]  /*7960*/  STL [R1+0x18c], R19 ;  /* 0x00018c1301007387 */ /* 0x0001e20000100800 */
[----:B---3--:R-:W-:-:S03]  /*7970*/  IADD3 R18, P2, PT, R15, R0, RZ ;  /* 0x000000000f127210 */ /* 0x008fc60007f5e0ff */
[----:B------:R3:W-:Y:S01]  /*7980*/  STS.U8 [R40+UR13+0xc00], R41 ;  /* 0x000c002928007988 */ /* 0x0007e2000800000d */
[----:B0-----:R-:W-:-:S03]  /*7990*/  LEA.HI.X.SX32 R19, R15, R2, 0x1, P2 ;  /* 0x000000020f137211 */ /* 0x001fc600010f0eff */
[----:B------:R0:W-:Y:S04]  /*79a0*/  STS.U8 [R40+UR13+0x1000], R48 ;  /* 0x0010003028007988 */ /* 0x0001e8000800000d */
[----:B---3--:R-:W3:Y:S04]  /*79b0*/  LDL.LU R41, [R1+0x130] ;  /* 0x0001300001297983 */ /* 0x008ee80000300800 */
[----:B0-----:R-:W3:Y:S04]  /*79c0*/  LDL.LU R48, [R1+0x1d8] ;  /* 0x0001d80001307983 */ /* 0x001ee80000300800 */
[----:B------:R-:W-:Y:S04]  /*79d0*/  STL [R1+0x1d0], R18 ;  /* 0x0001d01201007387 */ /* 0x000fe80000100800 */
[----:B------:R0:W-:Y:S04]  /*79e0*/  STS.U8 [R40+UR13+0x1400], R62 ;  /* 0x0014003e28007988 */ /* 0x0001e8000800000d */
[----:B------:R1:W-:Y:S01]  /*79f0*/  STL [R1+0x1cc], R19 ;  /* 0x0001cc1301007387 */ /* 0x0003e20000100800 */
[----:B------:R-:W-:-:S03]  /*7a00*/  VIADD R15, R39, 0xffffffd9 ;  /* 0xffffffd9270f7836 */ /* 0x000fc60000000000 */
[----:B------:R1:W3:Y:S04]  /*7a10*/  @!P0 LDG.E.U8 R29, desc[UR34][R18.64] ;  /* 0x00000022121d8981 */ /* 0x0002e8000c1e1100 */
[----:B0-----:R-:W3:Y:S01]  /*7a20*/  LDL.LU R62, [R1+0x140] ;  /* 0x00014000013e7983 */ /* 0x001ee20000300800 */
[----:B------:R-:W-:Y:S01]  /*7a30*/  ISETP.GE.U32.AND P0, PT, R15, 0x7fffff5a, PT ;  /* 0x7fffff5a0f00780c */ /* 0x000fe20003f06070 */
[----:B------:R-:W-:-:S05]  /*7a40*/  IMAD R15, R16, 0x26, RZ ;  /* 0x00000026100f7824 */ /* 0x000fca00078e02ff */
[----:B-1----:R-:W-:-:S04]  /*7a50*/  IADD3 R18, P2, PT, R15, R0, RZ ;  /* 0x000000000f127210 */ /* 0x002fc80007f5e0ff */
[----:B------:R-:W-:Y:S01]  /*7a60*/  LEA.HI.X.SX32 R19, R15, R2, 0x1, P2 ;  /* 0x000000020f137211 */ /* 0x000fe200010f0eff */
[----:B------:R0:W-:Y:S04]  /*7a70*/  STS.U8 [R40+UR13+0x1800], R49 ;  /* 0x0018003128007988 */ /* 0x0001e8000800000d */
[----:B------:R-:W-:Y:S04]  /*7a80*/  STS.U8 [R40+UR13+0x1c00], R38 ;  /* 0x001c002628007988 */ /* 0x000fe8000800000d */
[----:B------:R1:W-:Y:S04]  /*7a90*/  STS.U8 [R40+UR13+0x2000], R65 ;  /* 0x0020004128007988 */ /* 0x0003e8000800000d */
[----:B0-----:R-:W3:Y:S01]  /*7aa0*/  LDL.LU R49, [R1+0x128] ;  /* 0x0001280001317983 */ /* 0x001ee20000300800 */
[----:B------:R-:W-:-:S03]  /*7ab0*/  VIADD R15, R39, 0xffffffd1 ;  /* 0xffffffd1270f7836 */ /* 0x000fc60000000000 */
[----:B------:R0:W3:Y:S04]  /*7ac0*/  @!P0 LDG.E.U8 R28, desc[UR34][R18.64] ;  /* 0x00000022121c8981 */ /* 0x0000e8000c1e1100 */
[----:B-1----:R-:W3:Y:S04]  /*7ad0*/  LDL.LU R65, [R1+0x144] ;  /* 0x0001440001417983 */ /* 0x002ee80000300800 */
[----:B------:R-:W-:Y:S04]  /*7ae0*/  STL [R1+0x22c], R18 ;  /* 0x00022c1201007387 */ /* 0x000fe80000100800 */
[----:B------:R-:W-:Y:S04]  /*7af0*/  STL [R1+0x228], R19 ;  /* 0x0002281301007387 */ /* 0x000fe80000100800 */
[----:B------:R-:W3:Y:S04]  /*7b00*/  LDL.LU R34, [R1+0x198] ;  /* 0x0001980001227983 */ /* 0x000ee80000300800 */
[----:B--2---:R1:W-:Y:S04]  /*7b10*/  STS.U8 [R40+UR13+0x2400], R17 ;  /* 0x0024001128007988 */ /* 0x0043e8000800000d */
[----:B----4-:R2:W-:Y:S04]  /*7b20*/  STS.U8 [R40+UR13+0x2800], R66 ;  /* 0x0028004228007988 */ /* 0x0105e8000800000d */
[----:B-1----:R-:W4:Y:S04]  /*7b30*/  LDL.LU R17, [R1+0x12c] ;  /* 0x00012c0001117983 */ /* 0x002f280000300800 */
[----:B--2---:R-:W2:Y:S01]  /*7b40*/  LDL.LU R66, [R1+0x124] ;  /* 0x0001240001427983 */ /* 0x004ea20000300800 */
[----:B------:R-:W-:Y:S01]  /*7b50*/  ISETP.GE.U32.AND P0, PT, R15, 0x7fffff52, PT ;  /* 0x7fffff520f00780c */ /* 0x000fe20003f06070 */
[----:B------:R-:W-:-:S05]  /*7b60*/  IMAD R15, R16, 0x2e, RZ ;  /* 0x0000002e100f7824 */ /* 0x000fca00078e02ff */
[----:B0-----:R-:W-:-:S04]  /*7b70*/  IADD3 R18, P2, PT, R15, R0, RZ ;  /* 0x000000000f127210 */ /* 0x001fc80007f5e0ff */
[----:B------:R-:W-:Y:S01]  /*7b80*/  LEA.HI.X.SX32 R19, R15, R2, 0x1, P2 ;  /* 0x000000020f137211 */ /* 0x000fe200010f0eff */
[----:B------:R-:W-:Y:S04]  /*7b90*/  STL [R1+0x24c], R18 ;  /* 0x00024c1201007387 */ /* 0x000fe80000100800 */
[----:B------:R-:W-:Y:S04]  /*7ba0*/  STL [R1+0x248], R19 ;  /* 0x0002481301007387 */ /* 0x000fe80000100800 */
[----:B---3--:R0:W-:Y:S04]  /*7bb0*/  STS.U8 [R40+UR13+0x2c00], R41 ;  /* 0x002c002928007988 */ /* 0x0081e8000800000d */
[----:B------:R1:W-:Y:S04]  /*7bc0*/  STS.U8 [R40+UR13+0x3000], R48 ;  /* 0x0030003028007988 */ /* 0x0003e8000800000d */
[----:B0-----:R-:W3:Y:S04]  /*7bd0*/  LDL.LU R41, [R1+0x13c] ;  /* 0x00013c0001297983 */ /* 0x001ee80000300800 */
[----:B-1----:R-:W3:Y:S04]  /*7be0*/  LDL.LU R48, [R1+0x138] ;  /* 0x0001380001307983 */ /* 0x002ee80000300800 */
[----:B------:R0:W-:Y:S04]  /*7bf0*/  STS.U8 [R40+UR13+0x3400], R62 ;  /* 0x0034003e28007988 */ /* 0x0001e8000800000d */
[----:B0-----:R-:W3:Y:S01]  /*7c00*/  LDL.LU R62, [R1+0x114] ;  /* 0x00011400013e7983 */ /* 0x001ee20000300800 */
[----:B------:R-:W-:Y:S01]  /*7c10*/  PRMT R27, RZ, 0x7610, R27 ;  /* 0x00007610ff1b7816 */ /* 0x000fe2000000001b */
[----:B------:R-:W-:-:S05]  /*7c20*/  VIADD R15, R39, 0xffffffc9 ;  /* 0xffffffc9270f7836 */ /* 0x000fca0000000000 */
[----:B------:R0:W3:Y:S01]  /*7c30*/  @!P0 LDG.E.U8 R27, desc[UR34][R18.64] ;  /* 0x00000022121b8981 */ /* 0x0000e2000c1e1100 */
[----:B------:R-:W-:Y:S01]  /*7c40*/  ISETP.GE.U32.AND P0, PT, R15, 0x7fffff4a, PT ;  /* 0x7fffff4a0f00780c */ /* 0x000fe20003f06070 */
[----:B------:R-:W-:-:S05]  /*7c50*/  IMAD R15, R16, 0x36, RZ ;  /* 0x00000036100f7824 */ /* 0x000fca00078e02ff */
[----:B0-----:R-:W-:-:S04]  /*7c60*/  IADD3 R18, P2, PT, R15, R0, RZ ;  /* 0x000000000f127210 */ /* 0x001fc80007f5e0ff */
[----:B------:R-:W-:Y:S01]  /*7c70*/  LEA.HI.X.SX32 R19, R15, R2, 0x1, P2 ;  /* 0x000000020f137211 */ /* 0x000fe200010f0eff */
[----:B------:R-:W-:Y:S01]  /*7c80*/  STL [R1+0x25c], R18 ;  /* 0x00025c1201007387 */ /* 0x000fe20000100800 */
[----:B------:R-:W-:-:S03]  /*7c90*/  LOP3.LUT R32, R40, 0x10, RZ, 0x3c, !PT ;  /* 0x0000001028207812 */ /* 0x000fc600078e3cff */
[----:B------:R-:W-:Y:S04]  /*7ca0*/  STL [R1+0x258], R19 ;  /* 0x0002581301007387 */ /* 0x000fe80000100800 */
[----:B------:R0:W-:Y:S04]  /*7cb0*/  STS.U8 [R40+UR13+0x3800], R49 ;  /* 0x0038003128007988 */ /* 0x0001e8000800000d */
[----:B------:R1:W-:Y:S04]  /*7cc0*/  STS.U8 [R40+UR13+0x3c00], R65 ;  /* 0x003c004128007988 */ /* 0x0003e8000800000d */
[----:B0-----:R-:W3:Y:S04]  /*7cd0*/  LDL.LU R49, [R1+0x120] ;  /* 0x0001200001317983 */ /* 0x001ee80000300800 */
[----:B------:R-:W3:Y:S04]  /*7ce0*/  LDL.LU R38, [R1+0x110] ;  /* 0x0001100001267983 */ /* 0x000ee80000300800 */
[----:B------:R-:W-:Y:S04]  /*7cf0*/  STS.U8 [R32+UR13+0x480], R34 ;  /* 0x0004802220007988 */ /* 0x000fe8000800000d */
[----:B-1----:R-:W3:Y:S04]  /*7d00*/  LDL.LU R65, [R1+0x10c] ;  /* 0x00010c0001417983 */ /* 0x002ee80000300800 */
[----:B----4-:R0:W-:Y:S04]  /*7d10*/  STS.U8 [R32+UR13+0x880], R17 ;  /* 0x0008801120007988 */ /* 0x0101e8000800000d */
[----:B--2---:R1:W-:Y:S04]  /*7d20*/  STS.U8 [R32+UR13+0xc80], R66 ;  /* 0x000c804220007988 */ /* 0x0043e8000800000d */
[----:B0-----:R-:W2:Y:S04]  /*7d30*/  LDL.LU R17, [R1+0x108] ;  /* 0x0001080001117983 */ /* 0x001ea80000300800 */
[----:B-1----:R-:W4:Y:S01]  /*7d40*/  LDL.LU R66, [R1+0xf4] ;  /* 0x0000f40001427983 */ /* 0x002f220000300800 */
[----:B------:R-:W-:Y:S01]  /*7d50*/  PRMT R26, RZ, 0x7610, R26 ;  /* 0x00007610ff1a7816 */ /* 0x000fe2000000001a */
[----:B------:R-:W-:-:S05]  /*7d60*/  VIADD R15, R39, 0xffffffc1 ;  /* 0xffffffc1270f7836 */ /* 0x000fca0000000000 */
[----:B------:R0:W4:Y:S01]  /*7d70*/  @!P0 LDG.E.U8 R26, desc[UR34][R18.64] ;  /* 0x00000022121a8981 */ /* 0x000122000c1e1100 */
        /* <DEDUP_REMOVED lines=16> */
[----:B------:R-:W-:Y:S01]  /*7e80*/  IMAD R15, R16, 0x46, RZ ;  /* 0x00000046100f7824 */ /* 0x000fe200078e02ff */
[----:B------:R-:W-:-:S04]  /*7e90*/  PRMT R24, RZ, 0x7610, R24 ;  /* 0x00007610ff187816 */ /* 0x000fc80000000018 */
[----:B0-----:R-:W-:-:S04]  /*7ea0*/  IADD3 R18, P2, PT, R15, R0, RZ ;  /* 0x000000000f127210 */ /* 0x001fc80007f5e0ff */
[----:B------:R-:W-:Y:S01]  /*7eb0*/  LEA.HI.X.SX32 R19, R15, R2, 0x1, P2 ;  /* 0x000000020f137211 */ /* 0x000fe200010f0eff */
[----:B------:R-:W-:-:S04]  /*7ec0*/  VIADD R15, R39, 0xffffffb1 ;  /* 0xffffffb1270f7836 */ /* 0x000fc80000000000 */
[----:B------:R0:W3:Y:S01]  /*7ed0*/  @!P0 LDG.E.U8 R24, desc[UR34][R18.64] ;  /* 0x0000002212188981 */ /* 0x0000e2000c1e1100 */
[----:B------:R-:W-:Y:S01]  /*7ee0*/  ISETP.GE.U32.AND P0, PT, R15, 0x7fffff32, PT ;  /* 0x7fffff320f00780c */ /* 0x000fe20003f06070 */
[----:B------:R-:W-:Y:S02]  /*7ef0*/  IMAD R15, R16, 0x4e, RZ ;  /* 0x0000004e100f7824 */ /* 0x000fe400078e02ff */
[----:B------:R0:W-:Y:S04]  /*7f00*/  STL [R1+0x27c], R18 ;  /* 0x00027c1201007387 */ /* 0x0001e80000100800 */
[----:B------:R1:W-:Y:S01]  /*7f10*/  STL [R1+0x278], R19 ;  /* 0x0002781301007387 */ /* 0x0003e20000100800 */
[----:B0-----:R-:W-:-:S04]  /*7f20*/  IADD3 R18, P2, PT, R15, R0, RZ ;  /* 0x000000000f127210 */ /* 0x001fc80007f5e0ff */
[----:B-1----:R-:W-:Y:S01]  /*7f30*/  LEA.HI.X.SX32 R19, R15, R2, 0x1, P2 ;  /* 0x000000020f137211 */ /* 0x002fe200010f0eff */
[----:B------:R0:W-:Y:S04]  /*7f40*/  STS.U8 [R32+UR13+0x1c80], R49 ;  /* 0x001c803120007988 */ /* 0x0001e8000800000d */
[----:B------:R-:W-:Y:S04]  /*7f50*/  STS.U8 [R32+UR13+0x2080], R38 ;  /* 0x0020802620007988 */ /* 0x000fe8000800000d */
[----:B0-----:R-:W3:Y:S04]  /*7f60*/  LDL.LU R49, [R1+0xdc] ;  /* 0x0000dc0001317983 */ /* 0x001ee80000300800 */
[----:B------:R-:W-:Y:S04]  /*7f70*/  STL [R1+0x28c], R18 ;  /* 0x00028c1201007387 */ /* 0x000fe80000100800 */
[----:B------:R-:W-:Y:S04]  /*7f80*/  STL [R1+0x288], R19 ;  /* 0x0002881301007387 */ /* 0x000fe80000100800 */
[----:B------:R0:W-:Y:S04]  /*7f90*/  STS.U8 [R32+UR13+0x2480], R65 ;  /* 0x0024804120007988 */ /* 0x0001e8000800000d */
[----:B------:R-:W3:Y:S04]  /*7fa0*/  LDL.LU R33, [R1+0xf0] ;  /* 0x0000f00001217983 */ /* 0x000ee80000300800 */
[----:B0-----:R-:W3:Y:S04]  /*7fb0*/  LDL.LU R65, [R1+0xe0] ;  /* 0x0000e00001417983 */ /* 0x001ee80000300800 */
[----:B--2---:R0:W-:Y:S04]  /*7fc0*/  STS.U8 [R32+UR13+0x2880], R17 ;  /* 0x0028801120007988 */ /* 0x0041e8000800000d */
[----:B----4-:R1:W-:Y:S04]  /*7fd0*/  STS.U8 [R32+UR13+0x2c80], R66 ;  /* 0x002c804220007988 */ /* 0x0103e8000800000d */
        /* <DEDUP_REMOVED lines=11> */
[----:B------:R-:W4:Y:S04]  /*8090*/  LDL.LU R34, [R1+0xd8] ;  /* 0x0000d80001227983 */ /* 0x000f280000300800 */
[----:B---3--:R-:W-:Y:S04]  /*80a0*/  STS.U8 [R32+UR13+0x3080], R41 ;  /* 0x0030802920007988 */ /* 0x008fe8000800000d */
[----:B------:R-:W-:Y:S04]  /*80b0*/  STS.U8 [R32+UR13+0x3480], R48 ;  /* 0x0034803020007988 */ /* 0x000fe8000800000d */
[----:B------:R-:W3:Y:S04]  /*80c0*/  LDL.LU R38, [R1+0xc8] ;  /* 0x0000c80001267983 */ /* 0x000ee80000300800 */
[----:B------:R0:W-:Y:S04]  /*80d0*/  STS.U8 [R32+UR13+0x3880], R62 ;  /* 0x0038803e20007988 */ /* 0x0001e8000800000d */
[----:B0-----:R-:W3:Y:S01]  /*80e0*/  LDL.LU R62, [R1+0xbc] ;  /* 0x0000bc00013e7983 */ /* 0x001ee20000300800 */
[----:B------:R-:W-:Y:S01]  /*80f0*/  PRMT R22, RZ, 0x7610, R22 ;  /* 0x00007610ff167816 */ /* 0x000fe20000000016 */
[----:B------:R-:W-:-:S05]  /*8100*/  VIADD R15, R39, 0xffffffa1 ;  /* 0xffffffa1270f7836 */ /* 0x000fca0000000000 */
[----:B------:R0:W3:Y:S01]  /*8110*/  @!P0 LDG.E.U8 R22, desc[UR34][R18.64] ;  /* 0x0000002212168981 */ /* 0x0000e2000c1e1100 */
[----:B------:R-:W-:Y:S01]  /*8120*/  ISETP.GE.U32.AND P0, PT, R15, 0x7fffff22, PT ;  /* 0x7fffff220f00780c */ /* 0x000fe20003f06070 */
[----:B------:R-:W-:Y:S01]  /*8130*/  IMAD R15, R16, 0x5e, RZ ;  /* 0x0000005e100f7824 */ /* 0x000fe200078e02ff */
[----:B------:R-:W-:-:S04]  /*8140*/  LOP3.LUT R40, R40, 0x20, RZ, 0x3c, !PT ;  /* 0x0000002028287812 */ /* 0x000fc800078e3cff */
[----:B0-----:R-:W-:-:S04]  /*8150*/  IADD3 R18, P2, PT, R15, R0, RZ ;  /* 0x000000000f127210 */ /* 0x001fc80007f5e0ff */
[----:B------:R-:W-:Y:S01]  /*8160*/  LEA.HI.X.SX32 R19, R15, R2, 0x1, P2 ;  /* 0x000000020f137211 */ /* 0x000fe200010f0eff */
[----:B------:R-:W-:Y:S04]  /*8170*/  STL [R1+0x2ac], R18 ;  /* 0x0002ac1201007387 */ /* 0x000fe80000100800 */
[----:B------:R-:W-:Y:S04]  /*8180*/  STL [R1+0x2a8], R19 ;  /* 0x0002a81301007387 */ /* 0x000fe80000100800 */
[----:B------:R-:W3:Y:S04]  /*8190*/  LDL.LU R41, [R1+0xc4] ;  /* 0x0000c40001297983 */ /* 0x000ee80000300800 */
[----:B------:R-:W3:Y:S04]  /*81a0*/  LDL.LU R48, [R1+0xc0] ;  /* 0x0000c00001307983 */ /* 0x000ee80000300800 */
[----:B------:R0:W-:Y:S04]  /*81b0*/  STS.U8 [R32+UR13+0x3c80], R49 ;  /* 0x003c803120007988 */ /* 0x0001e8000800000d */
[----:B0-----:R-:W3:Y:S04]  /*81c0*/  LDL.LU R49, [R1+0xb0] ;  /* 0x0000b00001317983 */ /* 0x001ee80000300800 */
[----:B------:R-:W-:Y:S04]  /*81d0*/  STS.U8 [R32+UR13+0x80], R33 ;  /* 0x0000802120007988 */ /* 0x000fe8000800000d */
[----:B------:R0:W-:Y:S04]  /*81e0*/  STS.U8 [R40+UR13+0x100], R65 ;  /* 0x0001004128007988 */ /* 0x0001e8000800000d */
[----:B0-----:R-:W3:Y:S04]  /*81f0*/  LDL.LU R65, [R1+0xb8] ;  /* 0x0000b80001417983 */ /* 0x001ee80000300800 */
[----:B--2---:R-:W-:Y:S04]  /*8200*/  STS.U8 [R40+UR13+0x500], R17 ;  /* 0x0005001128007988 */ /* 0x004fe8000800000d */
[----:B----4-:R0:W-:Y:S04]  /*8210*/  STS.U8 [R40+UR13+0x900], R66 ;  /* 0x0009004228007988 */ /* 0x0101e8000800000d */
[----:B0-----:R-:W2:Y:S01]  /*8220*/  LDL.LU R66, [R1+0xa8] ;  /* 0x0000a80001427983 */ /* 0x001ea20000300800 */
[----:B------:R-:W-:Y:S01]  /*8230*/  PRMT R21, RZ, 0x7610, R21 ;  /* 0x00007610ff157816 */ /* 0x000fe20000000015 */
[----:B------:R-:W-:-:S02]  /*8240*/  VIADD R15, R39, 0xffffff99 ;  /* 0xffffff99270f7836 */ /* 0x000fc40000000000 */
[----:B------:R-:W4:Y:S04]  /*8250*/  LDL.LU R17, [R1+0xa4] ;  /* 0x0000a40001117983 */ /* 0x000f280000300800 */
[----:B------:R0:W4:Y:S01]  /*8260*/  @!P0 LDG.E.U8 R21, desc[UR34][R18.64] ;  /* 0x0000002212158981 */ /* 0x000122000c1e1100 */
[----:B------:R-:W-:Y:S01]  /*8270*/  ISETP.GE.U32.AND P0, PT, R15, 0x7fffff1a, PT ;  /* 0x7fffff1a0f00780c */ /* 0x000fe20003f06070 */
[----:B------:R-:W-:-:S05]  /*8280*/  IMAD R15, R16, 0x66, RZ ;  /* 0x00000066100f7824 */ /* 0x000fca00078e02ff */
[----:B0-----:R-:W-:-:S04]  /*8290*/  IADD3 R18, P2, PT, R15, R0, RZ ;  /* 0x000000000f127210 */ /* 0x001fc80007f5e0ff */
[----:B------:R-:W-:Y:S01]  /*82a0*/  LEA.HI.X.SX32 R19, R15, R2, 0x1, P2 ;  /* 0x000000020f137211 */ /* 0x000fe200010f0eff */
[----:B------:R-:W-:Y:S04]  /*82b0*/  STS.U8 [R40+UR13+0xd00], R34 ;  /* 0x000d002228007988 */ /* 0x000fe8000800000d */
[----:B------:R-:W-:Y:S04]  /*82c0*/  STL [R1+0x2bc], R18 ;  /* 0x0002bc1201007387 */ /* 0x000fe80000100800 */
[----:B------:R-:W-:Y:S04]  /*82d0*/  STL [R1+0x2b8], R19 ;  /* 0x0002b81301007387 */ /* 0x000fe80000100800 */
[----:B---3--:R-:W-:Y:S04]  /*82e0*/  STS.U8 [R40+UR13+0x1100], R38 ;  /* 0x0011002628007988 */ /* 0x008fe8000800000d */
[----:B------:R0:W-:Y:S04]  /*82f0*/  STS.U8 [R40+UR13+0x1500], R62 ;  /* 0x0015003e28007988 */ /* 0x0001e8000800000d */
[----:B0-----:R-:W3:Y:S01]  /*8300*/  LDL.LU R62, [R1+0xa0] ;  /* 0x0000a000013e7983 */ /* 0x001ee20000300800 */
[----:B------:R-:W-:Y:S01]  /*8310*/  PRMT R20, RZ, 0x7610, R20 ;  /* 0x00007610ff147816 */ /* 0x000fe20000000014 */
[----:B------:R-:W-:-:S05]  /*8320*/  VIADD R15, R39, 0xffffff91 ;  /* 0xffffff91270f7836 */ /* 0x000fca0000000000 */
[----:B------:R0:W3:Y:S01]  /*8330*/  @!P0 LDG.E.U8 R20, desc[UR34][R18.64] ;  /* 0x0000002212148981 */ /* 0x0000e2000c1e1100 */
[----:B------:R-:W-:Y:S01]  /*8340*/  ISETP.GE.U32.AND P0, PT, R15, 0x7fffff12, PT ;  /* 0x7fffff120f00780c */ /* 0x000fe20003f06070 */
[----:B------:R-:W-:-:S05]  /*8350*/  IMAD R15, R16, 0x6e, RZ ;  /* 0x0000006e100f7824 */ /* 0x000fca00078e02ff */
[C---:B------:R-:W-:Y:S02]  /*8360*/  IADD3 R32, P2, PT, R15.reuse, R0, RZ ;  /* 0x000000000f207210 */ /* 0x040fe40007f5e0ff */
[----:B0-----:R-:W-:Y:S02]  /*8370*/  PRMT R19, RZ, 0x7610, R19 ;  /* 0x00007610ff137816 */ /* 0x001fe40000000013 */
[----:B------:R-:W-:Y:S01]  /*8380*/  LEA.HI.X.SX32 R33, R15, R2, 0x1, P2 ;  /* 0x000000020f217211 */ /* 0x000fe200010f0eff */
[----:B------:R-:W-:-:S04]  /*8390*/  VIADD R15, R39, 0xffffff89 ;  /* 0xffffff89270f7836 */ /* 0x000fc80000000000 */
[----:B------:R0:W3:Y:S01]  /*83a0*/  @!P0 LDG.E.U8 R19, desc[UR34][R32.64] ;  /* 0x0000002220138981 */ /* 0x0000e2000c1e1100 */
[----:B------:R-:W-:Y:S01]  /*83b0*/  ISETP.GE.U32.AND P0, PT, R15, 0x7fffff0a, PT ;  /* 0x7fffff0a0f00780c */ /* 0x000fe20003f06070 */
[----:B------:R-:W-:Y:S02]  /*83c0*/  IMAD R15, R16, 0x76, RZ ;  /* 0x00000076100f7824 */ /* 0x000fe400078e02ff */
[----:B------:R0:W-:Y:S04]  /*83d0*/  STL [R1+0x2cc], R32 ;  /* 0x0002cc2001007387 */ /* 0x0001e80000100800 */
[----:B------:R1:W-:Y:S01]  /*83e0*/  STL [R1+0x2c8], R33 ;  /* 0x0002c82101007387 */ /* 0x0003e20000100800 */
[----:B0-----:R-:W-:-:S03]  /*83f0*/  IADD3 R32, P2, PT, R15, R0, RZ ;  /* 0x000000000f207210 */ /* 0x001fc60007f5e0ff */
[----:B------:R-:W-:Y:S01]  /*8400*/  STS.U8 [R40+UR13+0x1900], R41 ;  /* 0x0019002928007988 */ /* 0x000fe2000800000d */
[----:B-1----:R-:W-:-:S03]  /*8410*/  LEA.HI.X.SX32 R33, R15, R2, 0x1, P2 ;  /* 0x000000020f217211 */ /* 0x002fc600010f0eff */
[----:B------:R-:W-:Y:S04]  /*8420*/  STS.U8 [R40+UR13+0x1d00], R48 ;  /* 0x001d003028007988 */ /* 0x000fe8000800000d */
[----:B------:R-:W-:Y:S04]  /*8430*/  STL [R1+0x2dc], R32 ;  /* 0x0002dc2001007387 */ /* 0x000fe80000100800 */
[----:B------:R-:W-:Y:S04]  /*8440*/  STS.U8 [R40+UR13+0x2100], R49 ;  /* 0x0021003128007988 */ /* 0x000fe8000800000d */
[----:B------:R-:W-:Y:S04]  /*8450*/  STL [R1+0x2d8], R33 ;  /* 0x0002d82101007387 */ /* 0x000fe80000100800 */
[----:B------:R-:W-:Y:S04]  /*8460*/  STS.U8 [R40+UR13+0x2500], R65 ;  /* 0x0025004128007988 */ /* 0x000fe8000800000d */
[----:B--2---:R0:W-:Y:S04]  /*8470*/  STS.U8 [R40+UR13+0x2900], R66 ;  /* 0x0029004228007988 */ /* 0x0041e8000800000d */
[----:B0-----:R-:W2:Y:S01]  /*8480*/  LDL.LU R66, [R1+0x9c] ;  /* 0x00009c0001427983 */ /* 0x001ea20000300800 */
[----:B------:R-:W-:Y:S01]  /*8490*/  PRMT R18, RZ, 0x7610, R18 ;  /* 0x00007610ff127816 */ /* 0x000fe20000000012 */
[----:B------:R-:W-:-:S02]  /*84a0*/  VIADD R15, R39, 0xffffff81 ;  /* 0xffffff81270f7836 */ /* 0x000fc40000000000 */
[----:B----4-:R0:W-:Y:S04]  /*84b0*/  STS.U8 [R40+UR13+0x2d00], R17 ;  /* 0x002d001128007988 */ /* 0x0101e8000800000d */
[----:B------:R1:W4:Y:S01]  /*84c0*/  @!P0 LDG.E.U8 R18, desc[UR34][R32.64] ;  /* 0x0000002220128981 */ /* 0x000322000c1e1100 */
[----:B------:R-:W-:Y:S01]  /*84d0*/  ISETP.GE.U32.AND P0, PT, R15, 0x7fffff02, PT ;  /* 0x7fffff020f00780c */ /* 0x000fe20003f06070 */
[----:B------:R-:W-:Y:S02]  /*84e0*/  IMAD R15, R16, 0x7e, RZ ;  /* 0x0000007e100f7824 */ /* 0x000fe400078e02ff */
[----:B------:R-:W4:Y:S03]  /*84f0*/  LDL.LU R38, [R1+0x8c] ;  /* 0x00008c0001267983 */ /* 0x000f260000300800 */
[C---:B0-----:R-:W-:Y:S01]  /*8500*/  IADD3 R17, P2, PT, R15.reuse, R0, RZ ;  /* 0x000000000f117210 */ /* 0x041fe20007f5e0ff */
[----:B------:R-:W4:Y:S03]  /*8510*/  LDL.LU R41, [R1+0x88] ;  /* 0x0000880001297983 */ /* 0x000f260000300800 */
[----:B-1----:R-:W-:Y:S01]  /*8520*/  LEA.HI.X.SX32 R32, R15, R2, 0x1, P2 ;  /* 0x000000020f207211 */ /* 0x002fe200010f0eff */
[----:B------:R-:W-:Y:S01]  /*8530*/  STL [R1+0x2ec], R17 ;  /* 0x0002ec1101007387 */ /* 0x000fe20000100800 */
[----:B------:R-:W-:Y:S01]  /*8540*/  PRMT R15, RZ, 0x7610, R15 ;  /* 0x00007610ff0f7816 */ /* 0x000fe2000000000f */
[----:B------:R-:W-:-:S02]  /*8550*/  VIADD R34, R39, 0xfffffff8 ;  /* 0xfffffff827227836 */ /* 0x000fc40000000000 */
[----:B------:R0:W-:Y:S01]  /*8560*/  STL [R1+0x2e8], R32 ;  /* 0x0002e82001007387 */ /* 0x0001e20000100800 */
[----:B------:R-:W-:-:S03]  /*8570*/  @!P0 IMAD.MOV.U32 R33, RZ, RZ, R32 ;  /* 0x000000ffff218224 */ /* 0x000fc600078e0020 */
[----:B------:R-:W4:Y:S04]  /*8580*/  LDL.LU R65, [R1+0x90] ;  /* 0x0000900001417983 */ /* 0x000f280000300800 */
[----:B------:R-:W4:Y:S01]  /*8590*/  LDL.LU R49, [R1+0x84] ;  /* 0x0000840001317983 */ /* 0x000f220000300800 */
[----:B0-----:R-:W-:-:S03]  /*85a0*/  @!P0 IMAD.MOV.U32 R32, RZ, RZ, R17 ;  /* 0x000000ffff208224 */ /* 0x001fc600078e0011 */
[----:B------:R-:W4:Y:S04]  /*85b0*/  LDL.LU R17, [R1+0x74] ;  /* 0x0000740001117983 */ /* 0x000f280000300800 */
[----:B------:R0:W4:Y:S01]  /*85c0*/  @!P0 LDG.E.U8 R15, desc[UR34][R32.64] ;  /* 0x00000022200f8981 */ /* 0x000122000c1e1100 */
[----:B------:R-:W-:-:S03]  /*85d0*/  ISETP.GE.U32.AND P0, PT, R34, 0x7fffff79, PT ;  /* 0x7fffff792200780c */ /* 0x000fc60003f06070 */
[----:B---3--:R-:W-:Y:S04]  /*85e0*/  STS.U8 [R40+UR13+0x3100], R62 ;  /* 0x0031003e28007988 */ /* 0x008fe8000800000d */
[----:B------:R-:W-:Y:S04]  /*85f0*/  STS.U8 [R40+UR13+0x3500], R56 ;  /* 0x0035003828007988 */ /* 0x000fe8000800000d */
[----:B------:R1:W-:Y:S02]  /*8600*/  STS.U8 [R40+UR13+0x3900], R54 ;  /* 0x0039003628007988 */ /* 0x0003e4000800000d */
[----:B-1----:R-:W-:-:S05]  /*8610*/  IMAD R54, R16, 0x7, RZ ;  /* 0x0000000710367824 */ /* 0x002fca00078e02ff */
[----:B------:R-:W-:-:S04]  /*8620*/  IADD3 R56, P2, PT, R54, R0, RZ ;  /* 0x0000000036387210 */ /* 0x000fc80007f5e0ff */
[----:B------:R-:W-:Y:S01]  /*8630*/  LEA.HI.X.SX32 R54, R54, R2, 0x1, P2 ;  /* 0x0000000236367211 */ /* 0x000fe200010f0eff */
[----:B------:R-:W-:Y:S04]  /*8640*/  STL [R1+0x690], R56 ;  /* 0x0006903801007387 */ /* 0x000fe80000100800 */
[----:B0-----:R-:W-:Y:S01]  /*8650*/  @!P0 IMAD.MOV.U32 R33, RZ, RZ, R54 ;  /* 0x000000ffff218224 */ /* 0x001fe200078e0036 */
[----:B------:R0:W-:Y:S04]  /*8660*/  STL [R1+0x68c], R54 ;  /* 0x00068c3601007387 */ /* 0x0001e80000100800 */
[----:B0-----:R-:W3:Y:S04]  /*8670*/  LDL.LU R54, [R1+0x98] ;  /* 0x0000980001367983 */ /* 0x001ee80000300800 */
[----:B------:R-:W4:Y:S04]  /*8680*/  LDL.LU R48, [R1+0x80] ;  /* 0x0000800001307983 */ /* 0x000f280000300800 */
[----:B------:R-:W4:Y:S04]  /*8690*/  LDL.LU R62, [R1+0x7c] ;  /* 0x00007c00013e7983 */ /* 0x000f280000300800 */
[----:B--2---:R0:W-:Y:S04]  /*86a0*/  STS.U8 [R40+UR13+0x3d00], R66 ;  /* 0x003d004228007988 */ /* 0x0041e8000800000d */
[----:B0-----:R-:W2:Y:S01]  /*86b0*/  LDL.LU R66, [R1+0x6c] ;  /* 0x00006c0001427983 */ /* 0x001ea20000300800 */
[----:B------:R-:W-:-:S02]  /*86c0*/  @!P0 IMAD.MOV.U32 R32, RZ, RZ, R56 ;  /* 0x000000ffff208224 */ /* 0x000fc400078e0038 */
[----:B------:R-:W0:Y:S01]  /*86d0*/  S2R R56, SR_TID.X ;  /* 0x0000000000387919 */ /* 0x000e220000002100 */
[----:B------:R-:W-:-:S06]  /*86e0*/  PRMT R37, RZ, 0x7610, R37 ;  /* 0x00007610ff257816 */ /* 0x000fcc0000000025 */
[----:B------:R1:W2:Y:S02]  /*86f0*/  @!P0 LDG.E.U8 R37, desc[UR34][R32.64] ;  /* 0x0000002220258981 */ /* 0x0002a4000c1e1100 */
[----:B-1----:R-:W-:-:S05]  /*8700*/  VIADD R32, R39, 0xfffffff0 ;  /* 0xfffffff027207836 */ /* 0x002fca0000000000 */
[----:B------:R-:W-:Y:S01]  /*8710*/  ISETP.GE.U32.AND P0, PT, R32, 0x7fffff71, PT ;  /* 0x7fffff712000780c */ /* 0x000fe20003f06070 */
[----:B------:R-:W-:Y:S01]  /*8720*/  IMAD R32, R16, 0xf, RZ ;  /* 0x0000000f10207824 */ /* 0x000fe200078e02ff */
[----:B0-----:R-:W-:-:S04]  /*8730*/  LOP3.LUT R56, R56, 0x7f, RZ, 0xc0, !PT ;  /* 0x0000007f38387812 */ /* 0x001fc800078ec0ff */
[----:B------:R-:W-:Y:S02]  /*8740*/  LOP3.LUT R40, R56, 0x30, RZ, 0x3c, !PT ;  /* 0x0000003038287812 */ /* 0x000fe400078e3cff */
[----:B------:R-:W-:Y:S02]  /*8750*/  IADD3 R33, P2, PT, R32, R0, RZ ;  /* 0x0000000020217210 */ /* 0x000fe40007f5e0ff */
[----:B------:R-:W-:-:S03]  /*8760*/  PRMT R36, RZ, 0x7610, R36 ;  /* 0x00007610ff247816 */ /* 0x000fc60000000024 */
[----:B------:R-:W-:Y:S01]  /*8770*/  STL [R1+0x158], R33 ;  /* 0x0001582101007387 */ /* 0x000fe20000100800 */
[----:B------:R-:W-:-:S03]  /*8780*/  PRMT R35, RZ, 0x7610, R35 ;  /* 0x00007610ff237816 */ /* 0x000fc60000000023 */
[----:B---3--:R-:W-:Y:S04]  /*8790*/  STS.U8 [R40+UR13+0x180], R54 ;  /* 0x0001803628007988 */ /* 0x008fe8000800000d */
[----:B----4-:R0:W-:Y:S02]  /*87a0*/  STS.U8 [R40+UR13+0x580], R38 ;  /* 0x0005802628007988 */ /* 0x0101e4000800000d */
[----:B0-----:R-:W-:Y:S01]  /*87b0*/  LEA.HI.X.SX32 R38, R32, R2, 0x1, P2 ;  /* 0x0000000220267211 */ /* 0x001fe200010f0eff */
[----:B------:R-:W-:-:S04]  /*87c0*/  @!P0 IMAD.MOV.U32 R32, RZ, RZ, R33 ;  /* 0x000000ffff208224 */ /* 0x000fc800078e0021 */
[----:B------:R-:W-:-:S05]  /*87d0*/  @!P0 IMAD.MOV.U32 R33, RZ, RZ, R38 ;  /* 0x000000ffff218224 */ /* 0x000fca00078e0026 */
[----:B------:R0:W3:Y:S02]  /*87e0*/  @!P0 LDG.E.U8 R36, desc[UR34][R32.64] ;  /* 0x0000002220248981 */ /* 0x0000e4000c1e1100 */
[----:B0-----:R-:W-:-:S05]  /*87f0*/  VIADD R32, R39, 0xffffffe8 ;  /* 0xffffffe827207836 */ /* 0x001fca0000000000 */
[----:B------:R-:W-:Y:S01]  /*8800*/  ISETP.GE.U32.AND P0, PT, R32, 0x7fffff69, PT ;  /* 0x7fffff692000780c */ /* 0x000fe20003f06070 */
[----:B------:R-:W-:Y:S01]  /*8810*/  IMAD R32, R16, 0x17, RZ ;  /* 0x0000001710207824 */ /* 0x000fe200078e02ff */
[----:B------:R0:W-:Y:S04]  /*8820*/  STS.U8 [R40+UR13+0x980], R41 ;  /* 0x0009802928007988 */ /* 0x0001e8000800000d */
[C---:B------:R-:W-:Y:S01]  /*8830*/  IADD3 R33, P2, PT, R32.reuse, R0, RZ ;  /* 0x0000000020217210 */ /* 0x040fe20007f5e0ff */
[----:B------:R-:W-:Y:S04]  /*8840*/  STL [R1+0x154], R38 ;  /* 0x0001542601007387 */ /* 0x000fe80000100800 */
[----:B------:R1:W-:Y:S01]  /*8850*/  STS.U8 [R40+UR13+0xd80], R65 ;  /* 0x000d804128007988 */ /* 0x0003e2000800000d */
[----:B0-----:R-:W-:-:S03]  /*8860*/  LEA.HI.X.SX32 R41, R32, R2, 0x1, P2 ;  /* 0x0000000220297211 */ /* 0x001fc600010f0eff */
[----:B------:R-:W-:Y:S01]  /*8870*/  STS.U8 [R40+UR13+0x1180], R49 ;  /* 0x0011803128007988 */ /* 0x000fe2000800000d */
[----:B------:R-:W-:-:S03]  /*8880*/  @!P0 IMAD.MOV.U32 R32, RZ, RZ, R33 ;  /* 0x000000ffff208224 */ /* 0x000fc600078e0021 */
[----:B------:R0:W-:Y:S04]  /*8890*/  STS.U8 [R40+UR13+0x1580], R17 ;  /* 0x0015801128007988 */ /* 0x0001e8000800000d */
[----:B-1----:R-:W4:Y:S04]  /*88a0*/  LDL.LU R65, [R1+0x70] ;  /* 0x0000700001417983 */ /* 0x002f280000300800 */
[----:B------:R-:W3:Y:S04]  /*88b0*/  LDL.LU R38, [R1+0x64] ;  /* 0x0000640001267983 */ /* 0x000ee80000300800 */
[----:B0-----:R-:W3:Y:S04]  /*88c0*/  LDL.LU R17, [R1+0x60] ;  /* 0x0000600001117983 */ /* 0x001ee80000300800 */
[----:B------:R0:W-:Y:S02]  /*88d0*/  STL [R1+0x198], R33 ;  /* 0x0001982101007387 */ /* 0x0001e40000100800 */
[----:B0-----:R-:W-:-:S05]  /*88e0*/  @!P0 IMAD.MOV.U32 R33, RZ, RZ, R41 ;  /* 0x000000ffff218224 */ /* 0x001fca00078e0029 */
[----:B------:R0:W3:Y:S02]  /*88f0*/  @!P0 LDG.E.U8 R35, desc[UR34][R32.64] ;  /* 0x0000002220238981 */ /* 0x0000e4000c1e1100 */
[----:B0-----:R-:W-:-:S05]  /*8900*/  VIADD R32, R39, 0xffffffe0 ;  /* 0xffffffe027207836 */ /* 0x001fca0000000000 */
[----:B------:R-:W-:Y:S01]  /*8910*/  ISETP.GE.U32.AND P0, PT, R32, 0x7fffff61, PT ;  /* 0x7fffff612000780c */ /* 0x000fe20003f06070 */
[----:B------:R-:W-:Y:S01]  /*8920*/  IMAD R32, R16, 0x1f, RZ ;  /* 0x0000001f10207824 */ /* 0x000fe200078e02ff */
[----:B------:R0:W-:Y:S04]  /*8930*/  STL [R1+0x194], R41 ;  /* 0x0001942901007387 */ /* 0x0001e80000100800 */
[----:B------:R-:W-:Y:S01]  /*8940*/  IADD3 R33, P2, PT, R32, R0, RZ ;  /* 0x0000000020217210 */ /* 0x000fe20007f5e0ff */
[----:B------:R-:W3:Y:S01]  /*8950*/  LDL.LU R54, [R1+0x54] ;  /* 0x0000540001367983 */ /* 0x000ee20000300800 */
[----:B------:R-:W-:-:S03]  /*8960*/  PRMT R34, RZ, 0x7610, R34 ;  /* 0x00007610ff227816 */ /* 0x000fc60000000022 */
[----:B------:R-:W3:Y:S01]  /*8970*/  LDL.LU R49, [R1+0x50] ;  /* 0x0000500001317983 */ /* 0x000ee20000300800 */
[----:B0-----:R-:W-:Y:S01]  /*8980*/  LEA.HI.X.SX32 R41, R32, R2, 0x1, P2 ;  /* 0x0000000220297211 */ /* 0x001fe200010f0eff */
[----:B------:R-:W-:Y:S02]  /*8990*/  @!P0 IMAD.MOV.U32 R32, RZ, RZ, R33 ;  /* 0x000000ffff208224 */ /* 0x000fe400078e0021 */
[----:B------:R0:W-:Y:S04]  /*89a0*/  STS.U8 [R40+UR13+0x1980], R48 ;  /* 0x0019803028007988 */ /* 0x0001e8000800000d */
[----:B------:R-:W-:Y:S04]  /*89b0*/  STS.U8 [R40+UR13+0x1d80], R62 ;  /* 0x001d803e28007988 */ /* 0x000fe8000800000d */
[----:B0-----:R-:W3:Y:S04]  /*89c0*/  LDL.LU R48, [R1+0x5c] ;  /* 0x00005c0001307983 */ /* 0x001ee80000300800 */
[----:B------:R0:W-:Y:S04]  /*89d0*/  STL [R1+0x1d8], R33 ;  /* 0x0001d82101007387 */ /* 0x0001e80000100800 */
[----:B------:R1:W-:Y:S01]  /*89e0*/  STL [R1+0x1d4], R41 ;  /* 0x0001d42901007387 */ /* 0x0003e20000100800 */
[----:B0-----:R-:W-:-:S03]  /*89f0*/  @!P0 IMAD.MOV.U32 R33, RZ, RZ, R41 ;  /* 0x000000ffff218224 */ /* 0x001fc600078e0029 */
[----:B-1----:R-:W3:Y:S04]  /*8a00*/  LDL.LU R41, [R1+0x4c] ;  /* 0x00004c0001297983 */ /* 0x002ee80000300800 */
[----:B------:R-:W3:Y:S04]  /*8a10*/  LDL.LU R62, [R1+0x44] ;  /* 0x00004400013e7983 */ /* 0x000ee80000300800 */
[----:B------:R0:W3:Y:S04]  /*8a20*/  @!P0 LDG.E.U8 R34, desc[UR34][R32.64] ;  /* 0x0000002220228981 */ /* 0x0000e8000c1e1100 */
[----:B--2---:R1:W-:Y:S04]  /*8a30*/  STS.U8 [R40+UR13+0x2180], R66 ;  /* 0x0021804228007988 */ /* 0x0043e8000800000d */
[----:B-1----:R-:W2:Y:S04]  /*8a40*/  LDL.LU R66, [R1+0x40] ;  /* 0x0000400001427983 */ /* 0x002ea80000300800 */
[----:B------:R-:W2:Y:S01]  /*8a50*/  LDL.LU R32, [R1+0x68] ;  /* 0x0000680001207983 */ /* 0x000ea20000300800 */
[----:B0-----:R-:W-:-:S03]  /*8a60*/  PRMT R33, RZ, 0x7610, R33 ;  /* 0x00007610ff217816 */ /* 0x001fc60000000021 */
[----:B----4-:R0:W-:Y:S04]  /*8a70*/  STS.U8 [R40+UR13+0x2580], R65 ;  /* 0x0025804128007988 */ /* 0x0101e8000800000d */
[----:B0-----:R-:W4:Y:S04]  /*8a80*/  LDL.LU R65, [R1+0x6d0] ;  /* 0x0006d00001417983 */ /* 0x001f280000300800 */
[----:B--2---:R0:W-:Y:S02]  /*8a90*/  STS.U8 [R40+UR13+0x2980], R32 ;  /* 0x0029802028007988 */ /* 0x0041e4000800000d */
[----:B0-----:R-:W-:-:S05]  /*8aa0*/  VIADD R32, R39, 0xffffffd8 ;  /* 0xffffffd827207836 */ /* 0x001fca0000000000 */
[----:B------:R-:W-:Y:S01]  /*8ab0*/  ISETP.GE.U32.AND P0, PT, R32, 0x7fffff59, PT ;  /* 0x7fffff592000780c */ /* 0x000fe20003f06070 */
[----:B------:R-:W-:Y:S01]  /*8ac0*/  IMAD R32, R16, 0x27, RZ ;  /* 0x0000002710207824 */ /* 0x000fe200078e02ff */
[----:B---3--:R0:W-:Y:S04]  /*8ad0*/  STS.U8 [R40+UR13+0x2d80], R38 ;  /* 0x002d802628007988 */ /* 0x0081e8000800000d */
[----:B0-----:R-:W-:-:S04]  /*8ae0*/  IADD3 R38, P2, PT, R32, R0, RZ ;  /* 0x0000000020267210 */ /* 0x001fc80007f5e0ff */
[----:B------:R-:W-:Y:S02]  /*8af0*/  LEA.HI.X.SX32 R39, R32, R2, 0x1, P2 ;  /* 0x0000000220277211 */ /* 0x000fe400010f0eff */
[----:B------:R-:W0:Y:S03]  /*8b00*/  LDC R32, c[0x0][0x3a0] ;  /* 0x0000e800ff207b82 */ /* 0x000e260000000800 */
[----:B------:R1:W2:Y:S04]  /*8b10*/  @!P0 LDG.E.U8 R33, desc[UR34][R38.64] ;  /* 0x0000002226218981 */ /* 0x0002a8000c1e1100 */
[----:B------:R1:W-:Y:S01]  /*8b20*/  STL [R1+0x234], R38 ;  /* 0x0002342601007387 */ /* 0x0003e20000100800 */
[----:B0-----:R-:W-:-:S05]  /*8b30*/  VIADD R32, R32, 0xffffffd0 ;  /* 0xffffffd020207836 */ /* 0x001fca0000000000 */
[----:B------:R-:W-:Y:S01]  /*8b40*/  ISETP.GE.U32.AND P0, PT, R32, 0x7fffff51, PT ;  /* 0x7fffff512000780c */ /* 0x000fe20003f06070 */
[----:B------:R-:W-:Y:S01]  /*8b50*/  IMAD R32, R16, 0x2f, RZ ;  /* 0x0000002f10207824 */ /* 0x000fe200078e02ff */
[----:B------:R0:W-:Y:S04]  /*8b60*/  STL [R1+0x230], R39 ;  /* 0x0002302701007387 */ /* 0x0001e80000100800 */
[C---:B-1----:R-:W-:Y:S01]  /*8b70*/  IADD3 R38, P2, PT, R32.reuse, R0, RZ ;  /* 0x0000000020267210 */ /* 0x042fe20007f5e0ff */
[----:B------:R1:W-:Y:S03]  /*8b80*/  STS.U8 [R40+UR13+0x3180], R17 ;  /* 0x0031801128007988 */ /* 0x0003e6000800000d */
[----:B0-----:R-:W-:-:S02]  /*8b90*/  LEA.HI.X.SX32 R39, R32, R2, 0x1, P2 ;  /* 0x0000000220277211 */ /* 0x001fc400010f0eff */
[----:B------:R-:W-:Y:S01]  /*8ba0*/  PRMT R32, RZ, 0x7610, R32 ;  /* 0x00007610ff207816 */ /* 0x000fe20000000020 */
[----:B------:R0:W-:Y:S04]  /*8bb0*/  STS.U8 [R40+UR13+0x3580], R54 ;  /* 0x0035803628007988 */ /* 0x0001e8000800000d */
[----:B-1----:R-:W3:Y:S04]  /*8bc0*/  LDL.LU R17, [R1+0x48] ;  /* 0x0000480001117983 */ /* 0x002ee80000300800 */
[----:B------:R1:W-:Y:S04]  /*8bd0*/  STS.U8 [R40+UR13+0x3980], R49 ;  /* 0x0039803128007988 */ /* 0x0003e8000800000d */
[----:B0-----:R-:W2:Y:S04]  /*8be0*/  LDL.LU R54, [R1+0x30] ;  /* 0x0000300001367983 */ /* 0x001ea80000300800 */
[----:B------:R0:W2:Y:S04]  /*8bf0*/  @!P0 LDG.E.U8 R32, desc[UR34][R38.64] ;  /* 0x0000002226208981 */ /* 0x0000a8000c1e1100 */
[----:B-1----:R-:W2:Y:S04]  /*8c00*/  LDL.LU R49, [R1+0x20] ;  /* 0x0000200001317983 */ /* 0x002ea80000300800 */
[----:B------:R-:W-:Y:S04]  /*8c10*/  STL [R1+0x254], R38 ;  /* 0x0002542601007387 */ /* 0x000fe80000100800 */
[----:B------:R0:W-:Y:S02]  /*8c20*/  STL [R1+0x250], R39 ;  /* 0x0002502701007387 */ /* 0x0001e40000100800 */
[----:B0-----:R-:W0:Y:S02]  /*8c30*/  LDC R39, c[0x0][0x3a0] ;  /* 0x0000e800ff277b82 */ /* 0x001e240000000800 */
[----:B------:R1:W-:Y:S02]  /*8c40*/  STS.U8 [R40+UR13+0x3d80], R48 ;  /* 0x003d803028007988 */ /* 0x0003e4000800000d */
[----:B-1----:R-:W-:Y:S01]  /*8c50*/  LOP3.LUT R48, R56, 0x40, RZ, 0x3c, !PT ;  /* 0x0000004038307812 */ /* 0x002fe200078e3cff */
[----:B0-----:R-:W-:-:S05]  /*8c60*/  VIADD R38, R39, 0xffffffc8 ;  /* 0xffffffc827267836 */ /* 0x001fca0000000000 */
[----:B------:R-:W-:Y:S01]  /*8c70*/  ISETP.GE.U32.AND P0, PT, R38, 0x7fffff49, PT ;  /* 0x7fffff492600780c */ /* 0x000fe20003f06070 */
[----:B------:R-:W-:Y:S01]  /*8c80*/  IMAD R38, R16, 0x37, RZ ;  /* 0x0000003710267824 */ /* 0x000fe200078e02ff */
[----:B------:R0:W-:Y:S04]  /*8c90*/  STS.U8 [R48+UR13+0x200], R41 ;  /* 0x0002002930007988 */ /* 0x0001e8000800000d */
[C---:B------:R-:W-:Y:S01]  /*8ca0*/  IADD3 R40, P2, PT, R38.reuse, R0, RZ ;  /* 0x0000000026287210 */ /* 0x040fe20007f5e0ff */
[----:B------:R1:W-:Y:S03]  /*8cb0*/  STS.U8 [R48+UR13+0x600], R62 ;  /* 0x0006003e30007988 */ /* 0x0003e6000800000d */
[----:B0-----:R-:W-:-:S02]  /*8cc0*/  LEA.HI.X.SX32 R41, R38, R2, 0x1, P2 ;  /* 0x0000000226297211 */ /* 0x001fc400010f0eff */
[----:B------:R-:W-:Y:S01]  /*8cd0*/  PRMT R38, RZ, 0x7610, R38 ;  /* 0x00007610ff267816 */ /* 0x000fe20000000026 */
[----:B------:R-:W-:Y:S04]  /*8ce0*/  STL [R1+0x264], R40 ;  /* 0x0002642801007387 */ /* 0x000fe80000100800 */
[----:B------:R-:W-:Y:S04]  /*8cf0*/  STL [R1+0x260], R41 ;  /* 0x0002602901007387 */ /* 0x000fe80000100800 */
[----:B------:R0:W-:Y:S04]  /*8d00*/  STS.U8 [R48+UR13+0xa00], R66 ;  /* 0x000a004230007988 */ /* 0x0001e8000800000d */
[----:B-1----:R-:W2:Y:S04]  /*8d10*/  LDL.LU R62, [R1+0x28] ;  /* 0x00002800013e7983 */ /* 0x002ea80000300800 */
[----:B------:R1:W2:Y:S04]  /*8d20*/  @!P0 LDG.E.U8 R38, desc[UR34][R40.64] ;  /* 0x0000002228268981 */ /* 0x0002a8000c1e1100 */
[----:B0-----:R-:W2:Y:S04]  /*8d30*/  LDL.LU R66, [R1+0x1c] ;  /* 0x00001c0001427983 */ /* 0x001ea80000300800 */
[----:B------:R-:W2:Y:S04]  /*8d40*/  LDL.LU R40, [R1+0x38] ;  /* 0x0000380001287983 */ /* 0x000ea80000300800 */
[----:B------:R-:W4:Y:S01]  /*8d50*/  LDL.LU R41, [R1+0x2c] ;  /* 0x00002c0001297983 */ /* 0x000f220000300800 */
[----:B------:R-:W-:-:S05]  /*8d60*/  VIADD R39, R39, 0xffffffc0 ;  /* 0xffffffc027277836 */ /* 0x000fca0000000000 */
[----:B------:R-:W-:Y:S01]  /*8d70*/  ISETP.GE.U32.AND P0, PT, R39, 0x7fffff41, PT ;  /* 0x7fffff412700780c */ /* 0x000fe20003f06070 */
[----:B------:R-:W-:Y:S01]  /*8d80*/  IMAD R39, R16, 0x3f, RZ ;  /* 0x0000003f10277824 */ /* 0x000fe200078e02ff */
[----:B---3--:R0:W-:Y:S04]  /*8d90*/  STS.U8 [R48+UR13+0xe00], R17 ;  /* 0x000e001130007988 */ /* 0x0081e8000800000d */
[----:B0-----:R-:W3:Y:S04]  /*8da0*/  LDL.LU R17, [R1+0x6cc] ;  /* 0x0006cc0001117983 */ /* 0x001ee80000300800 */
[----:B--2---:R1:W-:Y:S04]  /*8db0*/  STS.U8 [R48+UR13+0x1200], R40 ;  /* 0x0012002830007988 */ /* 0x0043e8000800000d */
[----:B----4-:R0:W-:Y:S01]  /*8dc0*/  STS.U8 [R48+UR13+0x1600], R41 ;  /* 0x0016002930007988 */ /* 0x0101e2000800000d */
[----:B-1----:R-:W-:-:S04]  /*8dd0*/  IADD3 R40, P2, PT, R39, R0, RZ ;  /* 0x0000000027287210 */ /* 0x002fc80007f5e0ff */
[----:B0-----:R-:W-:Y:S02]  /*8de0*/  LEA.HI.X.SX32 R41, R39, R2, 0x1, P2 ;  /* 0x0000000227297211 */ /* 0x001fe400010f0eff */
[----:B------:R-:W2:Y:S01]  /*8df0*/  LDL.LU R39, [R1+0x34] ;  /* 0x0000340001277983 */ /* 0x000ea20000300800 */
[----:B------:R-:W-:-:S06]  /*8e00*/  PRMT R47, RZ, 0x7610, R47 ;  /* 0x00007610ff2f7816 */ /* 0x000fcc000000002f */
[----:B------:R0:W4:Y:S04]  /*8e10*/  @!P0 LDG.E.U8 R47, desc[UR34][R40.64] ;  /* 0x00000022282f8981 */ /* 0x000128000c1e1100 */
[----:B------:R-:W-:Y:S01]  /*8e20*/  STL [R1+0x274], R40 ;  /* 0x0002742801007387 */ /* 0x000fe20000100800 */
[----:B------:R-:W-:-:S03]  /*8e30*/  PRMT R46, RZ, 0x7610, R46 ;  /* 0x00007610ff2e7816 */ /* 0x000fc6000000002e */
[----:B------:R-:W-:Y:S04]  /*8e40*/  STL [R1+0x270], R41 ;  /* 0x0002702901007387 */ /* 0x000fe80000100800 */
[----:B--2---:R1:W-:Y:S02]  /*8e50*/  STS.U8 [R48+UR13+0x1a00], R39 ;  /* 0x001a002730007988 */ /* 0x0043e4000800000d */
[----:B-1----:R-:W1:Y:S02]  /*8e60*/  LDC R39, c[0x0][0x3a0] ;  /* 0x0000e800ff277b82 */ /* 0x002e640000000800 */
[----:B------:R2:W-:Y:S04]  /*8e70*/  STS.U8 [R48+UR13+0x1e00], R54 ;  /* 0x001e003630007988 */ /* 0x0005e8000800000d */
[----:B------:R0:W-:Y:S04]  /*8e80*/  STS.U8 [R48+UR13+0x2200], R49 ;  /* 0x0022003130007988 */ /* 0x0001e8000800000d */
[----:B--2---:R-:W2:Y:S04]  /*8e90*/  LDL.LU R54, [R1+0x24] ;  /* 0x0000240001367983 */ /* 0x004ea80000300800 */
[----:B0-----:R-:W2:Y:S04]  /*8ea0*/  LDL.LU R48, [R1+0x8] ;  /* 0x0000080001307983 */ /* 0x001ea80000300800 */
[----:B------:R-:W2:Y:S01]  /*8eb0*/  LDL.LU R49, [R1] ;  /* 0x0000000001317983 */ /* 0x000ea20000300800 */
[----:B-1----:R-:W-:-:S05]  /*8ec0*/  VIADD R39, R39, 0xffffffb8 ;  /* 0xffffffb827277836 */ /* 0x002fca0000000000 */
[----:B------:R-:W-:Y:S01]  /*8ed0*/  ISETP.GE.U32.AND P0, PT, R39, 0x7fffff39, PT ;  /* 0x7fffff392700780c */ /* 0x000fe20003f06070 */
[----:B------:R-:W-:-:S05]  /*8ee0*/  IMAD R39, R16, 0x47, RZ ;  /* 0x0000004710277824 */ /* 0x000fca00078e02ff */
[----:B------:R-:W-:-:S04]  /*8ef0*/  IADD3 R40, P2, PT, R39, R0, RZ ;  /* 0x0000000027287210 */ /* 0x000fc80007f5e0ff */
[----:B------:R-:W-:Y:S01]  /*8f00*/  LEA.HI.X.SX32 R41, R39, R2, 0x1, P2 ;  /* 0x0000000227297211 */ /* 0x000fe200010f0eff */
[----:B------:R-:W-:Y:S01]  /*8f10*/  STL [R1+0x284], R40 ;  /* 0x0002842801007387 */ /* 0x000fe20000100800 */
[----:B------:R-:W0:Y:S03]  /*8f20*/  LDC R39, c[0x0][0x3a0] ;  /* 0x0000e800ff277b82 */ /* 0x000e260000000800 */
[----:B------:R1:W-:Y:S04]  /*8f30*/  STL [R1+0x280], R41 ;  /* 0x0002802901007387 */ /* 0x0003e80000100800 */
[----:B------:R1:W2:Y:S04]  /*8f40*/  @!P0 LDG.E.U8 R46, desc[UR34][R40.64] ;  /* 0x00000022282e8981 */ /* 0x0002a8000c1e1100 */
[----:B-1----:R-:W2:Y:S01]  /*8f50*/  LDL.LU R41, [R1+0xc] ;  /* 0x00000c0001297983 */ /* 0x002ea20000300800 */
[----:B------:R-:W-:Y:S01]  /*8f60*/  LOP3.LUT R40, R56, 0x40, RZ, 0x3c, !PT ;  /* 0x0000004038287812 */ /* 0x000fe200078e3cff */
[----:B0-----:R-:W-:-:S04]  /*8f70*/  VIADD R39, R39, 0xffffffb0 ;  /* 0xffffffb027277836 */ /* 0x001fc80000000000 */
[----:B------:R0:W-:Y:S01]  /*8f80*/  STS.U8 [R40+UR13+0x2600], R62 ;  /* 0x0026003e28007988 */ /* 0x0001e2000800000d */
[----:B------:R-:W-:Y:S01]  /*8f90*/  ISETP.GE.U32.AND P0, PT, R39, 0x7fffff31, PT ;  /* 0x7fffff312700780c */ /* 0x000fe20003f06070 */
[----:B------:R-:W-:Y:S02]  /*8fa0*/  IMAD R39, R16, 0x4f, RZ ;  /* 0x0000004f10277824 */ /* 0x000fe400078e02ff */
[----:B------:R1:W-:Y:S01]  /*8fb0*/  STS.U8 [R40+UR13+0x2a00], R66 ;  /* 0x002a004228007988 */ /* 0x0003e2000800000d */
[----:B------:R-:W-:-:S03]  /*8fc0*/  PRMT R45, RZ, 0x7610, R45 ;  /* 0x00007610ff2d7816 */ /* 0x000fc6000000002d */
[----:B0-----:R-:W3:Y:S04]  /*8fd0*/  LDL.LU R62, [R1+0x6c8] ;  /* 0x0006c800013e7983 */ /* 0x001ee80000300800 */
[----:B-1----:R-:W3:Y:S04]  /*8fe0*/  LDL.LU R66, [R1+0x6c4] ;  /* 0x0006c40001427983 */ /* 0x002ee80000300800 */
[----:B--2---:R0:W-:Y:S02]  /*8ff0*/  STS.U8 [R40+UR13+0x2e00], R41 ;  /* 0x002e002928007988 */ /* 0x0041e4000800000d */
[----:B0-----:R-:W-:-:S04]  /*9000*/  IADD3 R40, P2, PT, R39, R0, RZ ;  /* 0x0000000027287210 */ /* 0x001fc80007f5e0ff */
[----:B------:R-:W-:Y:S01]  /*9010*/  LEA.HI.X.SX32 R41, R39, R2, 0x1, P2 ;  /* 0x0000000227297211 */ /* 0x000fe200010f0eff */
[----:B------:R0:W-:Y:S04]  /*9020*/  STL [R1+0x294], R40 ;  /* 0x0002942801007387 */ /* 0x0001e80000100800 */
[----:B------:R1:W-:Y:S04]  /*9030*/  STL [R1+0x290], R41 ;  /* 0x0002902901007387 */ /* 0x0003e80000100800 */
[----:B------:R2:W2:Y:S04]  /*9040*/  @!P0 LDG.E.U8 R45, desc[UR34][R40.64] ;  /* 0x00000022282d8981 */ /* 0x0004a8000c1e1100 */
[----:B0-----:R-:W2:Y:S04]  /*9050*/  LDL.LU R40, [R1+0x14] ;  /* 0x0000140001287983 */ /* 0x001ea80000300800 */
[----:B-1----:R-:W3:Y:S01]  /*9060*/  LDL.LU R41, [R1+0x4] ;  /* 0x0000040001297983 */ /* 0x002ee20000300800 */
[----:B------:R-:W-:-:S02]  /*9070*/  LOP3.LUT R39, R56, 0x40, RZ, 0x3c, !PT ;  /* 0x0000004038277812 */ /* 0x000fc400078e3cff */
[----:B------:R-:W-:Y:S02]  /*9080*/  PRMT R44, RZ, 0x7610, R44 ;  /* 0x00007610ff2c7816 */ /* 0x000fe4000000002c */
[----:B------:R-:W-:Y:S02]  /*9090*/  PRMT R43, RZ, 0x7610, R43 ;  /* 0x00007610ff2b7816 */ /* 0x000fe4000000002b */
[----:B------:R-:W-:Y:S01]  /*90a0*/  PRMT R42, RZ, 0x7610, R42 ;  /* 0x00007610ff2a7816 */ /* 0x000fe2000000002a */
[----:B--2---:R-:W-:Y:S04]  /*90b0*/  STS.U8 [R39+UR13+0x3200], R40 ;  /* 0x0032002827007988 */ /* 0x004fe8000800000d */
[----:B---3--:R-:W-:Y:S04]  /*90c0*/  STS.U8 [R39+UR13+0x3600], R41 ;  /* 0x0036002927007988 */ /* 0x008fe8000800000d */
[----:B------:R0:W-:Y:S02]  /*90d0*/  STS.U8 [R39+UR13+0x3a00], R66 ;  /* 0x003a004227007988 */ /* 0x0001e4000800000d */
[----:B0-----:R-:W0:Y:S02]  /*90e0*/  LDC R66, c[0x0][0x3a0] ;  /* 0x0000e800ff427b82 */ /* 0x001e240000000800 */
[----:B0-----:R-:W-:-:S05]  /*90f0*/  VIADD R39, R66, 0xffffffa8 ;  /* 0xffffffa842277836 */ /* 0x001fca0000000000 */
[----:B------:R-:W-:Y:S01]  /*9100*/  ISETP.GE.U32.AND P0, PT, R39, 0x7fffff29, PT ;  /* 0x7fffff292700780c */ /* 0x000fe20003f06070 */
[----:B------:R-:W-:-:S05]  /*9110*/  IMAD R39, R16, 0x57, RZ ;  /* 0x0000005710277824 */ /* 0x000fca00078e02ff */
[----:B------:R-:W-:-:S04]  /*9120*/  IADD3 R40, P2, PT, R39, R0, RZ ;  /* 0x0000000027287210 */ /* 0x000fc80007f5e0ff */
[----:B------:R-:W-:Y:S02]  /*9130*/  LEA.HI.X.SX32 R41, R39, R2, 0x1, P2 ;  /* 0x0000000227297211 */ /* 0x000fe400010f0eff */
[----:B------:R-:W-:-:S03]  /*9140*/  LOP3.LUT R39, R56, 0x40, RZ, 0x3c, !PT ;  /* 0x0000004038277812 */ /* 0x000fc600078e3cff */
[----:B------:R0:W2:Y:S04]  /*9150*/  @!P0 LDG.E.U8 R44, desc[UR34][R40.64] ;  /* 0x00000022282c8981 */ /* 0x0000a8000c1e1100 */
[----:B------:R1:W-:Y:S02]  /*9160*/  STS.U8 [R39+UR13+0x3e00], R54 ;  /* 0x003e003627007988 */ /* 0x0003e4000800000d */
[----:B-1----:R-:W-:-:S05]  /*9170*/  VIADD R39, R66, 0xffffffa0 ;  /* 0xffffffa042277836 */ /* 0x002fca0000000000 */
[----:B------:R-:W-:Y:S01]  /*9180*/  ISETP.GE.U32.AND P0, PT, R39, 0x7fffff21, PT ;  /* 0x7fffff212700780c */ /* 0x000fe20003f06070 */
[----:B------:R-:W-:Y:S01]  /*9190*/  IMAD R39, R16, 0x5f, RZ ;  /* 0x0000005f10277824 */ /* 0x000fe200078e02ff */
[----:B------:R0:W-:Y:S04]  /*91a0*/  STL [R1+0x2a4], R40 ;  /* 0x0002a42801007387 */ /* 0x0001e80000100800 */
[----:B------:R1:W-:Y:S01]  /*91b0*/  STL [R1+0x2a0], R41 ;  /* 0x0002a02901007387 */ /* 0x0003e20000100800 */
[----:B0-----:R-:W-:-:S04]  /*91c0*/  IADD3 R40, P2, PT, R39, R0, RZ ;  /* 0x0000000027287210 */ /* 0x001fc80007f5e0ff */
[----:B-1----:R-:W-:Y:S01]  /*91d0*/  LEA.HI.X.SX32 R41, R39, R2, 0x1, P2 ;  /* 0x0000000227297211 */ /* 0x002fe200010f0eff */
        /* <DEDUP_REMOVED lines=8> */
[----:B------:R-:W-:Y:S01]  /*9260*/  VIADD R39, R66, 0xffffff90 ;  /* 0xffffff9042277836 */ /* 0x000fe20000000000 */
[----:B------:R-:W-:-:S03]  /*9270*/  LOP3.LUT R54, R56, 0x50, RZ, 0x3c, !PT ;  /* 0x0000005038367812 */ /* 0x000fc600078e3cff */
[----:B------:R0:W2:Y:S01]  /*9280*/  @!P0 LDG.E.U8 R42, desc[UR34][R40.64] ;  /* 0x00000022282a8981 */ /* 0x0000a2000c1e1100 */
[----:B------:R-:W-:Y:S01]  /*9290*/  ISETP.GE.U32.AND P0, PT, R39, 0x7fffff11, PT ;  /* 0x7fffff112700780c */ /* 0x000fe20003f06070 */
[----:B------:R-:W-:Y:S02]  /*92a0*/  IMAD R39, R16, 0x6f, RZ ;  /* 0x0000006f10277824 */ /* 0x000fe400078e02ff */
[----:B------:R1:W-:Y:S04]  /*92b0*/  STS.U8 [R54+UR13+0x280], R48 ;  /* 0x0002803036007988 */ /* 0x0003e8000800000d */
[----:B------:R0:W-:Y:S04]  /*92c0*/  STS.U8 [R54+UR13+0x680], R49 ;  /* 0x0006803136007988 */ /* 0x0001e8000800000d */
[----:B------:R-:W-:Y:S01]  /*92d0*/  STS.U8 [R54+UR13+0xa80], R62 ;  /* 0x000a803e36007988 */ /* 0x000fe2000800000d */
[----:B-1----:R-:W-:-:S03]  /*92e0*/  IADD3 R48, P2, PT, R39, R0, RZ ;  /* 0x0000000027307210 */ /* 0x002fc60007f5e0ff */
[----:B------:R1:W-:Y:S01]  /*92f0*/  STS.U8 [R54+UR13+0xe80], R17 ;  /* 0x000e801136007988 */ /* 0x0003e2000800000d */
[----:B0-----:R-:W-:Y:S01]  /*9300*/  LEA.HI.X.SX32 R49, R39, R2, 0x1, P2 ;  /* 0x0000000227317211 */ /* 0x001fe200010f0eff */
[----:B------:R-:W-:Y:S02]  /*9310*/  VIADD R39, R66, 0xffffff88 ;  /* 0xffffff8842277836 */ /* 0x000fe40000000000 */
[----:B-1----:R-:W2:Y:S04]  /*9320*/  LDL.LU R17, [R1+0x6c0] ;  /* 0x0006c00001117983 */ /* 0x002ea80000300800 */
[----:B------:R-:W-:Y:S04]  /*9330*/  STL [R1+0x2c4], R40 ;  /* 0x0002c42801007387 */ /* 0x000fe80000100800 */
[----:B------:R0:W-:Y:S02]  /*9340*/  STL [R1+0x2c0], R41 ;  /* 0x0002c02901007387 */ /* 0x0001e40000100800 */
[----:B0-----:R-:W-:-:S02]  /*9350*/  PRMT R41, RZ, 0x7610, R41 ;  /* 0x00007610ff297816 */ /* 0x001fc40000000029 */
[----:B------:R-:W-:Y:S04]  /*9360*/  STS.U8 [R54+UR13+0x1280], R65 ;  /* 0x0012804136007988 */ /* 0x000fe8000800000d */
[----:B------:R0:W3:Y:S01]  /*9370*/  @!P0 LDG.E.U8 R41, desc[UR34][R48.64] ;  /* 0x0000002230298981 */ /* 0x0000e2000c1e1100 */
[----:B------:R-:W-:Y:S01]  /*9380*/  ISETP.GE.U32.AND P0, PT, R39, 0x7fffff09, PT ;  /* 0x7fffff092700780c */ /* 0x000fe20003f06070 */
[----:B------:R-:W-:Y:S02]  /*9390*/  IMAD R39, R16, 0x77, RZ ;  /* 0x0000007710277824 */ /* 0x000fe400078e02ff */
[----:B------:R-:W-:Y:S04]  /*93a0*/  STS.U8 [R54+UR13+0x1680], R59 ;  /* 0x0016803b36007988 */ /* 0x000fe8000800000d */
[----:B------:R-:W-:Y:S04]  /*93b0*/  STS.U8 [R54+UR13+0x1a80], R69 ;  /* 0x001a804536007988 */ /* 0x000fe8000800000d */
[----:B------:R-:W-:Y:S04]  /*93c0*/  STS.U8 [R54+UR13+0x1e80], R67 ;  /* 0x001e804336007988 */ /* 0x000fe8000800000d */
[----:B------:R1:W-:Y:S01]  /*93d0*/  STS.U8 [R54+UR13+0x2280], R55 ;  /* 0x0022803736007988 */ /* 0x0003e2000800000d */
[----:B------:R-:W-:-:S02]  /*93e0*/  PRMT R40, RZ, 0x7610, R40 ;  /* 0x00007610ff287816 */ /* 0x000fc40000000028 */
[C---:B-1----:R-:W-:Y:S01]  /*93f0*/  IADD3 R55, P2, PT, R39.reuse, R0, RZ ;  /* 0x0000000027377210 */ /* 0x042fe20007f5e0ff */
[----:B------:R0:W-:Y:S03]  /*9400*/  STL [R1+0x2d4], R48 ;  /* 0x0002d43001007387 */ /* 0x0001e60000100800 */
[----:B------:R-:W-:Y:S01]  /*9410*/  LEA.HI.X.SX32 R59, R39, R2, 0x1, P2 ;  /* 0x00000002273b7211 */ /* 0x000fe200010f0eff */
[----:B------:R1:W-:Y:S01]  /*9420*/  STL [R1+0x2d0], R49 ;  /* 0x0002d03101007387 */ /* 0x0003e20000100800 */
[----:B------:R-:W-:Y:S02]  /*9430*/  VIADD R39, R66, 0xffffff80 ;  /* 0xffffff8042277836 */ /* 0x000fe40000000000 */
[----:B0-----:R-:W-:Y:S02]  /*9440*/  @!P0 IMAD.MOV.U32 R48, RZ, RZ, R55 ;  /* 0x000000ffff308224 */ /* 0x001fe400078e0037 */
[----:B-1----:R-:W-:-:S05]  /*9450*/  @!P0 IMAD.MOV.U32 R49, RZ, RZ, R59 ;  /* 0x000000ffff318224 */ /* 0x002fca00078e003b */
[----:B------:R0:W3:Y:S01]  /*9460*/  @!P0 LDG.E.U8 R40, desc[UR34][R48.64] ;  /* 0x0000002230288981 */ /* 0x0000e2000c1e1100 */
[----:B------:R-:W-:Y:S01]  /*9470*/  ISETP.GE.U32.AND P0, PT, R39, 0x7fffff01, PT ;  /* 0x7fffff012700780c */ /* 0x000fe20003f06070 */
[----:B------:R-:W-:Y:S02]  /*9480*/  IMAD R39, R16, 0x7f, RZ ;  /* 0x0000007f10277824 */ /* 0x000fe400078e02ff */
[----:B------:R-:W-:Y:S03]  /*9490*/  STL [R1+0x2e4], R55 ;  /* 0x0002e43701007387 */ /* 0x000fe60000100800 */
[C---:B0-----:R-:W-:Y:S01]  /*94a0*/  IADD3 R48, P2, PT, R39.reuse, R0, RZ ;  /* 0x0000000027307210 */ /* 0x041fe20007f5e0ff */
[----:B------:R0:W-:Y:S03]  /*94b0*/  STS.U8 [R54+UR13+0x2680], R64 ;  /* 0x0026804036007988 */ /* 0x0001e6000800000d */
[----:B------:R-:W-:Y:S01]  /*94c0*/  LEA.HI.X.SX32 R49, R39, R2, 0x1, P2 ;  /* 0x0000000227317211 */ /* 0x000fe200010f0eff */
[----:B------:R-:W-:Y:S01]  /*94d0*/  STL [R1+0x2e0], R59 ;  /* 0x0002e03b01007387 */ /* 0x000fe20000100800 */
[----:B------:R-:W-:-:S03]  /*94e0*/  PRMT R39, RZ, 0x7610, R39 ;  /* 0x00007610ff277816 */ /* 0x000fc60000000027 */
[----:B------:R-:W-:Y:S01]  /*94f0*/  STL [R1+0x694], R16 ;  /* 0x0006941001007387 */ /* 0x000fe20000100800 */
[----:B0-----:R-:W-:-:S03]  /*9500*/  LOP3.LUT R64, R56, 0x60, RZ, 0x3c, !PT ;  /* 0x0000006038407812 */ /* 0x001fc600078e3cff */
[----:B------:R-:W-:Y:S04]  /*9510*/  STL [R1+0x698], R0 ;  /* 0x0006980001007387 */ /* 0x000fe80000100800 */
[----:B------:R-:W-:Y:S04]  /*9520*/  STL [R1+0x69c], R2 ;  /* 0x00069c0201007387 */ /* 0x000fe80000100800 */
[----:B------:R-:W-:Y:S04]  /*9530*/  STL [R1+0x2f4], R48 ;  /* 0x0002f43001007387 */ /* 0x000fe80000100800 */
[----:B------:R0:W-:Y:S04]  /*9540*/  STL [R1+0x2f0], R49 ;  /* 0x0002f03101007387 */ /* 0x0001e80000100800 */
[----:B------:R1:W3:Y:S04]  /*9550*/  @!P0 LDG.E.U8 R39, desc[UR34][R48.64] ;  /* 0x0000002230278981 */ /* 0x0002e8000c1e1100 */
[----:B------:R-:W-:Y:S04]  /*9560*/  STL [R1+0x6a0], R64 ;  /* 0x0006a04001007387 */ /* 0x000fe80000100800 */
[----:B0-----:R-:W3:Y:S04]  /*9570*/  LDL.LU R49, [R1+0x348] ;  /* 0x0003480001317983 */ /* 0x001ee80000300800 */
[----:B------:R-:W3:Y:S04]  /*9580*/  LDL.LU R2, [R1+0x344] ;  /* 0x0003440001027983 */ /* 0x000ee80000300800 */
[----:B------:R-:W3:Y:S04]  /*9590*/  LDL.LU R0, [R1+0x340] ;  /* 0x0003400001007983 */ /* 0x000ee80000300800 */
[----:B------:R-:W3:Y:S04]  /*95a0*/  LDL.LU R16, [R1+0x33c] ;  /* 0x00033c0001107983 */ /* 0x000ee80000300800 */
[----:B------:R-:W-:Y:S04]  /*95b0*/  STS.U8 [R54+UR13+0x2a80], R58 ;  /* 0x002a803a36007988 */ /* 0x000fe8000800000d */
[----:B------:R-:W-:Y:S04]  /*95c0*/  STS.U8 [R54+UR13+0x2e80], R57 ;  /* 0x002e803936007988 */ /* 0x000fe8000800000d */
[----:B------:R-:W-:Y:S04]  /*95d0*/  STS.U8 [R54+UR13+0x3280], R61 ;  /* 0x0032803d36007988 */ /* 0x000fe8000800000d */
[----:B------:R-:W-:Y:S04]  /*95e0*/  STS.U8 [R54+UR13+0x3680], R60 ;  /* 0x0036803c36007988 */ /* 0x000fe8000800000d */
[----:B------:R0:W-:Y:S04]  /*95f0*/  STS.U8 [R54+UR13+0x3a80], R53 ;  /* 0x003a803536007988 */ /* 0x0001e8000800000d */
[----:B------:R-:W-:Y:S04]  /*9600*/  STS.U8 [R54+UR13+0x3e80], R63 ;  /* 0x003e803f36007988 */ /* 0x000fe8000800000d */
        /* <DEDUP_REMOVED lines=10> */
[----:B------:R-:W-:Y:S01]  /*96b0*/  STS.U8 [R64+UR13+0x2b00], R22 ;  /* 0x002b001640007988 */ /* 0x000fe2000800000d */
[----:B0-----:R-:W-:-:S03]  /*96c0*/  LOP3.LUT R53, R56, 0x70, RZ, 0x3c, !PT ;  /* 0x0000007038357812 */ /* 0x001fc600078e3cff */
[----:B------:R-:W-:Y:S04]  /*96d0*/  STS.U8 [R64+UR13+0x2f00], R21 ;  /* 0x002f001540007988 */ /* 0x000fe8000800000d */
[----:B------:R-:W-:Y:S04]  /*96e0*/  STS.U8 [R64+UR13+0x3300], R20 ;  /* 0x0033001440007988 */ /* 0x000fe8000800000d */
[----:B------:R-:W-:Y:S04]  /*96f0*/  STS.U8 [R64+UR13+0x3700], R19 ;  /* 0x0037001340007988 */ /* 0x000fe8000800000d */
[----:B------:R-:W-:Y:S04]  /*9700*/  STS.U8 [R64+UR13+0x3b00], R18 ;  /* 0x003b001240007988 */ /* 0x000fe8000800000d */
[----:B------:R2:W-:Y:S04]  /*9710*/  STS.U8 [R64+UR13+0x3f00], R15 ;  /* 0x003f000f40007988 */ /* 0x0005e8000800000d */
[----:B------:R-:W3:Y:S04]  /*9720*/  LDL.LU R60, [R1+0x338] ;  /* 0x00033800013c7983 */ /* 0x000ee80000300800 */
[----:B------:R-:W3:Y:S04]  /*9730*/  LDL.LU R61, [R1+0x334] ;  /* 0x00033400013d7983 */ /* 0x000ee80000300800 */
[----:B------:R-:W3:Y:S04]  /*9740*/  LDL.LU R57, [R1+0x330] ;  /* 0x0003300001397983 */ /* 0x000ee80000300800 */
[----:B------:R-:W-:Y:S04]  /*9750*/  STS.U8 [R53+UR13+0x380], R37 ;  /* 0x0003802535007988 */ /* 0x000fe8000800000d */
        /* <DEDUP_REMOVED lines=9> */
[----:B------:R-:W3:Y:S04]  /*97f0*/  LDL.LU R65, [R1+0x318] ;  /* 0x0003180001417983 */ /* 0x000ee80000300800 */
[----:B------:R-:W-:Y:S04]  /*9800*/  STS.U8 [R53+UR13+0x1780], R32 ;  /* 0x0017802035007988 */ /* 0x000fe8000800000d */
[----:B------:R-:W3:Y:S04]  /*9810*/  LDL.LU R62, [R1+0x314] ;  /* 0x00031400013e7983 */ /* 0x000ee80000300800 */
[----:B------:R-:W-:Y:S04]  /*9820*/  STS.U8 [R53+UR13+0x1b80], R38 ;  /* 0x001b802635007988 */ /* 0x000fe8000800000d */
[----:B------:R-:W3:Y:S01]  /*9830*/  LDL.LU R66, [R1+0x310] ;  /* 0x0003100001427983 */ /* 0x000ee20000300800 */
[----:B--2---:R-:W-:-:S03]  /*9840*/  IMAD R15, R56, R17, RZ ;  /* 0x00000011380f7224 */ /* 0x004fc600078e02ff */
[----:B----4-:R-:W-:Y:S02]  /*9850*/  STS.U8 [R53+UR13+0x1f80], R47 ;  /* 0x001f802f35007988 */ /* 0x010fe4000800000d */
[----:B------:R-:W-:Y:S02]  /*9860*/  IADD3 R18, P0, PT, R15, UR26, RZ ;  /* 0x0000001a0f127c10 */ /* 0x000fe4000ff1e0ff */
[----:B------:R-:W2:Y:S01]  /*9870*/  LDL.LU R54, [R1+0x30c] ;  /* 0x00030c0001367983 */ /* 0x000ea20000300800 */
[----:B---3--:R-:W-:Y:S01]  /*9880*/  IMAD R19, R49, UR4, RZ ;  /* 0x0000000431137c24 */ /* 0x008fe2000f8e02ff */
[----:B------:R-:W-:Y:S02]  /*9890*/  LEA.HI.X.SX32 R15, R15, UR27, 0x1, P0 ;  /* 0x0000001b0f0f7c11 */ /* 0x000fe400080f0eff */
[----:B------:R-:W-:Y:S01]  /*98a0*/  STS.U8 [R53+UR13+0x2380], R46 ;  /* 0x0023802e35007988 */ /* 0x000fe2000800000d */
[----:B------:R-:W0:Y:S01]  /*98b0*/  LDCU UR27, c[0x0][0x3b0] ;  /* 0x00007600ff1b77ac */ /* 0x000e220008000800 */
[----:B------:R-:W-:-:S02]  /*98c0*/  IMAD R20, R2, UR4, RZ ;  /* 0x0000000402147c24 */ /* 0x000fc4000f8e02ff */
[----:B------:R-:W3:Y:S01]  /*98d0*/  LDL.LU R56, [R1+0x308] ;  /* 0x0003080001387983 */ /* 0x000ee20000300800 */
[----:B------:R-:W-:Y:S01]  /*98e0*/  IMAD R21, R0, UR4, RZ ;  /* 0x0000000400157c24 */ /* 0x000fe2000f8e02ff */
[C---:B------:R-:W-:Y:S02]  /*98f0*/  IADD3 R0, P0, PT, R19.reuse, R18, RZ ;  /* 0x0000001213007210 */ /* 0x040fe40007f1e0ff */
[----:B------:R-:W-:Y:S01]  /*9900*/  STS.U8 [R53+UR13+0x2780], R45 ;  /* 0x0027802d35007988 */ /* 0x000fe2000800000d */
[----:B------:R-:W-:Y:S01]  /*9910*/  IMAD R22, R16, UR4, RZ ;  /* 0x0000000410167c24 */ /* 0x000fe2000f8e02ff */
[----:B------:R-:W4:Y:S02]  /*9920*/  LDCU UR26, c[0x0][0x3b0] ;  /* 0x00007600ff1a77ac */ /* 0x000f240008000800 */
[----:B------:R-:W-:Y:S01]  /*9930*/  STL [R1+0x6a4], R17 ;  /* 0x0006a41101007387 */ /* 0x000fe20000100800 */
[----:B------:R-:W-:-:S03]  /*9940*/  LEA.HI.X.SX32 R2, R19, R15, 0x1, P0 ;  /* 0x0000000f13027211 */ /* 0x000fc600000f0eff */
[----:B------:R-:W-:Y:S01]  /*9950*/  STS.U8 [R53+UR13+0x2b80], R44 ;  /* 0x002b802c35007988 */ /* 0x000fe2000800000d */
[----:B------:R-:W-:-:S03]  /*9960*/  IADD3 R16, P6, PT, R21, R18, RZ ;  /* 0x0000001215107210 */ /* 0x000fc60007fde0ff */
[----:B------:R-:W-:Y:S04]  /*9970*/  STS.U8 [R53+UR13+0x2f80], R43 ;  /* 0x002f802b35007988 */ /* 0x000fe8000800000d */
[----:B------:R-:W-:Y:S04]  /*9980*/  STL [R1+0x6a8], R53 ;  /* 0x0006a83501007387 */ /* 0x000fe80000100800 */
[----:B------:R-:W-:Y:S04]  /*9990*/  STS.U8 [R53+UR13+0x3380], R42 ;  /* 0x0033802a35007988 */ /* 0x000fe8000800000d */
[----:B------:R0:W-:Y:S04]  /*99a0*/  STL [R1+0x2fc], R0 ;  /* 0x0002fc0001007387 */ /* 0x0001e80000100800 */
[----:B------:R-:W-:Y:S04]  /*99b0*/  STS.U8 [R53+UR13+0x3780], R41 ;  /* 0x0037802935007988 */ /* 0x000fe8000800000d */
[----:B------:R1:W-:Y:S01]  /*99c0*/  STS.U8 [R53+UR13+0x3b80], R40 ;  /* 0x003b802835007988 */ /* 0x0003e2000800000d */
[----:B0-----:R-:W-:-:S03]  /*99d0*/  IADD3 R0, P0, PT, R20, R18, RZ ;  /* 0x0000001214007210 */ /* 0x001fc60007f1e0ff */
[----:B------:R-:W-:Y:S01]  /*99e0*/  STL [R1+0x2f8], R2 ;  /* 0x0002f80201007387 */ /* 0x000fe20000100800 */
[----:B-1----:R-:W-:Y:S01]  /*99f0*/  IMAD R40, R11, UR41, RZ ;  /* 0x000000290b287c24 */ /* 0x002fe2000f8e02ff */
[----:B------:R-:W-:Y:S02]  /*9a00*/  IADD3 R11, P5, PT, R22, R18, RZ ;  /* 0x00000012160b7210 */ /* 0x000fe40007fbe0ff */
[----:B------:R0:W-:Y:S04]  /*9a10*/  STL [R1+0x304], R0 ;  /* 0x0003040001007387 */ /* 0x0001e80000100800 */
[----:B------:R-:W-:Y:S04]  /*9a20*/  STL [R1+0x30c], R16 ;  /* 0x00030c1001007387 */ /* 0x000fe80000100800 */
[----:B------:R-:W-:Y:S01]  /*9a30*/  STL [R1+0x6ac], R16 ;  /* 0x0006ac1001007387 */ /* 0x000fe20000100800 */
[----:B0-----:R-:W-:-:S03]  /*9a40*/  LEA.HI.X.SX32 R0, R20, R15, 0x1, P0 ;  /* 0x0000000f14007211 */ /* 0x001fc600000f0eff */
[----:B------:R-:W-:Y:S04]  /*9a50*/  STL [R1+0x314], R11 ;  /* 0x0003140b01007387 */ /* 0x000fe80000100800 */
[----:B------:R-:W-:Y:S04]  /*9a60*/  STL [R1+0x6b0], R11 ;  /* 0x0006b00b01007387 */ /* 0x000fe80000100800 */
[----:B------:R-:W4:Y:S01]  /*9a70*/  LDL R20, [R1+0x304] ;  /* 0x0003040001147983 */ /* 0x000f220000100800 */
[----:B------:R-:W-:Y:S02]  /*9a80*/  IMAD R43, R8, UR44, RZ ;  /* 0x0000002c082b7c24 */ /* 0x000fe4000f8e02ff */
[----:B------:R-:W-:-:S02]  /*9a90*/  IMAD R49, R4, UR48, RZ ;  /* 0x0000003004317c24 */ /* 0x000fc4000f8e02ff */
[----:B------:R-:W-:Y:S02]  /*9aa0*/  IMAD R38, R68, UR39, RZ ;  /* 0x0000002744267c24 */ /* 0x000fe4000f8e02ff */
[----:B------:R-:W-:Y:S01]  /*9ab0*/  IMAD R36, R14, UR36, RZ ;  /* 0x000000240e247c24 */ /* 0x000fe2000f8e02ff */
[----:B------:R-:W-:Y:S01]  /*9ac0*/  LEA.HI.X.SX32 R14, R22, R15, 0x1, P5 ;  /* 0x0000000f160e7211 */ /* 0x000fe200028f0eff */
[----:B------:R-:W-:Y:S02]  /*9ad0*/  IMAD R44, R7, UR45, RZ ;  /* 0x0000002d072c7c24 */ /* 0x000fe4000f8e02ff */
[----:B------:R-:W-:Y:S01]  /*9ae0*/  IMAD R47, R50, UR27, RZ ;  /* 0x0000001b322f7c24 */ /* 0x000fe2000f8e02ff */
[----:B------:R0:W-:Y:S01]  /*9af0*/  STS.U8 [R53+UR13+0x3f80], R39 ;  /* 0x003f802735007988 */ /* 0x0001e2000800000d */
[----:B------:R-:W-:Y:S02]  /*9b00*/  IMAD R50, R3, UR49, RZ ;  /* 0x0000003103327c24 */ /* 0x000fe4000f8e02ff */
[----:B------:R-:W-:-:S02]  /*9b10*/  IMAD R23, R60, UR4, RZ ;  /* 0x000000043c177c24 */ /* 0x000fc4000f8e02ff */
[----:B------:R-:W-:-:S03]  /*9b20*/  IMAD R24, R61, UR4, RZ ;  /* 0x000000043d187c24 */ /* 0x000fc6000f8e02ff */
[-C--:B------:R-:W-:Y:S01]  /*9b30*/  IADD3 R8, P4, PT, R23, R18.reuse, RZ ;  /* 0x0000001217087210 */ /* 0x080fe20007f9e0ff */
[----:B------:R-:W-:Y:S01]  /*9b40*/  IMAD R25, R57, UR4, RZ ;  /* 0x0000000439197c24 */ /* 0x000fe2000f8e02ff */
[----:B------:R-:W-:-:S04]  /*9b50*/  IADD3 R4, P3, PT, R24, R18, RZ ;  /* 0x0000001218047210 */ /* 0x000fc80007f7e0ff */
[----:B------:R-:W-:Y:S01]  /*9b60*/  IADD3 R68, P2, PT, R25, R18, RZ ;  /* 0x0000001219447210 */ /* 0x000fe20007f5e0ff */
[----:B------:R-:W-:Y:S02]  /*9b70*/  IMAD R26, R58, UR4, RZ ;  /* 0x000000043a1a7c24 */ /* 0x000fe4000f8e02ff */
[----:B------:R-:W-:-:S03]  /*9b80*/  IMAD R27, R55, UR4, RZ ;  /* 0x00000004371b7c24 */ /* 0x000fc6000f8e02ff */
[----:B------:R-:W-:Y:S02]  /*9b90*/  IADD3 R61, P0, PT, R26, R18, RZ ;  /* 0x000000121a3d7210 */ /* 0x000fe40007f1e0ff */
[-C--:B------:R-:W-:Y:S01]  /*9ba0*/  LEA.HI.X.SX32 R7, R23, R15.reuse, 0x1, P4 ;  /* 0x0000000f17077211 */ /* 0x080fe200020f0eff */
[----:B------:R-:W-:Y:S01]  /*9bb0*/  IMAD R28, R67, UR4, RZ ;  /* 0x00000004431c7c24 */ /* 0x000fe2000f8e02ff */
[-C--:B------:R-:W-:Y:S02]  /*9bc0*/  LEA.HI.X.SX32 R3, R24, R15.reuse, 0x1, P3 ;  /* 0x0000000f18037211 */ /* 0x080fe400018f0eff */
[----:B------:R-:W-:Y:S01]  /*9bd0*/  LEA.HI.X.SX32 R25, R25, R15, 0x1, P2 ;  /* 0x0000000f19197211 */ /* 0x000fe200010f0eff */
[----:B------:R-:W-:Y:S02]  /*9be0*/  IMAD R29, R69, UR4, RZ ;  /* 0x00000004451d7c24 */ /* 0x000fe4000f8e02ff */
[----:B------:R-:W-:Y:S02]  /*9bf0*/  IMAD R42, R9, UR43, RZ ;  /* 0x0000002b092a7c24 */ /* 0x000fe4000f8e02ff */
[----:B------:R-:W-:-:S02]  /*9c00*/  IMAD R30, R59, UR4, RZ ;  /* 0x000000043b1e7c24 */ /* 0x000fc4000f8e02ff */
[----:B------:R-:W-:Y:S02]  /*9c10*/  IMAD R31, R65, UR4, RZ ;  /* 0x00000004411f7c24 */ /* 0x000fe4000f8e02ff */
[----:B------:R-:W-:Y:S01]  /*9c20*/  IMAD R32, R62, UR4, RZ ;  /* 0x000000043e207c24 */ /* 0x000fe2000f8e02ff */
[----:B------:R-:W-:Y:S02]  /*9c30*/  LEA.HI.X.SX32 R62, R26, R15, 0x1, P0 ;  /* 0x0000000f1a3e7211 */ /* 0x000fe400000f0eff */
[----:B0-----:R-:W-:Y:S01]  /*9c40*/  IADD3 R53, P0, PT, R28, R18, RZ ;  /* 0x000000121c357210 */ /* 0x001fe20007f1e0ff */
[----:B------:R-:W-:-:S03]  /*9c50*/  IMAD R45, R6, UR46, RZ ;  /* 0x0000002e062d7c24 */ /* 0x000fc6000f8e02ff */
[-C--:B------:R-:W-:Y:S02]  /*9c60*/  LEA.HI.X.SX32 R16, R28, R15.reuse, 0x1, P0 ;  /* 0x0000000f1c107211 */ /* 0x080fe400000f0eff */
[-C--:B------:R-:W-:Y:S01]  /*9c70*/  IADD3 R9, P0, PT, R30, R18.reuse, RZ ;  /* 0x000000121e097210 */ /* 0x080fe20007f1e0ff */
[----:B------:R-:W-:Y:S02]  /*9c80*/  IMAD R33, R66, UR5, RZ ;  /* 0x0000000542217c24 */ /* 0x000fe4000f8e02ff */
[----:B------:R-:W-:Y:S01]  /*9c90*/  IMAD R39, R12, UR40, RZ ;  /* 0x000000280c277c24 */ /* 0x000fe2000f8e02ff */
[----:B------:R-:W-:Y:S01]  /*9ca0*/  LEA.HI.X.SX32 R12, R30, R15, 0x1, P0 ;  /* 0x0000000f1e0c7211 */ /* 0x000fe200000f0eff */
[----:B------:R-:W-:Y:S02]  /*9cb0*/  IMAD R48, R5, UR47, RZ ;  /* 0x0000002f05307c24 */ /* 0x000fe4000f8e02ff */
[----:B--2---:R-:W-:Y:S01]  /*9cc0*/  IMAD R34, R54, UR24, RZ ;  /* 0x0000001836227c24 */ /* 0x004fe2000f8e02ff */
[----:B------:R-:W-:-:S02]  /*9cd0*/  IADD3 R54, P2, PT, R29, R18, RZ ;  /* 0x000000121d367210 */ /* 0x000fc40007f5e0ff */
[----:B------:R-:W-:Y:S01]  /*9ce0*/  IADD3 R69, P0, PT, R33, R18, RZ ;  /* 0x0000001221457210 */ /* 0x000fe20007f1e0ff */
[----:B------:R-:W-:-:S03]  /*9cf0*/  IMAD R37, R13, UR38, RZ ;  /* 0x000000260d257c24 */ /* 0x000fc6000f8e02ff */
[----:B------:R-:W-:Y:S02]  /*9d00*/  LEA.HI.X.SX32 R22, R33, R15, 0x1, P0 ;  /* 0x0000000f21167211 */ /* 0x000fe400000f0eff */
[----:B------:R-:W-:Y:S01]  /*9d10*/  IADD3 R64, P0, PT, R36, R18, RZ ;  /* 0x0000001224407210 */ /* 0x000fe20007f1e0ff */
[----:B------:R-:W-:-:S03]  /*9d20*/  IMAD R41, R10, UR42, RZ ;  /* 0x0000002a0a297c24 */ /* 0x000fc6000f8e02ff */
[-C--:B------:R-:W-:Y:S01]  /*9d30*/  LEA.HI.X.SX32 R17, R36, R15.reuse, 0x1, P0 ;  /* 0x0000000f24117211 */ /* 0x080fe200000f0eff */
[----:B---3--:R-:W-:Y:S01]  /*9d40*/  IMAD R35, R56, UR25, RZ ;  /* 0x0000001938237c24 */ /* 0x008fe2000f8e02ff */
[-C--:B------:R-:W-:Y:S02]  /*9d50*/  LEA.HI.X.SX32 R56, R29, R15.reuse, 0x1, P2 ;  /* 0x0000000f1d387211 */ /* 0x080fe400010f0eff */
[CC--:B------:R-:W-:Y:S02]  /*9d60*/  IADD3 R6, P2, PT, R31.reuse, R18.reuse, RZ ;  /* 0x000000121f067210 */ /* 0x0c0fe40007f5e0ff */
[C---:B------:R-:W-:Y:S02]  /*9d70*/  IADD3 R29, P3, PT, R32.reuse, R18, RZ ;  /* 0x00000012201d7210 */ /* 0x040fe40007f7e0ff */
[-C--:B------:R-:W-:Y:S02]  /*9d80*/  LEA.HI.X.SX32 R5, R31, R15.reuse, 0x1, P2 ;  /* 0x0000000f1f057211 */ /* 0x080fe400010f0eff */
[----:B------:R-:W-:-:S02]  /*9d90*/  LEA.HI.X.SX32 R32, R32, R15, 0x1, P3 ;  /* 0x0000000f20207211 */ /* 0x000fc400018f0eff */
[----:B------:R-:W-:-:S04]  /*9da0*/  IADD3 R59, P2, PT, R34, R18, RZ ;  /* 0x00000012223b7210 */ /* 0x000fc80007f5e0ff */
[-C--:B------:R-:W-:Y:S02]  /*9db0*/  LEA.HI.X.SX32 R60, R34, R15.reuse, 0x1, P2 ;  /* 0x0000000f223c7211 */ /* 0x080fe400010f0eff */
[-C--:B------:R-:W-:Y:S02]  /*9dc0*/  IADD3 R13, P2, PT, R37, R18.reuse, RZ ;  /* 0x00000012250d7210 */ /* 0x080fe40007f5e0ff */
[----:B------:R-:W-:Y:S02]  /*9dd0*/  IADD3 R34, P0, PT, R39, R18, RZ ;  /* 0x0000001227227210 */ /* 0x000fe40007f1e0ff */
[-C--:B------:R-:W-:Y:S01]  /*9de0*/  LEA.HI.X.SX32 R36, R37, R15.reuse, 0x1, P2 ;  /* 0x0000000f25247211 */ /* 0x080fe200010f0eff */
[----:B----4-:R-:W-:Y:S04]  /*9df0*/  STL [R1+0x6b4], R20 ;  /* 0x0006b41401007387 */ /* 0x010fe80000100800 */
[----:B------:R0:W-:Y:S04]  /*9e00*/  STL [R1+0x300], R0 ;  /* 0x0003000001007387 */ /* 0x0001e80000100800 */
[----:B------:R-:W-:Y:S04]  /*9e10*/  STL [R1+0x31c], R8 ;  /* 0x00031c0801007387 */ /* 0x000fe80000100800 */
[----:B------:R-:W-:Y:S01]  /*9e20*/  STL [R1+0x6b8], R8 ;  /* 0x0006b80801007387 */ /* 0x000fe20000100800 */
[----:B0-----:R-:W-:-:S03]  /*9e30*/  LEA.HI.X.SX32 R0, R21, R15, 0x1, P6 ;  /* 0x0000000f15007211 */ /* 0x001fc600030f0eff */
[----:B------:R-:W-:Y:S01]  /*9e40*/  STL [R1+0x324], R4 ;  /* 0x0003240401007387 */ /* 0x000fe20000100800 */
[----:B------:R-:W-:-:S03]  /*9e50*/  IADD3 R2, P6, PT, R27, R18, RZ ;  /* 0x000000121b027210 */ /* 0x000fc60007fde0ff */
[----:B------:R0:W-:Y:S04]  /*9e60*/  STL [R1+0x6bc], R4 ;  /* 0x0006bc0401007387 */ /* 0x0001e80000100800 */
[----:B------:R-:W2:Y:S04]  /*9e70*/  LDL R21, [R1+0x300] ;  /* 0x0003000001157983 */ /* 0x000ea80000100800 */
[----:B------:R-:W-:Y:S04]  /*9e80*/  STL [R1+0x32c], R68 ;  /* 0x00032c4401007387 */ /* 0x000fe80000100800 */
[----:B------:R-:W3:Y:S04]  /*9e90*/  LDL R19, [R1+0x2fc] ;  /* 0x0002fc0001137983 */ /* 0x000ee80000100800 */
[----:B------:R1:W-:Y:S04]  /*9ea0*/  STL [R1+0x33c], R2 ;  /* 0x00033c0201007387 */ /* 0x0003e80000100800 */
[----:B------:R-:W-:Y:S01]  /*9eb0*/  STL [R1+0x308], R0 ;  /* 0x0003080001007387 */ /* 0x000fe20000100800 */
[----:B0-----:R-:W-:-:S03]  /*9ec0*/  LEA.HI.X.SX32 R4, R27, R15, 0x1, P6 ;  /* 0x0000000f1b047211 */ /* 0x001fc600030f0eff */
[----:B------:R-:W-:Y:S04]  /*9ed0*/  STL [R1+0x334], R61 ;  /* 0x0003343d01007387 */ /* 0x000fe80000100800 */
        /* <DEDUP_REMOVED lines=8> */
[----:B------:R-:W-:Y:S01]  /*9f60*/  STL [R1+0x340], R16 ;  /* 0x0003401001007387 */ /* 0x000fe20000100800 */
[----:B------:R-:W-:-:S03]  /*9f70*/  IADD3 R20, P3, PT, R35, R18, RZ ;  /* 0x0000001223147210 */ /* 0x000fc60007f7e0ff */
[----:B------:R-:W-:Y:S04]  /*9f80*/  STL [R1+0x348], R56 ;  /* 0x0003483801007387 */ /* 0x000fe80000100800 */
[----:B------:R-:W-:Y:S04]  /*9f90*/  STL [R1+0x354], R9 ;  /* 0x0003540901007387 */ /* 0x000fe80000100800 */
[----:B------:R-:W-:Y:S04]  /*9fa0*/  STL [R1+0x35c], R6 ;  /* 0x00035c0601007387 */ /* 0x000fe80000100800 */
[----:B------:R-:W-:Y:S01]  /*9fb0*/  STL [R1+0x350], R12 ;  /* 0x0003500c01007387 */ /* 0x000fe20000100800 */
[----:B------:R-:W-:-:S03]  /*9fc0*/  LEA.HI.X.SX32 R8, R35, R15, 0x1, P3 ;  /* 0x0000000f23087211 */ /* 0x000fc600018f0eff */
        /* <DEDUP_REMOVED lines=11> */
[----:B------:R-:W-:Y:S01]  /*a080*/  STL [R1+0x378], R8 ;  /* 0x0003780801007387 */ /* 0x000fe20000100800 */
[----:B------:R-:W-:-:S03]  /*a090*/  IADD3 R66, P3, PT, R41, R18, RZ ;  /* 0x0000001229427210 */ /* 0x000fc60007f7e0ff */
[----:B------:R-:W-:Y:S01]  /*a0a0*/  STL [R1+0x384], R64 ;  /* 0x0003844001007387 */ /* 0x000fe20000100800 */
[----:B------:R-:W-:-:S03]  /*a0b0*/  LEA.HI.X.SX32 R35, R39, R15, 0x1, P0 ;  /* 0x0000000f27237211 */ /* 0x000fc600000f0eff */
[----:B------:R-:W-:Y:S04]  /*a0c0*/  STL [R1+0x38c], R13 ;  /* 0x00038c0d01007387 */ /* 0x000fe80000100800 */
[----:B------:R-:W-:Y:S01]  /*a0d0*/  STL [R1+0x380], R17 ;  /* 0x0003801101007387 */ /* 0x000fe20000100800 */
[----:B------:R-:W-:-:S03]  /*a0e0*/  LEA.HI.X.SX32 R28, R40, R15, 0x1, P2 ;  /* 0x0000000f281c7211 */ /* 0x000fc600010f0eff */
[----:B------:R-:W-:Y:S01]  /*a0f0*/  STL [R1+0x394], R30 ;  /* 0x0003941e01007387 */ /* 0x000fe20000100800 */
[----:B------:R-:W-:-:S03]  /*a100*/  LEA.HI.X.SX32 R67, R41, R15, 0x1, P3 ;  /* 0x0000000f29437211 */ /* 0x000fc600018f0eff */
[----:B------:R-:W-:Y:S01]  /*a110*/  STL [R1+0x388], R36 ;  /* 0x0003882401007387 */ /* 0x000fe20000100800 */
[----:B------:R-:W-:-:S03]  /*a120*/  IADD3 R57, P0, PT, R42, R18, RZ ;  /* 0x000000122a397210 */ /* 0x000fc60007f1e0ff */
[----:B------:R-:W-:Y:S04]  /*a130*/  STL [R1+0x390], R10 ;  /* 0x0003900a01007387 */ /* 0x000fe80000100800 */
[----:B------:R-:W4:Y:S04]  /*a140*/  LDL R39, [R1+0x33c] ;  /* 0x00033c0001277983 */ /* 0x000f280000100800 */
[----:B------:R-:W-:Y:S04]  /*a150*/  STL [R1+0x39c], R34 ;  /* 0x00039c2201007387 */ /* 0x000fe80000100800 */
[----:B------:R-:W-:Y:S01]  /*a160*/  STL [R1+0x3a4], R27 ;  /* 0x0003a41b01007387 */ /* 0x000fe20000100800 */
[----:B------:R-:W-:-:S03]  /*a170*/  LEA.HI.X.SX32 R58, R42, R15, 0x1, P0 ;  /* 0x0000000f2a3a7211 */ /* 0x000fc600000f0eff */
[----:B------:R-:W-:Y:S04]  /*a180*/  STL [R1+0x398], R35 ;  /* 0x0003982301007387 */ /* 0x000fe80000100800 */
[----:B------:R-:W-:Y:S04]  /*a190*/  STL [R1+0x3ac], R66 ;  /* 0x0003ac4201007387 */ /* 0x000fe80000100800 */
[----:B------:R-:W-:Y:S04]  /*a1a0*/  STL [R1+0x3a0], R28 ;  /* 0x0003a01c01007387 */ /* 0x000fe80000100800 */
[----:B------:R-:W-:Y:S04]  /*a1b0*/  STL [R1+0x3a8], R67 ;  /* 0x0003a84301007387 */ /* 0x000fe80000100800 */
[----:B------:R-:W2:Y:S01]  /*a1c0*/  LDL R42, [R1+0x2f8] ;  /* 0x0002f800012a7983 */ /* 0x000ea20000100800 */
[----:B------:R-:W-:Y:S01]  /*a1d0*/  IMAD R46, R51, UR26, RZ ;  /* 0x0000001a332e7c24 */ /* 0x000fe2000f8e02ff */
[----:B------:R-:W-:-:S02]  /*a1e0*/  IADD3 R11, P2, PT, R43, R18, RZ ;  /* 0x000000122b0b7210 */ /* 0x000fc40007f5e0ff */
[CC--:B-1----:R-:W-:Y:S01]  /*a1f0*/  IADD3 R2, P3, PT, R44.reuse, R18.reuse, RZ ;  /* 0x000000122c027210 */ /* 0x0c2fe20007f7e0ff */
[----:B------:R-:W0:Y:S01]  /*a200*/  S2R R23, SR_TID.X ;  /* 0x0000000000177919 */ /* 0x000e220000002100 */
[-C--:B------:R-:W-:Y:S02]  /*a210*/  LEA.HI.X.SX32 R43, R43, R15.reuse, 0x1, P2 ;  /* 0x0000000f2b2b7211 */ /* 0x080fe400010f0eff */
[----:B------:R-:W-:Y:S02]  /*a220*/  LEA.HI.X.SX32 R44, R44, R15, 0x1, P3 ;  /* 0x0000000f2c2c7211 */ /* 0x000fe400018f0eff */
[-C--:B------:R-:W-:Y:S02]  /*a230*/  IADD3 R40, P0, PT, R45, R18.reuse, RZ ;  /* 0x000000122d287210 */ /* 0x080fe40007f1e0ff */
[-C--:B------:R-:W-:Y:S02]  /*a240*/  IADD3 R37, P2, PT, R46, R18.reuse, RZ ;  /* 0x000000122e257210 */ /* 0x080fe40007f5e0ff */
[----:B------:R-:W-:-:S02]  /*a250*/  IADD3 R31, P3, PT, R47, R18, RZ ;  /* 0x000000122f1f7210 */ /* 0x000fc40007f7e0ff */
[-C--:B------:R-:W-:Y:S02]  /*a260*/  IADD3 R24, P4, PT, R48, R18.reuse, RZ ;  /* 0x0000001230187210 */ /* 0x080fe40007f9e0ff */
[-C--:B------:R-:W-:Y:S02]  /*a270*/  IADD3 R63, P5, PT, R49, R18.reuse, RZ ;  /* 0x00000012313f7210 */ /* 0x080fe40007fbe0ff */
[----:B------:R-:W-:Y:S02]  /*a280*/  IADD3 R52, P6, PT, R50, R18, RZ ;  /* 0x0000001232347210 */ /* 0x000fe40007fde0ff */
[----:B------:R-:W1:Y:S01]  /*a290*/  LDC R18, c[0x0][0x3a0] ;  /* 0x0000e800ff127b82 */ /* 0x000e620000000800 */
[----:B------:R-:W-:Y:S02]  /*a2a0*/  LEA.HI.X.SX32 R41, R45, R15, 0x1, P0 ;  /* 0x0000000f2d297211 */ /* 0x000fe400000f0eff */
[----:B0-----:R-:W-:Y:S01]  /*a2b0*/  LOP3.LUT R23, R23, 0x7f, RZ, 0xc0, !PT ;  /* 0x0000007f17177812 */ /* 0x001fe200078ec0ff */
[----:B-1----:R-:W-:-:S05]  /*a2c0*/  VIADD R51, R18, 0x7f ;  /* 0x0000007f12337836 */ /* 0x002fca0000000000 */
[----:B------:R-:W-:-:S04]  /*a2d0*/  ISETP.GT.AND P0, PT, R51, 0x7f, PT ;  /* 0x0000007f3300780c */ /* 0x000fc80003f04270 */
[----:B------:R-:W-:Y:S02]  /*a2e0*/  ISETP.LT.AND P0, PT, R23, R18, P0 ;  /* 0x000000121700720c */ /* 0x000fe40000701270 */
[-C--:B------:R-:W-:Y:S02]  /*a2f0*/  LEA.HI.X.SX32 R38, R46, R15.reuse, 0x1, P2 ;  /* 0x0000000f2e267211 */ /* 0x080fe400010f0eff */
[-C--:B------:R-:W-:Y:S02]  /*a300*/  LEA.HI.X.SX32 R33, R47, R15.reuse, 0x1, P3 ;  /* 0x0000000f2f217211 */ /* 0x080fe400018f0eff */
[-C--:B------:R-:W-:Y:S02]  /*a310*/  LEA.HI.X.SX32 R26, R48, R15.reuse, 0x1, P4 ;  /* 0x0000000f301a7211 */ /* 0x080fe400020f0eff */
[-C--:B------:R-:W-:Y:S02]  /*a320*/  LEA.HI.X.SX32 R65, R49, R15.reuse, 0x1, P5 ;  /* 0x0000000f31417211 */ /* 0x080fe400028f0eff */
[----:B------:R-:W-:-:S02]  /*a330*/  LEA.HI.X.SX32 R55, R50, R15, 0x1, P6 ;  /* 0x0000000f32377211 */ /* 0x000fc400030f0eff */
[----:B------:R-:W-:Y:S01]  /*a340*/  PRMT R15, RZ, 0x7610, R15 ;  /* 0x00007610ff0f7816 */ /* 0x000fe2000000000f */
[----:B---3--:R-:W-:Y:S02]  /*a350*/  @P0 IMAD.MOV.U32 R18, RZ, RZ, R19 ;  /* 0x000000ffff120224 */ /* 0x008fe400078e0013 */
[----:B--2---:R-:W-:-:S05]  /*a360*/  @P0 IMAD.MOV.U32 R19, RZ, RZ, R42 ;  /* 0x000000ffff130224 */ /* 0x004fca00078e002a */
[----:B------:R4:W2:Y:S02]  /*a370*/  @P0 LDG.E.U8 R15, desc[UR34][R18.64] ;  /* 0x00000022120f0981 */ /* 0x0008a4000c1e1100 */
[----:B----4-:R-:W-:Y:S02]  /*a380*/  @P0 IMAD.MOV.U32 R18, RZ, RZ, R39 ;  /* 0x000000ffff120224 */ /* 0x010fe400078e0027 */
[----:B------:R-:W-:Y:S01]  /*a390*/  @P0 IMAD.MOV.U32 R19, RZ, RZ, R4 ;  /* 0x000000ffff130224 */ /* 0x000fe200078e0004 */
[----:B--2---:R0:W-:Y:S02]  /*a3a0*/  STS.U8 [R23+UR13+0x8000], R15 ;  /* 0x0080000f17007988 */ /* 0x0041e4000800000d */
[----:B0-----:R-:W-:-:S06]  /*a3b0*/  PRMT R15, RZ, 0x7610, R15 ;  /* 0x00007610ff0f7816 */ /* 0x001fcc000000000f */
[----:B------:R0:W2:Y:S04]  /*a3c0*/  @P0 LDG.E.U8 R15, desc[UR34][R18.64] ;  /* 0x00000022120f0981 */ /* 0x0000a8000c1e1100 */
[----:B------:R-:W-:Y:S04]  /*a3d0*/  STL [R1+0x3bc], R11 ;  /* 0x0003bc0b01007387 */ /* 0x000fe80000100800 */
[----:B------:R-:W-:Y:S01]  /*a3e0*/  STL [R1+0x3b4], R57 ;  /* 0x0003b43901007387 */ /* 0x000fe20000100800 */
[----:B0-----:R-:W-:Y:S02]  /*a3f0*/  @P0 IMAD.MOV.U32 R18, RZ, RZ, R20 ;  /* 0x000000ffff120224 */ /* 0x001fe400078e0014 */
[----:B------:R-:W-:Y:S01]  /*a400*/  @P0 IMAD.MOV.U32 R19, RZ, RZ, R8 ;  /* 0x000000ffff130224 */ /* 0x000fe200078e0008 */
        /* <DEDUP_REMOVED lines=16> */
[----:B------:R-:W3:Y:S04]  /*a510*/  LDL.LU R4, [R1+0x6bc] ;  /* 0x0006bc0001047983 */ /* 0x000ee80000300800 */
[----:B------:R-:W4:Y:S04]  /*a520*/  LDL.LU R8, [R1+0x6b8] ;  /* 0x0006b80001087983 */ /* 0x000f280000300800 */
[----:B------:R-:W3:Y:S04]  /*a530*/  LDL.LU R20, [R1+0x6b4] ;  /* 0x0006b40001147983 */ /* 0x000ee80000300800 */
[----:B--2---:R0:W-:Y:S02]  /*a540*/  STS.U8 [R23+UR13+0x8400], R15 ;  /* 0x0084000f17007988 */ /* 0x0041e4000800000d */
[----:B0-----:R-:W-:-:S06]  /*a550*/  PRMT R15, RZ, 0x7610, R15 ;  /* 0x00007610ff0f7816 */ /* 0x001fcc000000000f */
[----:B------:R0:W2:Y:S02]  /*a560*/  @P0 LDG.E.U8 R15, desc[UR34][R18.64] ;  /* 0x00000022120f0981 */ /* 0x0000a4000c1e1100 */
[----:B0-----:R-:W-:Y:S02]  /*a570*/  @P0 IMAD.MOV.U32 R18, RZ, RZ, R11 ;  /* 0x000000ffff120224 */ /* 0x001fe400078e000b */
[----:B------:R-:W-:Y:S01]  /*a580*/  @P0 IMAD.MOV.U32 R19, RZ, RZ, R43 ;  /* 0x000000ffff130224 */ /* 0x000fe200078e002b */
[----:B------:R-:W0:Y:S01]  /*a590*/  S2R R39, SR_TID.X ;  /* 0x0000000000277919 */ /* 0x000e220000002100 */
[----:B------:R-:W3:Y:S04]  /*a5a0*/  LDL.LU R11, [R1+0x6b0] ;  /* 0x0006b000010b7983 */ /* 0x000ee80000300800 */
[----:B--2---:R1:W-:Y:S02]  /*a5b0*/  STS.U8 [R23+UR13+0x8800], R15 ;  /* 0x0088000f17007988 */ /* 0x0043e4000800000d */
[----:B-1----:R-:W-:-:S06]  /*a5c0*/  PRMT R15, RZ, 0x7610, R15 ;  /* 0x00007610ff0f7816 */ /* 0x002fcc000000000f */
[----:B------:R1:W2:Y:S02]  /*a5d0*/  @P0 LDG.E.U8 R15, desc[UR34][R18.64] ;  /* 0x00000022120f0981 */ /* 0x0002a4000c1e1100 */
[----:B-1----:R-:W-:-:S06]  /*a5e0*/  PRMT R18, RZ, 0x7610, R18 ;  /* 0x00007610ff127816 */ /* 0x002fcc0000000012 */
[----:B---3--:R-:W3:Y:S01]  /*a5f0*/  @P0 LDG.E.U8 R18, desc[UR34][R20.64] ;  /* 0x0000002214120981 */ /* 0x008ee2000c1e1100 */
[----:B0-----:R-:W-:-:S04]  /*a600*/  LOP3.LUT R39, R39, 0x7f, RZ, 0xc0, !PT ;  /* 0x0000007f27277812 */ /* 0x001fc800078ec0ff */
[----:B------:R-:W-:Y:S01]  /*a610*/  LOP3.LUT R42, R39, 0x10, RZ, 0x3c, !PT ;  /* 0x00000010272a7812 */ /* 0x000fe200078e3cff */
[----:B------:R-:W-:Y:S02]  /*a620*/  @P0 IMAD.MOV.U32 R19, RZ, RZ, R16 ;  /* 0x000000ffff130224 */ /* 0x000fe400078e0010 */
[----:B------:R-:W4:Y:S04]  /*a630*/  LDL.LU R16, [R1+0x6ac] ;  /* 0x0006ac0001107983 */ /* 0x000f280000300800 */
[----:B--2---:R0:W-:Y:S02]  /*a640*/  STS.U8 [R23+UR13+0x8c00], R15 ;  /* 0x008c000f17007988 */ /* 0x0041e4000800000d */
[----:B0-----:R-:W-:Y:S02]  /*a650*/  PRMT R15, RZ, 0x7610, R15 ;  /* 0x00007610ff0f7816 */ /* 0x001fe4000000000f */
[----:B---3--:R0:W-:Y:S02]  /*a660*/  STS.U8 [R42+UR13+0x8080], R18 ;  /* 0x008080122a007988 */ /* 0x0081e4000800000d */
[----:B0-----:R-:W-:-:S02]  /*a670*/  @P0 IMAD.MOV.U32 R18, RZ, RZ, R53 ;  /* 0x000000ffff120224 */ /* 0x001fc400078e0035 */
[----:B----4-:R-:W-:Y:S02]  /*a680*/  @P0 IMAD.MOV.U32 R20, RZ, RZ, R16 ;  /* 0x000000ffff140224 */ /* 0x010fe400078e0010 */
[----:B------:R-:W-:Y:S01]  /*a690*/  @P0 IMAD.MOV.U32 R21, RZ, RZ, R0 ;  /* 0x000000ffff150224 */ /* 0x000fe200078e0000 */
[----:B------:R0:W2:Y:S01]  /*a6a0*/  @P0 LDG.E.U8 R15, desc[UR34][R18.64] ;  /* 0x00000022120f0981 */ /* 0x0000a2000c1e1100 */
[----:B------:R-:W1:Y:S01]  /*a6b0*/  S2R R39, SR_TID.X ;  /* 0x0000000000277919 */ /* 0x000e620000002100 */
[----:B------:R-:W-:Y:S02]  /*a6c0*/  LOP3.LUT R23, R23, 0x50, RZ, 0x3c, !PT ;  /* 0x0000005017177812 */ /* 0x000fe400078e3cff */
[----:B------:R-:W3:Y:S01]  /*a6d0*/  LDL.LU R53, [R1+0x6a8] ;  /* 0x0006a80001357983 */ /* 0x000ee20000300800 */
[----:B0-----:R-:W-:Y:S02]  /*a6e0*/  @P0 IMAD.MOV.U32 R18, RZ, RZ, R64 ;  /* 0x000000ffff120224 */ /* 0x001fe400078e0040 */
[----:B------:R-:W-:-:S02]  /*a6f0*/  @P0 IMAD.MOV.U32 R19, RZ, RZ, R17 ;  /* 0x000000ffff130224 */ /* 0x000fc400078e0011 */
[----:B------:R-:W5:Y:S04]  /*a700*/  LDL.LU R17, [R1+0x6a4] ;  /* 0x0006a40001117983 */ /* 0x000f680000300800 */
[----:B------:R-:W4:Y:S04]  /*a710*/  LDL.LU R64, [R1+0x6a0] ;  /* 0x0006a00001407983 */ /* 0x000f280000300800 */
[----:B--2---:R0:W-:Y:S02]  /*a720*/  STS.U8 [R42+UR13+0x8480], R15 ;  /* 0x0084800f2a007988 */ /* 0x0041e4000800000d */
[----:B0-----:R-:W-:-:S06]  /*a730*/  PRMT R15, RZ, 0x7610, R15 ;  /* 0x00007610ff0f7816 */ /* 0x001fcc000000000f */
[----:B------:R0:W2:Y:S02]  /*a740*/  @P0 LDG.E.U8 R15, desc[UR34][R18.64] ;  /* 0x00000022120f0981 */ /* 0x0000a4000c1e1100 */
[----:B0-----:R-:W-:Y:S02]  /*a750*/  @P0 IMAD.MOV.U32 R18, RZ, RZ, R2 ;  /* 0x000000ffff120224 */ /* 0x001fe400078e0002 */
[----:B------:R-:W-:Y:S01]  /*a760*/  @P0 IMAD.MOV.U32 R19, RZ, RZ, R44 ;  /* 0x000000ffff130224 */ /* 0x000fe200078e002c */
[----:B-1----:R-:W-:Y:S01]  /*a770*/  LOP3.LUT R39, R39, 0x7f, RZ, 0xc0, !PT ;  /* 0x0000007f27277812 */ /* 0x002fe200078ec0ff */
[----:B------:R-:W5:Y:S04]  /*a780*/  LDL.LU R2, [R1+0x69c] ;  /* 0x00069c0001027983 */ /* 0x000f680000300800 */
[----:B--2---:R0:W-:Y:S01]  /*a790*/  STS.U8 [R42+UR13+0x8880], R15 ;  /* 0x0088800f2a007988 */ /* 0x0041e2000800000d */
[----:B------:R-:W-:-:S03]  /*a7a0*/  LOP3.LUT R39, R39, 0x20, RZ, 0x3c, !PT ;  /* 0x0000002027277812 */ /* 0x000fc600078e3cff */
[----:B------:R-:W5:Y:S04]  /*a7b0*/  LDL.LU R0, [R1+0x698] ;  /* 0x0006980001007983 */ /* 0x000f680000300800 */
[----:B------:R-:W5:Y:S01]  /*a7c0*/  LDL.LU R16, [R1+0x694] ;  /* 0x0006940001107983 */ /* 0x000f620000300800 */
[----:B0-----:R-:W-:-:S06]  /*a7d0*/  PRMT R15, RZ, 0x7610, R15 ;  /* 0x00007610ff0f7816 */ /* 0x001fcc000000000f */
[----:B------:R0:W2:Y:S02]  /*a7e0*/  @P0 LDG.E.U8 R15, desc[UR34][R18.64] ;  /* 0x00000022120f0981 */ /* 0x0000a4000c1e1100 */
[----:B0-----:R-:W-:-:S06]  /*a7f0*/  PRMT R18, RZ, 0x7610, R18 ;  /* 0x00007610ff127816 */ /* 0x001fcc0000000012 */
[----:B------:R-:W3:Y:S01]  /*a800*/  @P0 LDG.E.U8 R18, desc[UR34][R20.64] ;  /* 0x0000002214120981 */ /* 0x000ee2000c1e1100 */
[----:B------:R-:W-:-:S03]  /*a810*/  @P0 IMAD.MOV.U32 R19, RZ, RZ, R56 ;  /* 0x000000ffff130224 */ /* 0x000fc600078e0038 */
[----:B------:R-:W5:Y:S04]  /*a820*/  LDL.LU R56, [R1+0x690] ;  /* 0x0006900001387983 */ /* 0x000f680000300800 */
[----:B--2---:R0:W-:Y:S02]  /*a830*/  STS.U8 [R42+UR13+0x8c80], R15 ;  /* 0x008c800f2a007988 */ /* 0x0041e4000800000d */
[----:B0-----:R-:W-:Y:S02]  /*a840*/  PRMT R15, RZ, 0x7610, R15 ;  /* 0x00007610ff0f7816 */ /* 0x001fe4000000000f */
[----:B---3--:R0:W-:Y:S02]  /*a850*/  STS.U8 [R39+UR13+0x8100], R18 ;  /* 0x0081001227007988 */ /* 0x0081e4000800000d */
[----:B0-----:R-:W-:-:S02]  /*a860*/  @P0 IMAD.MOV.U32 R18, RZ, RZ, R54 ;  /* 0x000000ffff120224 */ /* 0x001fc400078e0036 */
[----:B------:R-:W-:Y:S01]  /*a870*/  @P0 IMAD.MOV.U32 R20, RZ, RZ, R11 ;  /* 0x000000ffff140224 */ /* 0x000fe200078e000b */
[----:B------:R-:W5:Y:S04]  /*a880*/  LDL.LU R54, [R1+0x68c] ;  /* 0x00068c0001367983 */ /* 0x000f680000300800 */
[----:B------:R0:W2:Y:S02]  /*a890*/  @P0 LDG.E.U8 R15, desc[UR34][R18.64] ;  /* 0x00000022120f0981 */ /* 0x0000a4000c1e1100 */
[----:B0-----:R-:W-:Y:S02]  /*a8a0*/  @P0 IMAD.MOV.U32 R18, RZ, RZ, R13 ;  /* 0x000000ffff120224 */ /* 0x001fe400078e000d */
[----:B------:R-:W-:Y:S01]  /*a8b0*/  @P0 IMAD.MOV.U32 R19, RZ, RZ, R36 ;  /* 0x000000ffff130224 */ /* 0x000fe200078e0024 */
[----:B------:R-:W5:Y:S04]  /*a8c0*/  LDL.LU R13, [R1+0x688] ;  /* 0x00068800010d7983 */ /* 0x000f680000300800 */
[----:B--2---:R0:W-:Y:S02]  /*a8d0*/  STS.U8 [R39+UR13+0x8500], R15 ;  /* 0x0085000f27007988 */ /* 0x0041e4000800000d */
[----:B0-----:R-:W-:-:S06]  /*a8e0*/  PRMT R15, RZ, 0x7610, R15 ;  /* 0x00007610ff0f7816 */ /* 0x001fcc000000000f */
[----:B------:R0:W2:Y:S01]  /*a8f0*/  @P0 LDG.E.U8 R15, desc[UR34][R18.64] ;  /* 0x00000022120f0981 */ /* 0x0000a2000c1e1100 */
[----:B------:R-:W-:Y:S01]  /*a900*/  @P0 IMAD.MOV.U32 R21, RZ, RZ, R14 ;  /* 0x000000ffff150224 */ /* 0x000fe200078e000e */
[----:B------:R-:W1:Y:S02]  /*a910*/  S2R R36, SR_TID.X ;  /* 0x0000000000247919 */ /* 0x000e640000002100 */
[----:B------:R-:W5:Y:S01]  /*a920*/  LDL.LU R14, [R1+0x684] ;  /* 0x00068400010e7983 */ /* 0x000f620000300800 */
[----:B0-----:R-:W-:Y:S02]  /*a930*/  @P0 IMAD.MOV.U32 R18, RZ, RZ, R40 ;  /* 0x000000ffff120224 */ /* 0x001fe400078e0028 */
[----:B------:R-:W-:Y:S01]  /*a940*/  @P0 IMAD.MOV.U32 R19, RZ, RZ, R41 ;  /* 0x000000ffff130224 */ /* 0x000fe200078e0029 */
[----:B------:R-:W5:Y:S04]  /*a950*/  LDL.LU R11, [R1+0x680] ;  /* 0x00068000010b7983 */ /* 0x000f680000300800 */
[----:B--2---:R0:W-:Y:S02]  /*a960*/  STS.U8 [R39+UR13+0x8900], R15 ;  /* 0x0089000f27007988 */ /* 0x0041e4000800000d */
[----:B0-----:R-:W-:-:S06]  /*a970*/  PRMT R15, RZ, 0x7610, R15 ;  /* 0x00007610ff0f7816 */ /* 0x001fcc000000000f */
[----:B------:R0:W2:Y:S02]  /*a980*/  @P0 LDG.E.U8 R15, desc[UR34][R18.64] ;  /* 0x00000022120f0981 */ /* 0x0000a4000c1e1100 */
[----:B0-----:R-:W-:-:S06]  /*a990*/  PRMT R18, RZ, 0x7610, R18 ;  /* 0x00007610ff127816 */ /* 0x001fcc0000000012 */
[----:B------:R-:W3:Y:S01]  /*a9a0*/  @P0 LDG.E.U8 R18, desc[UR34][R20.64] ;  /* 0x0000002214120981 */ /* 0x000ee2000c1e1100 */
[----:B-1----:R-:W-:-:S04]  /*a9b0*/  LOP3.LUT R36, R36, 0x7f, RZ, 0xc0, !PT ;  /* 0x0000007f24247812 */ /* 0x002fc800078ec0ff */
[----:B------:R-:W-:Y:S01]  /*a9c0*/  LOP3.LUT R36, R36, 0x30, RZ, 0x3c, !PT ;  /* 0x0000003024247812 */ /* 0x000fe200078e3cff */
[----:B------:R-:W-:Y:S02]  /*a9d0*/  @P0 IMAD.MOV.U32 R19, RZ, RZ, R12 ;  /* 0x000000ffff130224 */ /* 0x000fe400078e000c */
        /* <DEDUP_REMOVED lines=10> */
[----:B--2---:R0:W-:Y:S01]  /*aa80*/  STS.U8 [R36+UR13+0x8580], R15 ;  /* 0x0085800f24007988 */ /* 0x0041e2000800000d */
[----:B------:R-:W-:Y:S01]  /*aa90*/  @P0 IMAD.MOV.U32 R21, RZ, RZ, R7 ;  /* 0x000000ffff150224 */ /* 0x000fe200078e0007 */
[----:B------:R-:W1:Y:S02]  /*aaa0*/  S2R R30, SR_TID.X ;  /* 0x00000000001e7919 */ /* 0x000e640000002100 */
[----:B------:R-:W5:Y:S01]  /*aab0*/  LDL.LU R10, [R1+0x674] ;  /* 0x00067400010a7983 */ /* 0x000f620000300800 */
[----:B0-----:R-:W-:-:S03]  /*aac0*/  PRMT R15, RZ, 0x7610, R15 ;  /* 0x00007610ff0f7816 */ /* 0x001fc6000000000f */
[----:B------:R-:W5:Y:S04]  /*aad0*/  LDL.LU R7, [R1+0x670] ;  /* 0x0006700001077983 */ /* 0x000f680000300800 */
[----:B------:R0:W2:Y:S04]  /*aae0*/  @P0 LDG.E.U8 R15, desc[UR34][R18.64] ;  /* 0x00000022120f0981 */ /* 0x0000a8000c1e1100 */
[----:B------:R-:W5:Y:S01]  /*aaf0*/  LDL.LU R8, [R1+0x66c] ;  /* 0x00066c0001087983 */ /* 0x000f620000300800 */
[----:B0-----:R-:W-:Y:S02]  /*ab00*/  @P0 IMAD.MOV.U32 R18, RZ, RZ, R37 ;  /* 0x000000ffff120224 */ /* 0x001fe400078e0025 */
[----:B------:R-:W-:Y:S01]  /*ab10*/  @P0 IMAD.MOV.U32 R19, RZ, RZ, R38 ;  /* 0x000000ffff130224 */ /* 0x000fe200078e0026 */
        /* <DEDUP_REMOVED lines=18> */
[----:B--2---:R0:W-:Y:S02]  /*ac40*/  STS.U8 [R30+UR13+0x8600], R15 ;  /* 0x0086000f1e007988 */ /* 0x0041e4000800000d */
[----:B0-----:R-:W-:-:S06]  /*ac50*/  PRMT R15, RZ, 0x7610, R15 ;  /* 0x00007610ff0f7816 */ /* 0x001fcc000000000f */
[----:B------:R0:W2:Y:S01]  /*ac60*/  @P0 LDG.E.U8 R15, desc[UR34][R18.64] ;  /* 0x00000022120f0981 */ /* 0x0000a2000c1e1100 */
[----:B------:R-:W-:-:S03]  /*ac70*/  @P0 IMAD.MOV.U32 R21, RZ, RZ, R3 ;  /* 0x000000ffff150224 */ /* 0x000fc600078e0003 */
[----:B------:R-:W5:Y:S04]  /*ac80*/  LDL.LU R3, [R1+0x660] ;  /* 0x0006600001037983 */ /* 0x000f680000300800 */
        /* <DEDUP_REMOVED lines=8> */
[----:B------:R-:W-:-:S03]  /*ad10*/  @P0 IMAD.MOV.U32 R19, RZ, RZ, R32 ;  /* 0x000000ffff130224 */ /* 0x000fc600078e0020 */
[----:B--2---:R0:W-:Y:S02]  /*ad20*/  STS.U8 [R30+UR13+0x8e00], R15 ;  /* 0x008e000f1e007988 */ /* 0x0041e4000800000d */
[----:B0-----:R-:W-:Y:S02]  /*ad30*/  PRMT R15, RZ, 0x7610, R15 ;  /* 0x00007610ff0f7816 */ /* 0x001fe4000000000f */
[----:B---3--:R0:W-:Y:S02]  /*ad40*/  STS.U8 [R23+UR13+0x8280], R18 ;  /* 0x0082801217007988 */ /* 0x0081e4000800000d */
[----:B0-----:R-:W-:-:S05]  /*ad50*/  @P0 IMAD.MOV.U32 R18, RZ, RZ, R29 ;  /* 0x000000ffff120224 */ /* 0x001fca00078e001d */
[----:B------:R0:W2:Y:S02]  /*ad60*/  @P0 LDG.E.U8 R15, desc[UR34][R18.64] ;  /* 0x00000022120f0981 */ /* 0x0000a4000c1e1100 */
[----:B0-----:R-:W-:Y:S02]  /*ad70*/  @P0 IMAD.MOV.U32 R18, RZ, RZ, R27 ;  /* 0x000000ffff120224 */ /* 0x001fe400078e001b */
[----:B------:R-:W-:Y:S01]  /*ad80*/  @P0 IMAD.MOV.U32 R19, RZ, RZ, R28 ;  /* 0x000000ffff130224 */ /* 0x000fe200078e001c */
[----:B--2---:R0:W-:Y:S02]  /*ad90*/  STS.U8 [R23+UR13+0x8680], R15 ;  /* 0x0086800f17007988 */ /* 0x0041e4000800000d */
[----:B0-----:R-:W-:-:S06]  /*ada0*/  PRMT R15, RZ, 0x7610, R15 ;  /* 0x00007610ff0f7816 */ /* 0x001fcc000000000f */
[----:B------:R0:W2:Y:S01]  /*adb0*/  @P0 LDG.E.U8 R15, desc[UR34][R18.64] ;  /* 0x00000022120f0981 */ /* 0x0000a2000c1e1100 */
[----:B------:R-:W-:Y:S02]  /*adc0*/  @P0 IMAD.MOV.U32 R20, RZ, RZ, R68 ;  /* 0x000000ffff140224 */ /* 0x000fe400078e0044 */
[----:B------:R-:W-:Y:S01]  /*add0*/  @P0 IMAD.MOV.U32 R21, RZ, RZ, R25 ;  /* 0x000000ffff150224 */ /* 0x000fe200078e0019 */
[----:B------:R-:W5:Y:S01]  /*ade0*/  LDL.LU R68, [R1+0x658] ;  /* 0x0006580001447983 */ /* 0x000f620000300800 */
[----:B0-----:R-:W-:Y:S02]  /*adf0*/  @P0 IMAD.MOV.U32 R18, RZ, RZ, R24 ;  /* 0x000000ffff120224 */ /* 0x001fe400078e0018 */
[----:B------:R-:W-:Y:S01]  /*ae00*/  @P0 IMAD.MOV.U32 R19, RZ, RZ, R26 ;  /* 0x000000ffff130224 */ /* 0x000fe200078e001a */
[----:B--2---:R0:W-:Y:S02]  /*ae10*/  STS.U8 [R23+UR13+0x8a80], R15 ;  /* 0x008a800f17007988 */ /* 0x0041e4000800000d */
[----:B0-----:R-:W-:-:S06]  /*ae20*/  PRMT R15, RZ, 0x7610, R15 ;  /* 0x00007610ff0f7816 */ /* 0x001fcc000000000f */
[----:B------:R0:W2:Y:S02]  /*ae30*/  @P0 LDG.E.U8 R15, desc[UR34][R18.64] ;  /* 0x00000022120f0981 */ /* 0x0000a4000c1e1100 */
[----:B0-----:R-:W-:-:S06]  /*ae40*/  PRMT R18, RZ, 0x7610, R18 ;  /* 0x00007610ff127816 */ /* 0x001fcc0000000012 */
[----:B------:R-:W4:Y:S01]  /*ae50*/  @P0 LDG.E.U8 R18, desc[UR34][R20.64] ;  /* 0x0000002214120981 */ /* 0x000f22000c1e1100 */
[----:B------:R-:W-:-:S03]  /*ae60*/  @P0 IMAD.MOV.U32 R19, RZ, RZ, R22 ;  /* 0x000000ffff130224 */ /* 0x000fc600078e0016 */
[----:B--2---:R0:W-:Y:S02]  /*ae70*/  STS.U8 [R23+UR13+0x8e80], R15 ;  /* 0x008e800f17007988 */ /* 0x0041e4000800000d */
[----:B0-----:R-:W-:Y:S02]  /*ae80*/  PRMT R15, RZ, 0x7610, R15 ;  /* 0x00007610ff0f7816 */ /* 0x001fe4000000000f */
[----:B----4-:R0:W-:Y:S02]  /*ae90*/  STS.U8 [R64+UR13+0x8300], R18 ;  /* 0x0083001240007988 */ /* 0x0101e4000800000d */
        /* <DEDUP_REMOVED lines=8> */
[----:B------:R-:W-:Y:S02]  /*af20*/  @P0 IMAD.MOV.U32 R21, RZ, RZ, R62 ;  /* 0x000000ffff150224 */ /* 0x000fe400078e003e */
        /* <DEDUP_REMOVED lines=17> */
[----:B------:R0:W2:Y:S02]  /*b040*/  @P0 LDG.E.U8 R15, desc[UR34][R18.64] ;  /* 0x00000022120f0981 */ /* 0x0000a4000c1e1100 */
[----:B0-----:R-:W-:Y:S02]  /*b050*/  @P0 IMAD.MOV.U32 R18, RZ, RZ, R52 ;  /* 0x000000ffff120224 */ /* 0x001fe400078e0034 */
[----:B------:R-:W-:Y:S01]  /*b060*/  @P0 IMAD.MOV.U32 R19, RZ, RZ, R55 ;  /* 0x000000ffff130224 */ /* 0x000fe200078e0037 */
[----:B--2---:R0:W-:Y:S02]  /*b070*/  STS.U8 [R53+UR13+0x8b80], R15 ;  /* 0x008b800f35007988 */ /* 0x0041e4000800000d */
[----:B0-----:R-:W-:-:S06]  /*b080*/  PRMT R15, RZ, 0x7610, R15 ;  /* 0x00007610ff0f7816 */ /* 0x001fcc000000000f */
[----:B------:R-:W2:Y:S01]  /*b090*/  @P0 LDG.E.U8 R15, desc[UR34][R18.64] ;  /* 0x00000022120f0981 */ /* 0x000ea2000c1e1100 */
[----:B------:R-:W-:-:S04]  /*b0a0*/  ISETP.NE.U32.AND P0, PT, RZ, UR37, PT ;  /* 0x00000025ff007c0c */ /* 0x000fc8000bf05070 */
[C---:B------:R-:W-:Y:S02]  /*b0b0*/  ISETP.LT.OR P2, PT, R51.reuse, 0x80, P0 ;  /* 0x000000803300780c */ /* 0x040fe40000741670 */
[----:B------:R-:W-:Y:S01]  /*b0c0*/  ISETP.GE.AND P3, PT, R51, 0x100, PT ;  /* 0x000001003300780c */ /* 0x000fe20003f66270 */
[----:B--2---:R0:W-:Y:S01]  /*b0d0*/  STS.U8 [R53+UR13+0x8f80], R15 ;  /* 0x008f800f35007988 */ /* 0x0041e2000800000d */
[----:B------:R1:W-:Y:S06]  /*b0e0*/  MEMBAR.ALL.CTA ;  /* 0x0000000000007992 */ /* 0x0003ec0000008000 */
[----:B-1----:R-:W1:Y:S02]  /*b0f0*/  FENCE.VIEW.ASYNC.S ;  /* 0x00000000000073c6 */ /* 0x002e640000000000 */
[----:B-1----:R-:W-:Y:S06]  /*b100*/  BAR.SYNC.DEFER_BLOCKING 0x0 ;  /* 0x0000000000007b1d */ /* 0x002fec0000010000 */
[----:B------:R-:W-:Y:S05]  /*b110*/  @P2 BRA `(.L_x_6) ;  /* 0x0000000000842947 */ /* 0x000fea0003800000 */
[----:B------:R-:W-:Y:S02]  /*b120*/  UIADD3 UR4, UPT, UPT, UR13, 0x8000, URZ ;  /* 0x000080000d047890 */ /* 0x000fe4000fffe0ff */
[----:B------:R-:W-:Y:S02]  /*b130*/  USHF.R.U32.HI UR44, URZ, 0x4, UR13 ;  /* 0x00000004ff2c7899 */ /* 0x000fe4000801160d */
[----:B------:R-:W-:Y:S02]  /*b140*/  USHF.R.U32.HI UR4, URZ, 0x4, UR4 ;  /* 0x00000004ff047899 */ /* 0x000fe40008011604 */
[----:B------:R-:W-:Y:S02]  /*b150*/  USGXT.U32 UR44, UR44, 0xe ;  /* 0x0000000e2c2c789a */ /* 0x000fe40008000000 */
[----:B------:R-:W-:Y:S02]  /*b160*/  USGXT.U32 UR42, UR4, 0xe ;  /* 0x0000000e042a789a */ /* 0x000fe40008000000 */
[----:B------:R-:W-:-:S02]  /*b170*/  UIADD3 UR38, UP1, UPT, UR44, 0x100, URZ ;  /* 0x000001002c267890 */ /* 0x000fc4000ff3e0ff */
[----:B------:R-:W-:Y:S01]  /*b180*/  UIADD3 UR40, UP2, UPT, UR42, 0x2, URZ ;  /* 0x000000022a287890 */ /* 0x000fe2000ff5e0ff */
[----:B------:R-:W-:Y:S01]  /*b190*/  UMOV UR4, URZ ;  /* 0x000000ff00047c82 */ /* 0x000fe20008000000 */
[----:B------:R-:W-:Y:S01]  /*b1a0*/  UMOV UR36, 0x0 ;  /* 0x0000000000247882 */ /* 0x000fe20000000000 */
[----:B------:R-:W-:Y:S02]  /*b1b0*/  UIADD3.X UR39, UPT, UPT, UR4, 0x40004040, URZ, UP1, !UPT ;  /* 0x4000404004277890 */ /* 0x000fe40008ffe4ff */
[----:B------:R-:W-:Y:S02]  /*b1c0*/  UIADD3.X UR41, UPT, UPT, UR4, 0x40004040, URZ, UP2, !UPT ;  /* 0x4000404004297890 */ /* 0x000fe400097fe4ff */
[----:B------:R-:W-:Y:S02]  /*b1d0*/  UIADD3.64 UR54, UPT, UPT, UR38, 0x100, URZ ;  /* 0x0000010026367897 */ /* 0x000fe4000fffe0ff */
[----:B------:R-:W-:Y:S02]  /*b1e0*/  UIADD3.64 UR52, UPT, UPT, UR40, 0x2, URZ ;  /* 0x0000000228347897 */ /* 0x000fe4000fffe0ff */
[----:B------:R-:W-:-:S02]  /*b1f0*/  UIADD3.64 UR50, UPT, UPT, UR38, 0x200, URZ ;  /* 0x0000020026327897 */ /* 0x000fc4000fffe0ff */
[----:B------:R-:W-:Y:S01]  /*b200*/  UIADD3.64 UR48, UPT, UPT, UR40, 0x4, URZ ;  /* 0x0000000428307897 */ /* 0x000fe2000fffe0ff */
[----:B------:R-:W-:Y:S01]  /*b210*/  UMOV UR37, 0x8088010 ;  /* 0x0808801000257882 */ /* 0x000fe20000000000 */
[----:B------:R-:W-:Y:S01]  /*b220*/  UMOV UR45, 0x40004040 ;  /* 0x40004040002d7882 */ /* 0x000fe20000000000 */
[----:B------:R-:W-:Y:S01]  /*b230*/  UMOV UR43, 0x40004040 ;  /* 0x40004040002b7882 */ /* 0x000fe20000000000 */
[----:B------:R-:W-:Y:S01]  /*b240*/  UMOV UR26, 0x0 ;  /* 0x00000000001a7882 */ /* 0x000fe20000000000 */
[----:B------:R-:W-:Y:S01]  /*b250*/  UMOV UR27, 0x8088010 ;  /* 0x08088010001b7882 */ /* 0x000fe20000000000 */
[----:B------:R-:W-:Y:S01]  /*b260*/  UMOV UR4, 0x0 ;  /* 0x0000000000047882 */ /* 0x000fe20000000000 */
[----:B------:R-:W-:Y:S01]  /*b270*/  UMOV UR5, 0x8088010 ;  /* 0x0808801000057882 */ /* 0x000fe20000000000 */
[----:B------:R-:W-:Y:S01]  /*b280*/  UMOV UR46, UR67 ;  /* 0x00000043002e7c82 */ /* 0x000fe20008000000 */
[----:B------:R-:W-:Y:S01]  /*b290*/  UMOV UR47, URZ ;  /* 0x000000ff002f7c82 */ /* 0x000fe20008000000 */
[----:B------:R1:W-:Y:S01]  /*b2a0*/  UTCQMMA gdesc[UR44], gdesc[UR42], tmem[UR19], tmem[UR36], idesc[UR37], !UPT ;  /* 0x00ff242a2c0075ea */ /* 0x0003e2000f800313 */
[----:B------:R-:W-:Y:S01]  /*b2b0*/  UMOV UR24, 0x0 ;  /* 0x0000000000187882 */ /* 0x000fe20000000000 */
[----:B------:R-:W-:Y:S01]  /*b2c0*/  UMOV UR25, 0x8088010 ;  /* 0x0808801000197882 */ /* 0x000fe20000000000 */
[----:B------:R1:W-:Y:S01]  /*b2d0*/  UTCQMMA gdesc[UR38], gdesc[UR40], tmem[UR19], tmem[UR26], idesc[UR27], UPT ;  /* 0x00ff1a28260075ea */ /* 0x0003e2000b800313 */
[----:B------:R-:W-:Y:S01]  /*b2e0*/  UMOV UR46, UR46 ;  /* 0x0000002e002e7c82 */ /* 0x000fe20008000000 */
[----:B------:R1:W-:Y:S01]  /*b2f0*/  UTCQMMA gdesc[UR54], gdesc[UR52], tmem[UR19], tmem[UR4], idesc[UR5], UPT ;  /* 0x00ff0434360075ea */ /* 0x0003e2000b800313 */
[----:B------:R1:W-:Y:S01]  /*b300*/  UTCQMMA gdesc[UR50], gdesc[UR48], tmem[UR19], tmem[UR24], idesc[UR25], UPT ;  /* 0x00ff1830320075ea */ /* 0x0003e2000b800313 */
[----:B------:R1:W-:Y:S01]  /*b310*/  UTCBAR [UR46], URZ ;  /* 0x000000ff2e0073e9 */ /* 0x0003e200080000ff */
[----:B------:R-:W-:Y:S01]  /*b320*/  NOP ;  /* 0x0000000000007918 */ /* 0x000fe20000000000 */
.L_x_6:
[----:B------:R-:W-:Y:S01]  /*b330*/  UMOV UR68, URZ ;  /* 0x000000ff00447c82 */ /* 0x000fe20008000000 */
[----:B------:R-:W-:Y:S05]  /*b340*/  @!P3 BRA `(.L_x_7) ;  /* 0x0000008c00b0b947 */ /* 0x000fea0003800000 */
[----:B------:R-:W-:Y:S01]  /*b350*/  SHF.R.S32.HI R18, RZ, 0x1f, R51 ;  /* 0x0000001fff127819 */ /* 0x000fe20000011433 */
[----:B0----5:R-:W-:Y:S01]  /*b360*/  IMAD.SHL.U32 R15, R16, 0x80, RZ ;  /* 0x00000080100f7824 */ /* 0x021fe200078e00ff */
[----:B-1----:R-:W-:Y:S02]  /*b370*/  UIADD3 UR4, UPT, UPT, UR13, 0x4000, URZ ;  /* 0x000040000d047890 */ /* 0x002fe4000fffe0ff */
[----:B------:R-:W-:Y:S01]  /*b380*/  LEA.HI R16, R18, R51, RZ, 0x7 ;  /* 0x0000003312107211 */ /* 0x000fe200078f38ff */
[----:B------:R-:W-:Y:S02]  /*b390*/  UIADD3 UR5, UPT, UPT, UR13, 0x9000, URZ ;  /* 0x000090000d057890 */ /* 0x000fe4000fffe0ff */
[----:B------:R-:W-:Y:S01]  /*b3a0*/  USHF.R.U32.HI UR4, URZ, 0x4, UR4 ;  /* 0x00000004ff047899 */ /* 0x000fe20008011604 */
[----:B------:R-:W-:Y:S01]  /*b3b0*/  SHF.R.S32.HI R16, RZ, 0x7, R16 ;  /* 0x00000007ff107819 */ /* 0x000fe20000011410 */
[----:B------:R-:W-:Y:S02]  /*b3c0*/  USHF.R.U32.HI UR5, URZ, 0x4, UR5 ;  /* 0x00000004ff057899 */ /* 0x000fe40008011605 */
[----:B------:R-:W-:Y:S01]  /*b3d0*/  USGXT.U32 UR44, UR4, 0xe ;  /* 0x0000000e042c789a */ /* 0x000fe20008000000 */
[----:B------:R-:W-:Y:S01]  /*b3e0*/  VIMNMX R18, PT, PT, R16, 0x2, !PT ;  /* 0x0000000210127848 */ /* 0x000fe20007fe0100 */
[----:B------:R-:W-:Y:S01]  /*b3f0*/  IMAD.SHL.U32 R16, R17, 0x80, RZ ;  /* 0x0000008011107824 */ /* 0x000fe200078e00ff */
[----:B------:R-:W-:-:S02]  /*b400*/  USGXT.U32 UR46, UR5, 0xe ;  /* 0x0000000e052e789a */ /* 0x000fc40008000000 */
[----:B------:R-:W-:Y:S01]  /*b410*/  UIADD3 UR24, UP1, UPT, UR44, 0x100, URZ ;  /* 0x000001002c187890 */ /* 0x000fe2000ff3e0ff */
[----:B------:R-:W-:Y:S01]  /*b420*/  VIADD R17, R18, 0xfffffffe ;  /* 0xfffffffe12117836 */ /* 0x000fe20000000000 */
[----:B------:R-:W-:Y:S01]  /*b430*/  UIADD3 UR26, UP2, UPT, UR46, 0x2, URZ ;  /* 0x000000022e1a7890 */ /* 0x000fe2000ff5e0ff */
[----:B------:R-:W-:Y:S01]  /*b440*/  IMAD.MOV.U32 R18, RZ, RZ, RZ ;  /* 0x000000ffff127224 */ /* 0x000fe200078e00ff */
[----:B------:R-:W-:Y:S01]  /*b450*/  UMOV UR4, URZ ;  /* 0x000000ff00047c82 */ /* 0x000fe20008000000 */
[----:B------:R-:W-:Y:S01]  /*b460*/  UMOV UR5, URZ ;  /* 0x000000ff00057c82 */ /* 0x000fe20008000000 */
[----:B------:R0:W-:Y:S01]  /*b470*/  STL [R1+0x650], R17 ;  /* 0x0006501101007387 */ /* 0x0001e20000100800 */
[----:B------:R-:W-:Y:S01]  /*b480*/  UIADD3.X UR25, UPT, UPT, UR4, 0x40004040, URZ, UP1, !UPT ;  /* 0x4000404004197890 */ /* 0x000fe20008ffe4ff */
[----:B------:R-:W-:Y:S01]  /*b490*/  SHF.R.S32.HI R19, RZ, 0x1f, R16 ;  /* 0x0000001fff137819 */ /* 0x000fe20000011410 */
[----:B------:R-:W-:Y:S01]  /*b4a0*/  UIADD3.X UR27, UPT, UPT, UR5, 0x40004040, URZ, UP2, !UPT ;  /* 0x40004040051b7890 */ /* 0x000fe200097fe4ff */
[----:B------:R1:W-:Y:S01]  /*b4b0*/  STL [R1+0x60c], RZ ;  /* 0x00060cff01007387 */ /* 0x0003e20000100800 */
[----:B------:R-:W-:Y:S01]  /*b4c0*/  UMOV UR69, 0x1 ;  /* 0x0000000100457882 */ /* 0x000fe20000000000 */
[----:B------:R-:W-:-:S02]  /*b4d0*/  UIADD3.64 UR36, UPT, UPT, UR24, 0x100, URZ ;  /* 0x0000010018247897 */ /* 0x000fc4000fffe0ff */
[----:B------:R-:W-:Y:S01]  /*b4e0*/  UIADD3.64 UR38, UPT, UPT, UR26, 0x2, URZ ;  /* 0x000000021a267897 */ /* 0x000fe2000fffe0ff */
[----:B0-----:R-:W-:Y:S01]  /*b4f0*/  SHF.R.S32.HI R17, RZ, 0x1f, R15 ;  /* 0x0000001fff117819 */ /* 0x001fe2000001140f */
[----:B------:R-:W-:Y:S02]  /*b500*/  UIADD3.64 UR40, UPT, UPT, UR24, 0x200, URZ ;  /* 0x0000020018287897 */ /* 0x000fe4000fffe0ff */
[----:B-1----:R-:W-:-:S12]  /*b510*/  UIADD3.64 UR42, UPT, UPT, UR26, 0x4, URZ ;  /* 0x000000041a2a7897 */ /* 0x002fd8000fffe0ff */
.L_x_10:
[----:B--2---:R-:W2:Y:S01]  /*b520*/  LDL R21, [R1+0x60c] ;  /* 0x00060c0001157983 */ /* 0x004ea20000100800 */
[----:B------:R-:W-:Y:S01]  /*b530*/  IMAD.U32 R18, R18, -0x80000000, RZ ;  /* 0x8000000012127824 */ /* 0x000fe200078e00ff */
[----:B------:R-:W0:Y:S01]  /*b540*/  LDC R20, c[0x0][0x3a0] ;  /* 0x0000e800ff147b82 */ /* 0x000e220000000800 */
[----:B------:R-:W-:Y:S02]  /*b550*/  PRMT R19, RZ, 0x7610, R19 ;  /* 0x00007610ff137816 */ /* 0x000fe40000000013 */
[----:B-----5:R-:W-:Y:S01]  /*b560*/  IADD3 R3, P5, PT, R15, R3, RZ ;  /* 0x000000030f037210 */ /* 0x020fe20007fbe0ff */
[----:B------:R-:W1:Y:S04]  /*b570*/  SYNCS.PHASECHK.TRANS64.TRYWAIT P4, [UR67], R18 ;  /* 0x00000012ff0075a7 */ /* 0x000e680008081143 */
[----:B------:R-:W-:-:S02]  /*b580*/  IMAD.X R4, R17, 0x1, R4, P5 ;  /* 0x0000000111047824 */ /* 0x000fc400028e0604 */
[----:B--2---:R-:W-:-:S04]  /*b590*/  VIADD R21, R21, 0x1 ;  /* 0x0000000115157836 */ /* 0x004fc80000000000 */
[----:B0-----:R-:W-:Y:S01]  /*b5a0*/  IMAD R20, R21, -0x80, R20 ;  /* 0xffffff8015147824 */ /* 0x001fe200078e0214 */
[----:B------:R0:W-:Y:S04]  /*b5b0*/  STL [R1+0x628], R21 ;  /* 0x0006281501007387 */ /* 0x0001e80000100800 */
[----:B------:R0:W-:Y:S01]  /*b5c0*/  STL.S16 [R1+0x5f8], R19 ;  /* 0x0005f81301007387 */ /* 0x0001e20000100600 */
[C---:B------:R-:W-:Y:S02]  /*b5d0*/  ISETP.GT.AND P3, PT, R20.reuse, 0x1, PT ;  /* 0x000000011400780c */ /* 0x040fe40003f64270 */
[----:B------:R-:W-:Y:S01]  /*b5e0*/  ISETP.GT.AND P2, PT, R20, 0x2, PT ;  /* 0x000000021400780c */ /* 0x000fe20003f44270 */
[----:B-1----:R-:W-:-:S12]  /*b5f0*/  @!P4 BRA `(.L_x_8) ;  /* 0x0000009c00ecc947 */ /* 0x002fd80003800000 */
.L_x_16:
        /* <DEDUP_REMOVED lines=9> */
[----:B------:R1:W-:Y:S04]  /*b690*/  STL [R1+0x7a8], R69 ;  /* 0x0007a84501007387 */ /* 0x0003e80000100800 */
        /* <DEDUP_REMOVED lines=34> */
[----:B------:R-:W3:Y:S01]  /*b8c0*/  LDL.LU R24, [R1+0x5f8] ;  /* 0x0005f80001187983 */ /* 0x000ee20000300800 */
[----:B------:R-:W-:Y:S01]  /*b8d0*/  @P3 IMAD.MOV.U32 R18, RZ, RZ, R3 ;  /* 0x000000ffff123224 */ /* 0x000fe200078e0003 */
[C---:B------:R-:W-:Y:S01]  /*b8e0*/  IADD3 R5, P4, PT, R15.reuse, R5, RZ ;  /* 0x000000050f057210 */ /* 0x040fe20007f9e0ff */
[----:B0-----:R-:W-:Y:S01]  /*b8f0*/  @P3 IMAD.MOV.U32 R19, RZ, RZ, R4 ;  /* 0x000000ffff133224 */ /* 0x001fe200078e0004 */
[----:B------:R-:W-:Y:S01]  /*b900*/  ISETP.GT.AND P5, PT, R20, 0x3, PT ;  /* 0x000000031400780c */ /* 0x000fe20003fa4270 */
[----:B------:R-:W-:Y:S01]  /*b910*/  STL [R1+0x65c], R3 ;  /* 0x00065c0301007387 */ /* 0x000fe20000100800 */
[----:B------:R-:W-:Y:S01]  /*b920*/  IADD3 R7, P6, PT, R15, R7, RZ ;  /* 0x000000070f077210 */ /* 0x000fe20007fde0ff */
[----:B------:R-:W-:-:S02]  /*b930*/  IMAD.X R6, R17, 0x1, R6, P4 ;  /* 0x0000000111067824 */ /* 0x000fc400020e0606 */
[----:B------:R-:W-:Y:S04]  /*b940*/  STL [R1+0x658], R4 ;  /* 0x0006580401007387 */ /* 0x000fe80000100800 */
[----:B---3--:R0:W3:Y:S01]  /*b950*/  @P3 LDG.E.U8 R24, desc[UR34][R18.64] ;  /* 0x0000002212183981 */ /* 0x0080e2000c1e1100 */
[----:B-1----:R-:W-:Y:S02]  /*b960*/  PRMT R69, RZ, 0x7610, R69 ;  /* 0x00007610ff457816 */ /* 0x002fe40000000045 */
[----:B------:R-:W-:Y:S01]  /*b970*/  ISETP.GT.AND P4, PT, R20, 0x4, PT ;  /* 0x000000041400780c */ /* 0x000fe20003f84270 */
[----:B------:R-:W-:Y:S01]  /*b980*/  IMAD.X R8, R17, 0x1, R8, P6 ;  /* 0x0000000111087824 */ /* 0x000fe200030e0608 */
[----:B--2---:R-:W-:Y:S01]  /*b990*/  PRMT R62, RZ, 0x7610, R62 ;  /* 0x00007610ff3e7816 */ /* 0x004fe2000000003e */
[----:B0-----:R-:W-:-:S02]  /*b9a0*/  @P2 IMAD.MOV.U32 R18, RZ, RZ, R5 ;  /* 0x000000ffff122224 */ /* 0x001fc400078e0005 */
[----:B------:R-:W-:-:S05]  /*b9b0*/  @P2 IMAD.MOV.U32 R19, RZ, RZ, R6 ;  /* 0x000000ffff132224 */ /* 0x000fca00078e0006 */
[----:B------:R0:W2:Y:S01]  /*b9c0*/  @P2 LDG.E.U8 R69, desc[UR34][R18.64] ;  /* 0x0000002212452981 */ /* 0x0000a2000c1e1100 */
[----:B------:R-:W-:Y:S02]  /*b9d0*/  IADD3 R11, P2, PT, R15, R11, RZ ;  /* 0x0000000b0f0b7210 */ /* 0x000fe40007f5e0ff */
[----:B------:R-:W-:Y:S01]  /*b9e0*/  PRMT R34, RZ, 0x7610, R34 ;  /* 0x00007610ff227816 */ /* 0x000fe20000000022 */
[----:B0-----:R-:W-:Y:S02]  /*b9f0*/  @P5 IMAD.MOV.U32 R18, RZ, RZ, R7 ;  /* 0x000000ffff125224 */ /* 0x001fe400078e0007 */
[----:B------:R-:W-:Y:S02]  /*ba00*/  @P5 IMAD.MOV.U32 R19, RZ, RZ, R8 ;  /* 0x000000ffff135224 */ /* 0x000fe400078e0008 */
[----:B------:R-:W-:-:S03]  /*ba10*/  IMAD.X R12, R17, 0x1, R12, P2 ;  /* 0x00000001110c7824 */ /* 0x000fc600010e060c */
[----:B------:R0:W4:Y:S01]  /*ba20*/  @P5 LDG.E.U8 R62, desc[UR34][R18.64] ;  /* 0x00000022123e5981 */ /* 0x000122000c1e1100 */
[----:B------:R-:W-:-:S03]  /*ba30*/  PRMT R32, RZ, 0x7610, R32 ;  /* 0x00007610ff207816 */ /* 0x000fc60000000020 */
[----:B---3--:R-:W-:Y:S01]  /*ba40*/  @P3 STL [R1+0x5f8], R24 ;  /* 0x0005f81801003387 */ /* 0x008fe20000100800 */
[C---:B------:R-:W-:Y:S02]  /*ba50*/  IADD3 R9, P3, PT, R15.reuse, R9, RZ ;  /* 0x000000090f097210 */ /* 0x040fe40007f7e0ff */
[----:B------:R-:W-:Y:S01]  /*ba60*/  IADD3 R13, P6, PT, R15, R13, RZ ;  /* 0x0000000d0f0d7210 */ /* 0x000fe20007fde0ff */
[----:B------:R-:W-:Y:S02]  /*ba70*/  STL [R1+0x664], R5 ;  /* 0x0006640501007387 */ /* 0x000fe40000100800 */
[----:B------:R-:W-:Y:S01]  /*ba80*/  IMAD.X R10, R17, 0x1, R10, P3 ;  /* 0x00000001110a7824 */ /* 0x000fe200018e060a */
[C---:B------:R-:W-:Y:S01]  /*ba90*/  ISETP.GT.AND P3, PT, R20.reuse, 0x5, PT ;  /* 0x000000051400780c */ /* 0x040fe20003f64270 */
[----:B0-----:R-:W-:Y:S01]  /*baa0*/  @P4 IMAD.MOV.U32 R18, RZ, RZ, R9 ;  /* 0x000000ffff124224 */ /* 0x001fe200078e0009 */
[----:B------:R-:W-:Y:S01]  /*bab0*/  ISETP.GT.AND P2, PT, R20, 0x7, PT ;  /* 0x000000071400780c */ /* 0x000fe20003f44270 */
[----:B------:R-:W-:Y:S01]  /*bac0*/  @P4 IMAD.MOV.U32 R19, RZ, RZ, R10 ;  /* 0x000000ffff134224 */ /* 0x000fe200078e000a */
[----:B------:R-:W-:Y:S01]  /*bad0*/  IADD3 R56, P5, PT, R15, R56, RZ ;  /* 0x000000380f387210 */ /* 0x000fe20007fbe0ff */
[----:B------:R-:W-:Y:S01]  /*bae0*/  IMAD.X R14, R17, 0x1, R14, P6 ;  /* 0x00000001110e7824 */ /* 0x000fe200030e060e */
[----:B------:R-:W-:Y:S04]  /*baf0*/  STL [R1+0x660], R6 ;  /* 0x0006600601007387 */ /* 0x000fe80000100800 */
[----:B------:R0:W3:Y:S03]  /*bb00*/  @P4 LDG.E.U8 R34, desc[UR34][R18.64] ;  /* 0x0000002212224981 */ /* 0x0000e6000c1e1100 */
[----:B0-----:R-:W-:-:S02]  /*bb10*/  @P3 IMAD.MOV.U32 R18, RZ, RZ, R11 ;  /* 0x000000ffff123224 */ /* 0x001fc400078e000b */
[----:B------:R-:W-:-:S05]  /*bb20*/  @P3 IMAD.MOV.U32 R19, RZ, RZ, R12 ;  /* 0x000000ffff133224 */ /* 0x000fca00078e000c */
[----:B------:R0:W2:Y:S01]  /*bb30*/  @P3 LDG.E.U8 R32, desc[UR34][R18.64] ;  /* 0x0000002212203981 */ /* 0x0000a2000c1e1100 */
[----:B------:R-:W-:Y:S02]  /*bb40*/  ISETP.GT.AND P4, PT, R20, 0x6, PT ;  /* 0x000000061400780c */ /* 0x000fe40003f84270 */
[----:B------:R-:W-:Y:S01]  /*bb50*/  PRMT R67, RZ, 0x7610, R67 ;  /* 0x00007610ff437816 */ /* 0x000fe20000000043 */
[----:B------:R-:W-:Y:S01]  /*bb60*/  STL [R1+0x66c], R7 ;  /* 0x00066c0701007387 */ /* 0x000fe20000100800 */
[----:B------:R-:W-:-:S03]  /*bb70*/  IMAD.X R54, R17, 0x1, R54, P5 ;  /* 0x0000000111367824 */ /* 0x000fc600028e0636 */
[----:B------:R-:W-:Y:S01]  /*bb80*/  STL [R1+0x668], R8 ;  /* 0x0006680801007387 */ /* 0x000fe20000100800 */
[----:B------:R-:W-:-:S03]  /*bb90*/  PRMT R61, RZ, 0x7610, R61 ;  /* 0x00007610ff3d7816 */ /* 0x000fc6000000003d */
[----:B------:R-:W-:Y:S02]  /*bba0*/  STL [R1+0x674], R9 ;  /* 0x0006740901007387 */ /* 0x000fe40000100800 */
[----:B0-----:R-:W-:Y:S02]  /*bbb0*/  @P4 IMAD.MOV.U32 R18, RZ, RZ, R13 ;  /* 0x000000ffff124224 */ /* 0x001fe400078e000d */
[----:B------:R-:W-:Y:S01]  /*bbc0*/  @P4 IMAD.MOV.U32 R19, RZ, RZ, R14 ;  /* 0x000000ffff134224 */ /* 0x000fe200078e000e */
[----:B------:R-:W-:Y:S04]  /*bbd0*/  STL [R1+0x670], R10 ;  /* 0x0006700a01007387 */ /* 0x000fe80000100800 */
[----:B----4-:R0:W-:Y:S04]  /*bbe0*/  STL [R1+0x620], R62 ;  /* 0x0006203e01007387 */ /* 0x0101e80000100800 */
[----:B------:R1:W4:Y:S04]  /*bbf0*/  @P4 LDG.E.U8 R67, desc[UR34][R18.64] ;  /* 0x0000002212434981 */ /* 0x000328000c1e1100 */
[----:B0-----:R-:W4:Y:S01]  /*bc00*/  LDL.LU R62, [R1+0x18] ;  /* 0x00001800013e7983 */ /* 0x001f220000300800 */
[----:B-1----:R-:W-:-:S03]  /*bc10*/  @P2 IMAD.MOV.U32 R18, RZ, RZ, R56 ;  /* 0x000000ffff122224 */ /* 0x002fc600078e0038 */
[----:B------:R-:W-:Y:S01]  /*bc20*/  STL [R1+0x67c], R11 ;  /* 0x00067c0b01007387 */ /* 0x000fe20000100800 */
[----:B------:R-:W-:-:S03]  /*bc30*/  @P2 IMAD.MOV.U32 R19, RZ, RZ, R54 ;  /* 0x000000ffff132224 */ /* 0x000fc600078e0036 */
[----:B------:R-:W-:Y:S04]  /*bc40*/  STL [R1+0x678], R12 ;  /* 0x0006780c01007387 */ /* 0x000fe80000100800 */
[----:B------:R0:W4:Y:S04]  /*bc50*/  @P2 LDG.E.U8 R61, desc[UR34][R18.64] ;  /* 0x00000022123d2981 */ /* 0x000128000c1e1100 */
[----:B--2---:R1:W-:Y:S04]  /*bc60*/  STL [R1+0x618], R32 ;  /* 0x0006182001007387 */ /* 0x0043e80000100800 */
[----:B-1----:R-:W2:Y:S04]  /*bc70*/  LDL.LU R32, [R1+0x58] ;  /* 0x0000580001207983 */ /* 0x002ea80000300800 */
[----:B---3--:R1:W-:Y:S04]  /*bc80*/  STL [R1+0x61c], R34 ;  /* 0x00061c2201007387 */ /* 0x0083e80000100800 */
[----:B-1----:R-:W3:Y:S01]  /*bc90*/  LDL.LU R34, [R1+0x94] ;  /* 0x0000940001227983 */ /* 0x002ee20000300800 */
[----:B------:R-:W-:-:S03]  /*bca0*/  ISETP.GT.AND P3, PT, R20, 0x8, PT ;  /* 0x000000081400780c */ /* 0x000fc60003f64270 */
[----:B------:R-:W-:Y:S01]  /*bcb0*/  STL [R1+0x624], R69 ;  /* 0x0006244501007387 */ /* 0x000fe20000100800 */
[----:B----4-:R-:W-:-:S03]  /*bcc0*/  IADD3 R62, P5, PT, R15, R62, RZ ;  /* 0x0000003e0f3e7210 */ /* 0x010fc60007fbe0ff */
[----:B------:R-:W-:Y:S04]  /*bcd0*/  STL [R1+0x684], R13 ;  /* 0x0006840d01007387 */ /* 0x000fe80000100800 */
[----:B------:R-:W-:Y:S01]  /*bce0*/  STL [R1+0x680], R14 ;  /* 0x0006800e01007387 */ /* 0x000fe20000100800 */
[----:B------:R-:W-:-:S03]  /*bcf0*/  IMAD.X R68, R17, 0x1, R68, P5 ;  /* 0x0000000111447824 */ /* 0x000fc600028e0644 */
[----:B------:R-:W-:Y:S04]  /*bd00*/  STL [R1+0x68c], R56 ;  /* 0x00068c3801007387 */ /* 0x000fe80000100800 */
[----:B------:R-:W-:Y:S01]  /*bd10*/  STL [R1+0x688], R54 ;  /* 0x0006883601007387 */ /* 0x000fe20000100800 */
[----:B------:R-:W-:-:S03]  /*bd20*/  PRMT R30, RZ, 0x7610, R30 ;  /* 0x00007610ff1e7816 */ /* 0x000fc6000000001e */
[----:B------:R-:W-:Y:S01]  /*bd30*/  STL [R1+0x18], R62 ;  /* 0x0000183e01007387 */ /* 0x000fe20000100800 */
[----:B0-----:R-:W-:-:S03]  /*bd40*/  @P3 IMAD.MOV.U32 R18, RZ, RZ, R62 ;  /* 0x000000ffff123224 */ /* 0x001fc600078e003e */
[----:B------:R0:W-:Y:S01]  /*bd50*/  STL [R1+0x610], R61 ;  /* 0x0006103d01007387 */ /* 0x0001e20000100800 */
[----:B------:R-:W-:-:S05]  /*bd60*/  @P3 IMAD.MOV.U32 R19, RZ, RZ, R68 ;  /* 0x000000ffff133224 */ /* 0x000fca00078e0044 */
[----:B------:R1:W4:Y:S04]  /*bd70*/  @P3 LDG.E.U8 R30, desc[UR34][R18.64] ;  /* 0x00000022121e3981 */ /* 0x000328000c1e1100 */
[----:B0-----:R-:W4:Y:S04]  /*bd80*/  LDL.LU R61, [R1+0x78] ;  /* 0x00007800013d7983 */ /* 0x001f280000300800 */
[----:B------:R-:W4:Y:S04]  /*bd90*/  LDL.LU R69, [R1+0xcc] ;  /* 0x0000cc0001457983 */ /* 0x000f280000300800 */
[----:B------:R-:W4:Y:S01]  /*bda0*/  LDL.LU R62, [R1+0x100] ;  /* 0x00010000013e7983 */ /* 0x000f220000300800 */
[----:B--2---:R-:W-:-:S05]  /*bdb0*/  IADD3 R32, P6, PT, R15, R32, RZ ;  /* 0x000000200f207210 */ /* 0x004fca0007fde0ff */
[----:B------:R-:W-:Y:S04]  /*bdc0*/  STL [R1+0x58], R32 ;  /* 0x0000582001007387 */ /* 0x000fe80000100800 */
[----:B------:R0:W-:Y:S01]  /*bdd0*/  STL [R1+0x614], R67 ;  /* 0x0006144301007387 */ /* 0x0001e20000100800 */
[----:B---3--:R-:W-:-:S03]  /*bde0*/  IADD3 R34, P5, PT, R15, R34, RZ ;  /* 0x000000220f227210 */ /* 0x008fc60007fbe0ff */
[----:B0-----:R-:W2:Y:S04]  /*bdf0*/  LDL.LU R67, [R1+0x134] ;  /* 0x0001340001437983 */ /* 0x001ea80000300800 */
[----:B------:R-:W-:Y:S04]  /*be00*/  STL [R1+0x94], R34 ;  /* 0x0000942201007387 */ /* 0x000fe80000100800 */
[----:B------:R-:W-:Y:S04]  /*be10*/  STL [R1+0x690], R68 ;  /* 0x0006904401007387 */ /* 0x000fe80000100800 */
[----:B------:R-:W3:Y:S01]  /*be20*/  LDL.LU R19, [R1+0x3c] ;  /* 0x00003c0001137983 */ /* 0x000ee20000300800 */
[----:B------:R-:W-:-:S02]  /*be30*/  ISETP.GT.AND P4, PT, R20, 0x9, PT ;  /* 0x000000091400780c */ /* 0x000fc40003f84270 */
[----:B------:R-:W-:Y:S02]  /*be40*/  ISETP.GT.AND P2, PT, R20, 0xa, PT ;  /* 0x0000000a1400780c */ /* 0x000fe40003f44270 */
[----:B------:R-:W-:Y:S02]  /*be50*/  PRMT R57, RZ, 0x7610, R57 ;  /* 0x00007610ff397816 */ /* 0x000fe40000000039 */
[----:B------:R-:W-:-:S07]  /*be60*/  PRMT R35, RZ, 0x7610, R35 ;  /* 0x00007610ff237816 */ /* 0x000fce0000000023 */
[----:B-1----:R-:W-:Y:S02]  /*be70*/  @P4 IMAD.MOV.U32 R18, RZ, RZ, R32 ;  /* 0x000000ffff124224 */ /* 0x002fe400078e0020 */
[C---:B----4-:R-:W-:Y:S02]  /*be80*/  IMAD.X R61, R17.reuse, 0x1, R61, P5 ;  /* 0x00000001113d7824 */ /* 0x050fe400028e063d */
[----:B---3--:R-:W-:-:S05]  /*be90*/  IMAD.X R19, R17, 0x1, R19, P6 ;  /* 0x0000000111137824 */ /* 0x008fca00030e0613 */
[----:B------:R0:W-:Y:S04]  /*bea0*/  STL [R1+0x3c], R19 ;  /* 0x00003c1301007387 */ /* 0x0001e80000100800 */
[----:B------:R0:W3:Y:S01]  /*beb0*/  @P4 LDG.E.U8 R57, desc[UR34][R18.64] ;  /* 0x0000002212394981 */ /* 0x0000e2000c1e1100 */
[----:B------:R-:W-:-:S03]  /*bec0*/  IADD3 R69, P5, PT, R15, R69, RZ ;  /* 0x000000450f457210 */ /* 0x000fc60007fbe0ff */
[----:B------:R-:W4:Y:S01]  /*bed0*/  LDL.LU R32, [R1+0x7cc] ;  /* 0x0007cc0001207983 */ /* 0x000f220000300800 */
[----:B0-----:R-:W-:Y:S02]  /*bee0*/  IMAD.MOV.U32 R19, RZ, RZ, R61 ;  /* 0x000000ffff137224 */ /* 0x001fe400078e003d */
[----:B------:R-:W-:-:S05]  /*bef0*/  @P2 IMAD.MOV.U32 R18, RZ, RZ, R34 ;  /* 0x000000ffff122224 */ /* 0x000fca00078e0022 */
[----:B------:R-:W2:Y:S04]  /*bf00*/  @P2 LDG.E.U8 R35, desc[UR34][R18.64] ;  /* 0x0000002212232981 */ /* 0x000ea8000c1e1100 */
[----:B------:R0:W-:Y:S04]  /*bf10*/  STL [R1+0x78], R61 ;  /* 0x0000783d01007387 */ /* 0x0001e80000100800 */
[----:B0-----:R-:W3:Y:S04]  /*bf20*/  LDL.LU R61, [R1+0x7c8] ;  /* 0x0007c800013d7983 */ /* 0x001ee80000300800 */
[----:B------:R-:W3:Y:S04]  /*bf30*/  LDL.LU R34, [R1+0x118] ;  /* 0x0001180001227983 */ /* 0x000ee80000300800 */
[----:B--2---:R0:W-:Y:S04]  /*bf40*/  STL [R1+0x608], R35 ;  /* 0x0006082301007387 */ /* 0x0041e80000100800 */
[----:B0-----:R-:W2:Y:S04]  /*bf50*/  LDL.LU R35, [R1+0x7c4] ;  /* 0x0007c40001237983 */ /* 0x001ea80000300800 */
[----:B------:R0:W-:Y:S04]  /*bf60*/  STL [R1+0xcc], R69 ;  /* 0x0000cc4501007387 */ /* 0x0001e80000100800 */
[----:B------:R-:W2:Y:S01]  /*bf70*/  LDL.LU R18, [R1+0xac] ;  /* 0x0000ac0001127983 */ /* 0x000ea20000300800 */
[----:B------:R-:W-:Y:S01]  /*bf80*/  ISETP.GT.AND P3, PT, R20, 0xb, PT ;  /* 0x0000000b1400780c */ /* 0x000fe20003f64270 */
[----:B------:R-:W-:-:S02]  /*bf90*/  IMAD.MOV.U32 R19, RZ, RZ, R69 ;  /* 0x000000ffff137224 */ /* 0x000fc400078e0045 */
[----:B0-----:R-:W3:Y:S01]  /*bfa0*/  LDL.LU R69, [R1+0x150] ;  /* 0x0001500001457983 */ /* 0x001ee20000300800 */
[----:B------:R-:W-:Y:S02]  /*bfb0*/  PRMT R66, RZ, 0x7610, R66 ;  /* 0x00007610ff427816 */ /* 0x000fe40000000042 */
[----:B------:R-:W-:Y:S01]  /*bfc0*/  IADD3 R62, P6, PT, R15, R62, RZ ;  /* 0x0000003e0f3e7210 */ /* 0x000fe20007fde0ff */
[----:B--2---:R-:W-:-:S06]  /*bfd0*/  IMAD.X R18, R17, 0x1, R18, P5 ;  /* 0x0000000111127824 */ /* 0x004fcc00028e0612 */
[-C--:B------:R-:W-:Y:S01]  /*bfe0*/  @P3 LOP3.LUT R19, R19, R18.reuse, RZ, 0x3c, !PT ;  /* 0x0000001213133212 */ /* 0x080fe200078e3cff */
[----:B------:R0:W-:Y:S03]  /*bff0*/  STL [R1+0xac], R18 ;  /* 0x0000ac1201007387 */ /* 0x0001e60000100800 */
[----:B0-----:R-:W-:-:S04]  /*c000*/  @P3 LOP3.LUT R18, R19, R18, RZ, 0x3c, !PT ;  /* 0x0000001213123212 */ /* 0x001fc800078e3cff */
[----:B------:R-:W-:Y:S01]  /*c010*/  @P3 LOP3.LUT R19, R19, R18, RZ, 0x3c, !PT ;  /* 0x0000001213133212 */ /* 0x000fe200078e3cff */
[----:B------:R0:W-:Y:S04]  /*c020*/  STL [R1+0x100], R62 ;  /* 0x0001003e01007387 */ /* 0x0001e80000100800 */
[----:B------:R1:W2:Y:S04]  /*c030*/  @P3 LDG.E.U8 R66, desc[UR34][R18.64] ;  /* 0x0000002212423981 */ /* 0x0002a8000c1e1100 */
[----:B------:R-:W3:Y:S01]  /*c040*/  LDL.LU R18, [R1+0xec] ;  /* 0x0000ec0001127983 */ /* 0x000ee20000300800 */
[----:B------:R-:W-:Y:S01]  /*c050*/  ISETP.GT.AND P4, PT, R20, 0xc, PT ;  /* 0x0000000c1400780c */ /* 0x000fe20003f84270 */
[----:B-1----:R-:W-:Y:S01]  /*c060*/  IMAD.MOV.U32 R19, RZ, RZ, R62 ;  /* 0x000000ffff137224 */ /* 0x002fe200078e003e */
[----:B------:R-:W-:Y:S01]  /*c070*/  IADD3 R67, P5, PT, R15, R67, RZ ;  /* 0x000000430f437210 */ /* 0x000fe20007fbe0ff */
[----:B0-----:R-:W4:Y:S04]  /*c080*/  LDL.LU R62, [R1+0x158] ;  /* 0x00015800013e7983 */ /* 0x001f280000300800 */
[----:B------:R-:W-:Y:S01]  /*c090*/  STL [R1+0x134], R67 ;  /* 0x0001344301007387 */ /* 0x000fe20000100800 */
[----:B------:R-:W-:-:S03]  /*c0a0*/  PRMT R63, RZ, 0x7610, R63 ;  /* 0x00007610ff3f7816 */ /* 0x000fc6000000003f */
[----:B--2---:R0:W-:Y:S01]  /*c0b0*/  STL [R1+0x604], R66 ;  /* 0x0006044201007387 */ /* 0x0041e20000100800 */
[----:B---3--:R-:W-:-:S03]  /*c0c0*/  IMAD.X R18, R17, 0x1, R18, P6 ;  /* 0x0000000111127824 */ /* 0x008fc600030e0612 */
[----:B0-----:R-:W2:Y:S02]  /*c0d0*/  LDL.LU R66, [R1+0x160] ;  /* 0x0001600001427983 */ /* 0x001ea40000300800 */
[-C--:B------:R-:W-:Y:S02]  /*c0e0*/  @P4 LOP3.LUT R19, R19, R18.reuse, RZ, 0x3c, !PT ;  /* 0x0000001213134212 */ /* 0x080fe400078e3cff */
[----:B------:R0:W-:Y:S02]  /*c0f0*/  STL [R1+0xec], R18 ;  /* 0x0000ec1201007387 */ /* 0x0001e40000100800 */
[----:B0-----:R-:W-:-:S04]  /*c100*/  @P4 LOP3.LUT R18, R19, R18, RZ, 0x3c, !PT ;  /* 0x0000001213124212 */ /* 0x001fc800078e3cff */
[----:B------:R-:W-:-:S05]  /*c110*/  @P4 LOP3.LUT R19, R19, R18, RZ, 0x3c, !PT ;  /* 0x0000001213134212 */ /* 0x000fca00078e3cff */
[----:B------:R0:W3:Y:S01]  /*c120*/  @P4 LDG.E.U8 R63, desc[UR34][R18.64] ;  /* 0x00000022123f4981 */ /* 0x0000e2000c1e1100 */
[----:B------:R-:W-:Y:S01]  /*c130*/  ISETP.GT.AND P2, PT, R20, 0xd, PT ;  /* 0x0000000d1400780c */ /* 0x000fe20003f44270 */
[----:B------:R-:W-:Y:S01]  /*c140*/  IMAD.X R34, R17, 0x1, R34, P5 ;  /* 0x0000000111227824 */ /* 0x000fe200028e0622 */
[----:B------:R-:W-:-:S04]  /*c150*/  PRMT R25, RZ, 0x7610, R25 ;  /* 0x00007610ff197816 */ /* 0x000fc80000000019 */
[----:B------:R-:W-:Y:S01]  /*c160*/  STL [R1+0x118], R34 ;  /* 0x0001182201007387 */ /* 0x000fe20000100800 */
[----:B0-----:R-:W-:-:S06]  /*c170*/  IMAD.MOV.U32 R19, RZ, RZ, R34 ;  /* 0x000000ffff137224 */ /* 0x001fcc00078e0022 */
[----:B------:R-:W-:-:S05]  /*c180*/  @P2 IMAD.MOV.U32 R18, RZ, RZ, R67 ;  /* 0x000000ffff122224 */ /* 0x000fca00078e0043 */
[----:B------:R-:W2:Y:S04]  /*c190*/  @P2 LDG.E.U8 R25, desc[UR34][R18.64] ;  /* 0x0000002212192981 */ /* 0x000ea8000c1e1100 */
[----:B---3--:R0:W-:Y:S04]  /*c1a0*/  STL [R1+0x600], R63 ;  /* 0x0006003f01007387 */ /* 0x0081e80000100800 */
[----:B0-----:R-:W3:Y:S04]  /*c1b0*/  LDL.LU R63, [R1+0x7c0] ;  /* 0x0007c000013f7983 */ /* 0x001ee80000300800 */
[----:B------:R-:W3:Y:S04]  /*c1c0*/  LDL.LU R34, [R1+0x7bc] ;  /* 0x0007bc0001227983 */ /* 0x000ee80000300800 */
[----:B------:R-:W3:Y:S01]  /*c1d0*/  LDL.LU R19, [R1+0x14c] ;  /* 0x00014c0001137983 */ /* 0x000ee20000300800 */
[----:B------:R-:W-:-:S02]  /*c1e0*/  ISETP.GT.AND P3, PT, R20, 0xe, PT ;  /* 0x0000000e1400780c */ /* 0x000fc40003f64270 */
[C---:B------:R-:W-:Y:S01]  /*c1f0*/  IADD3 R69, P5, PT, R15.reuse, R69, RZ ;  /* 0x000000450f457210 */ /* 0x040fe20007fbe0ff */
[----:B------:R-:W3:Y:S01]  /*c200*/  LDL.LU R67, [R1+0x15c] ;  /* 0x00015c0001437983 */ /* 0x000ee20000300800 */
[----:B------:R-:W-:Y:S02]  /*c210*/  PRMT R65, RZ, 0x7610, R65 ;  /* 0x00007610ff417816 */ /* 0x000fe40000000041 */
[----:B----4-:R-:W-:Y:S01]  /*c220*/  IADD3 R62, P6, PT, R15, R62, RZ ;  /* 0x0000003e0f3e7210 */ /* 0x010fe20007fde0ff */
[----:B------:R-:W-:Y:S04]  /*c230*/  STL [R1+0x150], R69 ;  /* 0x0001504501007387 */ /* 0x000fe80000100800 */
[----:B--2---:R0:W-:Y:S02]  /*c240*/  STL [R1+0x5fc], R25 ;  /* 0x0005fc1901007387 */ /* 0x0041e40000100800 */
[----:B------:R-:W-:-:S02]  /*c250*/  @P3 IMAD.MOV.U32 R18, RZ, RZ, R69 ;  /* 0x000000ffff123224 */ /* 0x000fc400078e0045 */
[----:B0-----:R-:W2:Y:S01]  /*c260*/  LDL.LU R25, [R1+0x168] ;  /* 0x0001680001197983 */ /* 0x001ea20000300800 */
[----:B---3--:R-:W-:-:S05]  /*c270*/  IMAD.X R19, R17, 0x1, R19, P5 ;  /* 0x0000000111137824 */ /* 0x008fca00028e0613 */
[----:B------:R0:W-:Y:S04]  /*c280*/  STL [R1+0x14c], R19 ;  /* 0x00014c1301007387 */ /* 0x0001e80000100800 */
[----:B------:R0:W3:Y:S04]  /*c290*/  @P3 LDG.E.U8 R65, desc[UR34][R18.64] ;  /* 0x0000002212413981 */ /* 0x0000e8000c1e1100 */
[----:B------:R1:W-:Y:S04]  /*c2a0*/  STL [R1+0x158], R62 ;  /* 0x0001583e01007387 */ /* 0x0003e80000100800 */
[----:B------:R-:W4:Y:S01]  /*c2b0*/  LDL.LU R18, [R1+0x154] ;  /* 0x0001540001127983 */ /* 0x000f220000300800 */
[----:B------:R-:W-:Y:S01]  /*c2c0*/  ISETP.GT.AND P4, PT, R20, 0xf, PT ;  /* 0x0000000f1400780c */ /* 0x000fe20003f84270 */
[----:B0-----:R-:W-:Y:S01]  /*c2d0*/  IMAD.MOV.U32 R19, RZ, RZ, R62 ;  /* 0x000000ffff137224 */ /* 0x001fe200078e003e */
[----:B------:R-:W-:Y:S01]  /*c2e0*/  IADD3 R66, P5, PT, R15, R66, RZ ;  /* 0x000000420f427210 */ /* 0x000fe20007fbe0ff */
[----:B-1----:R-:W2:Y:S04]  /*c2f0*/  LDL.LU R62, [R1+0x164] ;  /* 0x00016400013e7983 */ /* 0x002ea80000300800 */
[----:B------:R-:W-:Y:S01]  /*c300*/  STL [R1+0x160], R66 ;  /* 0x0001604201007387 */ /* 0x000fe20000100800 */
[----:B------:R-:W-:-:S03]  /*c310*/  PRMT R13, RZ, 0x7610, R13 ;  /* 0x00007610ff0d7816 */ /* 0x000fc6000000000d */
[----:B---3--:R0:W-:Y:S01]  /*c320*/  STL [R1+0x5f4], R65 ;  /* 0x0005f44101007387 */ /* 0x0081e20000100800 */
[----:B----4-:R-:W-:-:S03]  /*c330*/  IMAD.X R18, R17, 0x1, R18, P6 ;  /* 0x0000000111127824 */ /* 0x010fc600030e0612 */
[----:B0-----:R-:W3:Y:S02]  /*c340*/  LDL.LU R65, [R1+0x170] ;  /* 0x0001700001417983 */ /* 0x001ee40000300800 */
[-C--:B------:R-:W-:Y:S02]  /*c350*/  @P4 LOP3.LUT R19, R19, R18.reuse, RZ, 0x3c, !PT ;  /* 0x0000001213134212 */ /* 0x080fe400078e3cff */
[----:B------:R-:W4:Y:S04]  /*c360*/  LDL.LU R69, [R1+0x178] ;  /* 0x0001780001457983 */ /* 0x000f280000300800 */
[----:B------:R0:W-:Y:S02]  /*c370*/  STL [R1+0x154], R18 ;  /* 0x0001541201007387 */ /* 0x0001e40000100800 */
[----:B0-----:R-:W-:-:S04]  /*c380*/  @P4 LOP3.LUT R18, R19, R18, RZ, 0x3c, !PT ;  /* 0x0000001213124212 */ /* 0x001fc800078e3cff */
[----:B------:R-:W-:-:S05]  /*c390*/  @P4 LOP3.LUT R19, R19, R18, RZ, 0x3c, !PT ;  /* 0x0000001213134212 */ /* 0x000fca00078e3cff */
[----:B------:R0:W4:Y:S01]  /*c3a0*/  @P4 LDG.E.U8 R13, desc[UR34][R18.64] ;  /* 0x00000022120d4981 */ /* 0x000122000c1e1100 */
[C---:B------:R-:W-:Y:S02]  /*c3b0*/  ISETP.GT.AND P2, PT, R20.reuse, 0x10, PT ;  /* 0x000000101400780c */ /* 0x040fe40003f44270 */
[----:B------:R-:W-:Y:S01]  /*c3c0*/  ISETP.GT.AND P3, PT, R20, 0x11, PT ;  /* 0x000000111400780c */ /* 0x000fe20003f64270 */
[----:B------:R-:W-:Y:S01]  /*c3d0*/  IMAD.X R67, R17, 0x1, R67, P5 ;  /* 0x0000000111437824 */ /* 0x000fe200028e0643 */
[----:B--2---:R-:W-:Y:S02]  /*c3e0*/  IADD3 R25, P5, PT, R15, R25, RZ ;  /* 0x000000190f197210 */ /* 0x004fe40007fbe0ff */
[----:B------:R-:W-:Y:S02]  /*c3f0*/  PRMT R33, RZ, 0x7610, R33 ;  /* 0x00007610ff217816 */ /* 0x000fe40000000021 */
[----:B------:R1:W-:Y:S01]  /*c400*/  STL [R1+0x15c], R67 ;  /* 0x00015c4301007387 */ /* 0x0003e20000100800 */
[----:B------:R-:W-:-:S04]  /*c410*/  IMAD.X R62, R17, 0x1, R62, P5 ;  /* 0x00000001113e7824 */ /* 0x000fc800028e063e */
[----:B0-----:R-:W-:Y:S02]  /*c420*/  @P2 IMAD.MOV.U32 R18, RZ, RZ, R66 ;  /* 0x000000ffff122224 */ /* 0x001fe400078e0042 */
[----:B------:R-:W-:Y:S01]  /*c430*/  @P2 IMAD.MOV.U32 R19, RZ, RZ, R67 ;  /* 0x000000ffff132224 */ /* 0x000fe200078e0043 */
[----:B------:R-:W-:-:S04]  /*c440*/  PRMT R59, RZ, 0x7610, R59 ;  /* 0x00007610ff3b7816 */ /* 0x000fc8000000003b */
[----:B------:R0:W2:Y:S02]  /*c450*/  @P2 LDG.E.U8 R33, desc[UR34][R18.64] ;  /* 0x0000002212212981 */ /* 0x0000a4000c1e1100 */
[----:B0-----:R-:W-:Y:S02]  /*c460*/  @P3 IMAD.MOV.U32 R18, RZ, RZ, R25 ;  /* 0x000000ffff123224 */ /* 0x001fe400078e0019 */
[----:B------:R-:W-:-:S05]  /*c470*/  @P3 IMAD.MOV.U32 R19, RZ, RZ, R62 ;  /* 0x000000ffff133224 */ /* 0x000fca00078e003e */
[----:B------:R0:W2:Y:S01]  /*c480*/  @P3 LDG.E.U8 R59, desc[UR34][R18.64] ;  /* 0x00000022123b3981 */ /* 0x0000a2000c1e1100 */
[C---:B---3--:R-:W-:Y:S02]  /*c490*/  IADD3 R65, P6, PT, R15.reuse, R65, RZ ;  /* 0x000000410f417210 */ /* 0x048fe40007fde0ff */
[----:B----4-:R-:W-:-:S03]  /*c4a0*/  IADD3 R69, P5, PT, R15, R69, RZ ;  /* 0x000000450f457210 */ /* 0x010fc60007fbe0ff */
[----:B0-----:R-:W-:Y:S01]  /*c4b0*/  IMAD.MOV.U32 R19, RZ, RZ, R65 ;  /* 0x000000ffff137224 */ /* 0x001fe200078e0041 */
[----:B------:R-:W-:Y:S04]  /*c4c0*/  STL [R1+0x694], R13 ;  /* 0x0006940d01007387 */ /* 0x000fe80000100800 */
[----:B-1----:R-:W3:Y:S04]  /*c4d0*/  LDL.LU R67, [R1+0x174] ;  /* 0x0001740001437983 */ /* 0x002ee80000300800 */
[----:B------:R-:W4:Y:S04]  /*c4e0*/  LDL.LU R66, [R1+0x180] ;  /* 0x0001800001427983 */ /* 0x000f280000300800 */
[----:B------:R0:W-:Y:S04]  /*c4f0*/  STL [R1+0x168], R25 ;  /* 0x0001681901007387 */ /* 0x0001e80000100800 */
[----:B------:R1:W-:Y:S04]  /*c500*/  STL [R1+0x164], R62 ;  /* 0x0001643e01007387 */ /* 0x0003e80000100800 */
[----:B0-----:R-:W2:Y:S04]  /*c510*/  LDL.LU R25, [R1+0x188] ;  /* 0x0001880001197983 */ /* 0x001ea80000300800 */
[----:B------:R0:W-:Y:S04]  /*c520*/  STL [R1+0x170], R65 ;  /* 0x0001704101007387 */ /* 0x0001e80000100800 */
[----:B-1----:R-:W2:Y:S04]  /*c530*/  LDL.LU R62, [R1+0x190] ;  /* 0x00019000013e7983 */ /* 0x002ea80000300800 */
[----:B------:R-:W-:Y:S04]  /*c540*/  STL [R1+0x178], R69 ;  /* 0x0001784501007387 */ /* 0x000fe80000100800 */
[----:B0-----:R-:W2:Y:S04]  /*c550*/  LDL.LU R65, [R1+0x7b8] ;  /* 0x0007b80001417983 */ /* 0x001ea80000300800 */
[----:B------:R-:W2:Y:S01]  /*c560*/  LDL.LU R18, [R1+0x16c] ;  /* 0x00016c0001127983 */ /* 0x000ea20000300800 */
[----:B------:R-:W-:-:S02]  /*c570*/  ISETP.GT.AND P4, PT, R20, 0x12, PT ;  /* 0x000000121400780c */ /* 0x000fc40003f84270 */
[----:B------:R-:W-:Y:S01]  /*c580*/  PRMT R48, RZ, 0x7610, R48 ;  /* 0x00007610ff307816 */ /* 0x000fe20000000030 */
[----:B--2---:R-:W-:-:S10]  /*c590*/  IMAD.X R18, R17, 0x1, R18, P6 ;  /* 0x0000000111127824 */ /* 0x004fd400030e0612 */
[-C--:B------:R-:W-:Y:S01]  /*c5a0*/  @P4 LOP3.LUT R19, R19, R18.reuse, RZ, 0x3c, !PT ;  /* 0x0000001213134212 */ /* 0x080fe200078e3cff */
[----:B------:R0:W-:Y:S03]  /*c5b0*/  STL [R1+0x16c], R18 ;  /* 0x00016c1201007387 */ /* 0x0001e60000100800 */
[----:B0-----:R-:W-:-:S04]  /*c5c0*/  @P4 LOP3.LUT R18, R19, R18, RZ, 0x3c, !PT ;  /* 0x0000001213124212 */ /* 0x001fc800078e3cff */
[----:B------:R-:W-:-:S05]  /*c5d0*/  @P4 LOP3.LUT R19, R19, R18, RZ, 0x3c, !PT ;  /* 0x0000001213134212 */ /* 0x000fca00078e3cff */
[----:B------:R0:W2:Y:S01]  /*c5e0*/  @P4 LDG.E.U8 R48, desc[UR34][R18.64] ;  /* 0x0000002212304981 */ /* 0x0000a2000c1e1100 */
[----:B------:R-:W-:Y:S01]  /*c5f0*/  ISETP.GT.AND P2, PT, R20, 0x13, PT ;  /* 0x000000131400780c */ /* 0x000fe20003f44270 */
[----:B---3--:R-:W-:Y:S01]  /*c600*/  IMAD.X R67, R17, 0x1, R67, P5 ;  /* 0x0000000111437824 */ /* 0x008fe200028e0643 */
[----:B------:R-:W-:-:S04]  /*c610*/  PRMT R27, RZ, 0x7610, R27 ;  /* 0x00007610ff1b7816 */ /* 0x000fc8000000001b */
[----:B------:R-:W-:Y:S01]  /*c620*/  STL [R1+0x174], R67 ;  /* 0x0001744301007387 */ /* 0x000fe20000100800 */
[----:B0-----:R-:W-:-:S06]  /*c630*/  IMAD.MOV.U32 R19, RZ, RZ, R67 ;  /* 0x000000ffff137224 */ /* 0x001fcc00078e0043 */
[----:B------:R-:W-:-:S05]  /*c640*/  @P2 IMAD.MOV.U32 R18, RZ, RZ, R69 ;  /* 0x000000ffff122224 */ /* 0x000fca00078e0045 */
[----:B------:R-:W3:Y:S04]  /*c650*/  @P2 LDG.E.U8 R27, desc[UR34][R18.64] ;  /* 0x00000022121b2981 */ /* 0x000ee8000c1e1100 */
[----:B--2---:R0:W-:Y:S04]  /*c660*/  STL [R1+0x5ec], R48 ;  /* 0x0005ec3001007387 */ /* 0x0041e80000100800 */
[----:B0-----:R-:W2:Y:S04]  /*c670*/  LDL.LU R48, [R1+0x7b4] ;  /* 0x0007b40001307983 */ /* 0x001ea80000300800 */
[----:B------:R-:W2:Y:S04]  /*c680*/  LDL.LU R67, [R1+0x7b0] ;  /* 0x0007b00001437983 */ /* 0x000ea80000300800 */
[----:B------:R-:W2:Y:S01]  /*c690*/  LDL.LU R19, [R1+0x17c] ;  /* 0x00017c0001137983 */ /* 0x000ea20000300800 */
[----:B------:R-:W-:-:S02]  /*c6a0*/  ISETP.GT.AND P3, PT, R20, 0x14, PT ;  /* 0x000000141400780c */ /* 0x000fc40003f64270 */
[C---:B----4-:R-:W-:Y:S01]  /*c6b0*/  IADD3 R66, P5, PT, R15.reuse, R66, RZ ;  /* 0x000000420f427210 */ /* 0x050fe20007fbe0ff */
[----:B------:R-:W4:Y:S01]  /*c6c0*/  LDL.LU R69, [R1+0x18c] ;  /* 0x00018c0001457983 */ /* 0x000f220000300800 */
[----:B------:R-:W-:Y:S02]  /*c6d0*/  PRMT R41, RZ, 0x7610, R41 ;  /* 0x00007610ff297816 */ /* 0x000fe40000000029 */
[----:B------:R-:W-:Y:S01]  /*c6e0*/  IADD3 R25, P6, PT, R15, R25, RZ ;  /* 0x000000190f197210 */ /* 0x000fe20007fde0ff */
[----:B------:R-:W-:Y:S04]  /*c6f0*/  STL [R1+0x180], R66 ;  /* 0x0001804201007387 */ /* 0x000fe80000100800 */
[----:B---3--:R0:W-:Y:S02]  /*c700*/  STL [R1+0x5e8], R27 ;  /* 0x0005e81b01007387 */ /* 0x0081e40000100800 */
[----:B------:R-:W-:-:S02]  /*c710*/  @P3 IMAD.MOV.U32 R18, RZ, RZ, R66 ;  /* 0x000000ffff123224 */ /* 0x000fc400078e0042 */
[----:B0-----:R-:W3:Y:S01]  /*c720*/  LDL.LU R27, [R1+0x198] ;  /* 0x00019800011b7983 */ /* 0x001ee20000300800 */
[----:B--2---:R-:W-:-:S05]  /*c730*/  IMAD.X R19, R17, 0x1, R19, P5 ;  /* 0x0000000111137824 */ /* 0x004fca00028e0613 */
[----:B------:R0:W-:Y:S04]  /*c740*/  STL [R1+0x17c], R19 ;  /* 0x00017c1301007387 */ /* 0x0001e80000100800 */
[----:B------:R0:W2:Y:S04]  /*c750*/  @P3 LDG.E.U8 R41, desc[UR34][R18.64] ;  /* 0x0000002212293981 */ /* 0x0000a8000c1e1100 */
[----:B------:R1:W-:Y:S04]  /*c760*/  STL [R1+0x188], R25 ;  /* 0x0001881901007387 */ /* 0x0003e80000100800 */
[----:B------:R-:W3:Y:S01]  /*c770*/  LDL.LU R18, [R1+0x184] ;  /* 0x0001840001127983 */ /* 0x000ee20000300800 */
[C---:B------:R-:W-:Y:S01]  /*c780*/  ISETP.GT.AND P4, PT, R20.reuse, 0x15, PT ;  /* 0x000000151400780c */ /* 0x040fe20003f84270 */
[----:B0-----:R-:W-:Y:S01]  /*c790*/  IMAD.MOV.U32 R19, RZ, RZ, R25 ;  /* 0x000000ffff137224 */ /* 0x001fe200078e0019 */
[----:B------:R-:W-:Y:S01]  /*c7a0*/  IADD3 R62, P5, PT, R15, R62, RZ ;  /* 0x0000003e0f3e7210 */ /* 0x000fe20007fbe0ff */
[----:B------:R-:W3:Y:S01]  /*c7b0*/  LDL.LU R66, [R1+0x194] ;  /* 0x0001940001427983 */ /* 0x000ee20000300800 */
[----:B------:R-:W-:-:S03]  /*c7c0*/  ISETP.GT.AND P2, PT, R20, 0x16, PT ;  /* 0x000000161400780c */ /* 0x000fc60003f44270 */
[----:B------:R-:W-:Y:S04]  /*c7d0*/  STL [R1+0x190], R62 ;  /* 0x0001903e01007387 */ /* 0x000fe80000100800 */
[----:B-1----:R-:W3:Y:S01]  /*c7e0*/  LDL.LU R25, [R1+0x1a0] ;  /* 0x0001a00001197983 */ /* 0x002ee20000300800 */
[----:B------:R-:W-:Y:S01]  /*c7f0*/  PRMT R37, RZ, 0x7610, R37 ;  /* 0x00007610ff257816 */ /* 0x000fe20000000025 */
[C---:B----4-:R-:W-:Y:S01]  /*c800*/  IMAD.X R69, R17.reuse, 0x1, R69, P5 ;  /* 0x0000000111457824 */ /* 0x050fe200028e0645 */
[----:B------:R-:W-:Y:S01]  /*c810*/  PRMT R39, RZ, 0x7610, R39 ;  /* 0x00007610ff277816 */ /* 0x000fe20000000027 */
[----:B--2---:R0:W-:Y:S01]  /*c820*/  STL [R1+0x5e4], R41 ;  /* 0x0005e42901007387 */ /* 0x0041e20000100800 */
[----:B---3--:R-:W-:-:S03]  /*c830*/  IMAD.X R18, R17, 0x1, R18, P6 ;  /* 0x0000000111127824 */ /* 0x008fc600030e0612 */
[----:B0-----:R-:W2:Y:S02]  /*c840*/  LDL.LU R41, [R1+0x1a8] ;  /* 0x0001a80001297983 */ /* 0x001ea40000300800 */
[-C--:B------:R-:W-:Y:S02]  /*c850*/  @P4 LOP3.LUT R19, R19, R18.reuse, RZ, 0x3c, !PT ;  /* 0x0000001213134212 */ /* 0x080fe400078e3cff */
[----:B------:R0:W-:Y:S02]  /*c860*/  STL [R1+0x184], R18 ;  /* 0x0001841201007387 */ /* 0x0001e40000100800 */
[----:B0-----:R-:W-:-:S04]  /*c870*/  @P4 LOP3.LUT R18, R19, R18, RZ, 0x3c, !PT ;  /* 0x0000001213124212 */ /* 0x001fc800078e3cff */
[----:B------:R-:W-:-:S05]  /*c880*/  @P4 LOP3.LUT R19, R19, R18, RZ, 0x3c, !PT ;  /* 0x0000001213134212 */ /* 0x000fca00078e3cff */
[----:B------:R0:W3:Y:S02]  /*c890*/  @P4 LDG.E.U8 R37, desc[UR34][R18.64] ;  /* 0x0000002212254981 */ /* 0x0000e4000c1e1100 */
[----:B0-----:R-:W-:Y:S02]  /*c8a0*/  IMAD.MOV.U32 R19, RZ, RZ, R69 ;  /* 0x000000ffff137224 */ /* 0x001fe400078e0045 */
[----:B------:R-:W-:-:S05]  /*c8b0*/  @P2 IMAD.MOV.U32 R18, RZ, RZ, R62 ;  /* 0x000000ffff122224 */ /* 0x000fca00078e003e */
[----:B------:R0:W4:Y:S01]  /*c8c0*/  @P2 LDG.E.U8 R39, desc[UR34][R18.64] ;  /* 0x0000002212272981 */ /* 0x000122000c1e1100 */
[----:B------:R-:W-:Y:S02]  /*c8d0*/  ISETP.GT.AND P3, PT, R20, 0x17, PT ;  /* 0x000000171400780c */ /* 0x000fe40003f64270 */
[C---:B------:R-:W-:Y:S01]  /*c8e0*/  IADD3 R27, P5, PT, R15.reuse, R27, RZ ;  /* 0x0000001b0f1b7210 */ /* 0x040fe20007fbe0ff */
[----:B------:R-:W-:Y:S01]  /*c8f0*/  STL [R1+0x18c], R69 ;  /* 0x00018c4501007387 */ /* 0x000fe20000100800 */
[----:B------:R-:W-:-:S03]  /*c900*/  IADD3 R25, P6, PT, R15, R25, RZ ;  /* 0x000000190f197210 */ /* 0x000fc60007fde0ff */
[----:B------:R-:W-:Y:S01]  /*c910*/  IMAD.X R66, R17, 0x1, R66, P5 ;  /* 0x0000000111427824 */ /* 0x000fe200028e0642 */
[----:B------:R-:W-:-:S05]  /*c920*/  PRMT R14, RZ, 0x7610, R14 ;  /* 0x00007610ff0e7816 */ /* 0x000fca000000000e */
[----:B0-----:R-:W-:Y:S02]  /*c930*/  @P3 IMAD.MOV.U32 R18, RZ, RZ, R27 ;  /* 0x000000ffff123224 */ /* 0x001fe400078e001b */
[----:B------:R-:W-:-:S05]  /*c940*/  @P3 IMAD.MOV.U32 R19, RZ, RZ, R66 ;  /* 0x000000ffff133224 */ /* 0x000fca00078e0042 */
[----:B------:R-:W4:Y:S01]  /*c950*/  @P3 LDG.E.U8 R14, desc[UR34][R18.64] ;  /* 0x00000022120e3981 */ /* 0x000f22000c1e1100 */
[----:B--2---:R-:W-:-:S03]  /*c960*/  IADD3 R41, P5, PT, R15, R41, RZ ;  /* 0x000000290f297210 */ /* 0x004fc60007fbe0ff */
[----:B---3--:R0:W-:Y:S04]  /*c970*/  STL [R1+0x5e0], R37 ;  /* 0x0005e02501007387 */ /* 0x0081e80000100800 */
[----:B0-----:R-:W2:Y:S04]  /*c980*/  LDL.LU R37, [R1+0x7ac] ;  /* 0x0007ac0001257983 */ /* 0x001ea80000300800 */
[----:B------:R-:W3:Y:S04]  /*c990*/  LDL.LU R69, [R1+0x7a8] ;  /* 0x0007a80001457983 */ /* 0x000ee80000300800 */
[----:B------:R-:W2:Y:S04]  /*c9a0*/  LDL.LU R62, [R1+0x1a4] ;  /* 0x0001a400013e7983 */ /* 0x000ea80000300800 */
[----:B------:R-:W-:Y:S04]  /*c9b0*/  STL [R1+0x198], R27 ;  /* 0x0001981b01007387 */ /* 0x000fe80000100800 */
[----:B----4-:R0:W-:Y:S04]  /*c9c0*/  STL [R1+0x5dc], R39 ;  /* 0x0005dc2701007387 */ /* 0x0101e80000100800 */
[----:B0-----:R-:W4:Y:S04]  /*c9d0*/  LDL.LU R39, [R1+0x1b0] ;  /* 0x0001b00001277983 */ /* 0x001f280000300800 */
[----:B------:R0:W-:Y:S04]  /*c9e0*/  STL [R1+0x194], R66 ;  /* 0x0001944201007387 */ /* 0x0001e80000100800 */
[----:B------:R-:W3:Y:S04]  /*c9f0*/  LDL.LU R27, [R1+0x1b8] ;  /* 0x0001b800011b7983 */ /* 0x000ee80000300800 */
[----:B------:R1:W-:Y:S04]  /*ca00*/  STL [R1+0x1a0], R25 ;  /* 0x0001a01901007387 */ /* 0x0003e80000100800 */
[----:B0-----:R-:W3:Y:S04]  /*ca10*/  LDL.LU R66, [R1+0x1c0] ;  /* 0x0001c00001427983 */ /* 0x001ee80000300800 */
[----:B------:R-:W-:Y:S04]  /*ca20*/  STL [R1+0x1a8], R41 ;  /* 0x0001a82901007387 */ /* 0x000fe80000100800 */
[----:B------:R-:W3:Y:S01]  /*ca30*/  LDL.LU R19, [R1+0x19c] ;  /* 0x00019c0001137983 */ /* 0x000ee20000300800 */
[----:B------:R-:W-:-:S02]  /*ca40*/  ISETP.GT.AND P4, PT, R20, 0x18, PT ;  /* 0x000000181400780c */ /* 0x000fc40003f84270 */
[----:B------:R-:W-:Y:S02]  /*ca50*/  ISETP.GT.AND P2, PT, R20, 0x19, PT ;  /* 0x000000191400780c */ /* 0x000fe40003f44270 */
[----:B------:R-:W-:Y:S01]  /*ca60*/  PRMT R32, RZ, 0x7610, R32 ;  /* 0x00007610ff207816 */ /* 0x000fe20000000020 */
[----:B------:R-:W-:Y:S01]  /*ca70*/  STL [R1+0x698], R14 ;  /* 0x0006980e01007387 */ /* 0x000fe20000100800 */
[----:B------:R-:W-:-:S07]  /*ca80*/  PRMT R61, RZ, 0x7610, R61 ;  /* 0x00007610ff3d7816 */ /* 0x000fce000000003d */
[----:B------:R-:W-:Y:S02]  /*ca90*/  @P4 IMAD.MOV.U32 R18, RZ, RZ, R25 ;  /* 0x000000ffff124224 */ /* 0x000fe400078e0019 */
[----:B--2---:R-:W-:Y:S01]  /*caa0*/  IMAD.X R62, R17, 0x1, R62, P5 ;  /* 0x00000001113e7824 */ /* 0x004fe200028e063e */
[----:B----4-:R-:W-:Y:S01]  /*cab0*/  IADD3 R39, P5, PT, R15, R39, RZ ;  /* 0x000000270f277210 */ /* 0x010fe20007fbe0ff */
[----:B---3--:R-:W-:-:S05]  /*cac0*/  IMAD.X R19, R17, 0x1, R19, P6 ;  /* 0x0000000111137824 */ /* 0x008fca00030e0613 */
[----:B------:R0:W-:Y:S04]  /*cad0*/  STL [R1+0x19c], R19 ;  /* 0x00019c1301007387 */ /* 0x0001e80000100800 */
[----:B------:R2:W3:Y:S04]  /*cae0*/  @P4 LDG.E.U8 R32, desc[UR34][R18.64] ;  /* 0x0000002212204981 */ /* 0x0004e8000c1e1100 */
[----:B-1----:R-:W4:Y:S01]  /*caf0*/  LDL.LU R25, [R1+0x7a4] ;  /* 0x0007a40001197983 */ /* 0x002f220000300800 */
[----:B--2---:R-:W-:Y:S02]  /*cb00*/  @P2 IMAD.MOV.U32 R18, RZ, RZ, R41 ;  /* 0x000000ffff122224 */ /* 0x004fe400078e0029 */
[----:B0-----:R-:W-:Y:S01]  /*cb10*/  @P2 IMAD.MOV.U32 R19, RZ, RZ, R62 ;  /* 0x000000ffff132224 */ /* 0x001fe200078e003e */
[----:B------:R0:W-:Y:S04]  /*cb20*/  STL [R1+0x1a4], R62 ;  /* 0x0001a43e01007387 */ /* 0x0001e80000100800 */
[----:B------:R-:W2:Y:S04]  /*cb30*/  LDL.LU R41, [R1+0x1bc] ;  /* 0x0001bc0001297983 */ /* 0x000ea80000300800 */
[----:B------:R1:W2:Y:S04]  /*cb40*/  @P2 LDG.E.U8 R61, desc[UR34][R18.64] ;  /* 0x00000022123d2981 */ /* 0x0002a8000c1e1100 */
[----:B0-----:R-:W2:Y:S04]  /*cb50*/  LDL.LU R62, [R1+0x1c8] ;  /* 0x0001c800013e7983 */ /* 0x001ea80000300800 */
[----:B------:R0:W-:Y:S01]  /*cb60*/  STL [R1+0x1b0], R39 ;  /* 0x0001b02701007387 */ /* 0x0001e20000100800 */
[----:B-1----:R-:W-:-:S03]  /*cb70*/  IMAD.MOV.U32 R19, RZ, RZ, R39 ;  /* 0x000000ffff137224 */ /* 0x002fc600078e0027 */
[----:B0-----:R-:W2:Y:S04]  /*cb80*/  LDL.LU R39, [R1+0x7a0] ;  /* 0x0007a00001277983 */ /* 0x001ea80000300800 */
[----:B------:R-:W2:Y:S01]  /*cb90*/  LDL.LU R18, [R1+0x1ac] ;  /* 0x0001ac0001127983 */ /* 0x000ea20000300800 */
[----:B------:R-:W-:Y:S02]  /*cba0*/  ISETP.GT.AND P3, PT, R20, 0x1a, PT ;  /* 0x0000001a1400780c */ /* 0x000fe40003f64270 */
[----:B------:R-:W-:Y:S02]  /*cbb0*/  PRMT R42, RZ, 0x7610, R42 ;  /* 0x00007610ff2a7816 */ /* 0x000fe4000000002a */
[----:B------:R-:W-:Y:S01]  /*cbc0*/  IADD3 R27, P6, PT, R15, R27, RZ ;  /* 0x0000001b0f1b7210 */ /* 0x000fe20007fde0ff */
[----:B--2---:R-:W-:-:S08]  /*cbd0*/  IMAD.X R18, R17, 0x1, R18, P5 ;  /* 0x0000000111127824 */ /* 0x004fd000028e0612 */
        /* <DEDUP_REMOVED lines=46> */
[C---:B------:R-:W-:Y:S01]  /*cec0*/  ISETP.GT.AND P4, PT, R20.reuse, 0x1e, PT ;  /* 0x0000001e1400780c */ /* 0x040fe20003f84270 */
[----:B0-----:R-:W-:Y:S01]  /*ced0*/  IMAD.MOV.U32 R19, RZ, RZ, R27 ;  /* 0x000000ffff137224 */ /* 0x001fe200078e001b */
[----:B------:R-:W-:Y:S01]  /*cee0*/  IADD3 R42, P5, PT, R15, R42, RZ ;  /* 0x0000002a0f2a7210 */ /* 0x000fe20007fbe0ff */
[----:B------:R-:W2:Y:S01]  /*cef0*/  LDL.LU R62, [R1+0x1dc] ;  /* 0x0001dc00013e7983 */ /* 0x000ea20000300800 */
[----:B------:R-:W-:-:S03]  /*cf00*/  ISETP.GT.AND P2, PT, R20, 0x1f, PT ;  /* 0x0000001f1400780c */ /* 0x000fc60003f44270 */
[----:B------:R-:W-:Y:S04]  /*cf10*/  STL [R1+0x1d8], R42 ;  /* 0x0001d82a01007387 */ /* 0x000fe80000100800 */
[----:B-1----:R-:W2:Y:S01]  /*cf20*/  LDL.LU R27, [R1+0x204] ;  /* 0x00020400011b7983 */ /* 0x002ea20000300800 */
[----:B------:R-:W-:Y:S01]  /*cf30*/  PRMT R21, RZ, 0x7610, R21 ;  /* 0x00007610ff157816 */ /* 0x000fe20000000015 */
[C---:B------:R-:W-:Y:S01]  /*cf40*/  IMAD.X R66, R17.reuse, 0x1, R66, P5 ;  /* 0x0000000111427824 */ /* 0x040fe200028e0642 */
[----:B------:R-:W-:Y:S01]  /*cf50*/  PRMT R11, RZ, 0x7610, R11 ;  /* 0x00007610ff0b7816 */ /* 0x000fe2000000000b */
[----:B---3--:R0:W-:Y:S01]  /*cf60*/  STL [R1+0x138], R29 ;  /* 0x0001381d01007387 */ /* 0x0081e20000100800 */
[----:B----4-:R-:W-:-:S03]  /*cf70*/  IMAD.X R18, R17, 0x1, R18, P6 ;  /* 0x0000000111127824 */ /* 0x010fc600030e0612 */
[----:B0-----:R-:W3:Y:S02]  /*cf80*/  LDL.LU R29, [R1+0x20c] ;  /* 0x00020c00011d7983 */ /* 0x001ee40000300800 */
[-C--:B------:R-:W-:Y:S02]  /*cf90*/  @P4 LOP3.LUT R19, R19, R18.reuse, RZ, 0x3c, !PT ;  /* 0x0000001213134212 */ /* 0x080fe400078e3cff */
[----:B------:R0:W-:Y:S02]  /*cfa0*/  STL [R1+0x1cc], R18 ;  /* 0x0001cc1201007387 */ /* 0x0001e40000100800 */
[----:B0-----:R-:W-:-:S04]  /*cfb0*/  @P4 LOP3.LUT R18, R19, R18, RZ, 0x3c, !PT ;  /* 0x0000001213124212 */ /* 0x001fc800078e3cff */
[----:B------:R-:W-:-:S05]  /*cfc0*/  @P4 LOP3.LUT R19, R19, R18, RZ, 0x3c, !PT ;  /* 0x0000001213134212 */ /* 0x000fca00078e3cff */
[----:B------:R0:W4:Y:S02]  /*cfd0*/  @P4 LDG.E.U8 R21, desc[UR34][R18.64] ;  /* 0x0000002212154981 */ /* 0x000124000c1e1100 */
[----:B0-----:R-:W-:Y:S02]  /*cfe0*/  @P2 IMAD.MOV.U32 R18, RZ, RZ, R42 ;  /* 0x000000ffff122224 */ /* 0x001fe400078e002a */
[----:B------:R-:W-:-:S05]  /*cff0*/  @P2 IMAD.MOV.U32 R19, RZ, RZ, R66 ;  /* 0x000000ffff132224 */ /* 0x000fca00078e0042 */
[----:B------:R0:W4:Y:S01]  /*d000*/  @P2 LDG.E.U8 R11, desc[UR34][R18.64] ;  /* 0x00000022120b2981 */ /* 0x000122000c1e1100 */
[----:B------:R-:W-:Y:S02]  /*d010*/  ISETP.GT.AND P3, PT, R20, 0x20, PT ;  /* 0x000000201400780c */ /* 0x000fe40003f64270 */
[----:B--2---:R-:W-:Y:S01]  /*d020*/  IADD3 R43, P5, PT, R15, R43, RZ ;  /* 0x0000002b0f2b7210 */ /* 0x004fe20007fbe0ff */
[----:B------:R-:W-:Y:S01]  /*d030*/  STL [R1+0x1d4], R66 ;  /* 0x0001d44201007387 */ /* 0x000fe20000100800 */
[----:B------:R-:W-:-:S03]  /*d040*/  PRMT R35, RZ, 0x7610, R35 ;  /* 0x00007610ff237816 */ /* 0x000fc60000000023 */
[----:B------:R-:W-:Y:S01]  /*d050*/  IMAD.X R62, R17, 0x1, R62, P5 ;  /* 0x00000001113e7824 */ /* 0x000fe200028e063e */
[----:B------:R-:W-:-:S05]  /*d060*/  IADD3 R27, P6, PT, R15, R27, RZ ;  /* 0x0000001b0f1b7210 */ /* 0x000fca0007fde0ff */
[----:B0-----:R-:W-:Y:S02]  /*d070*/  @P3 IMAD.MOV.U32 R18, RZ, RZ, R43 ;  /* 0x000000ffff123224 */ /* 0x001fe400078e002b */
[----:B------:R-:W-:-:S05]  /*d080*/  @P3 IMAD.MOV.U32 R19, RZ, RZ, R62 ;  /* 0x000000ffff133224 */ /* 0x000fca00078e003e */
[----:B------:R0:W2:Y:S02]  /*d090*/  @P3 LDG.E.U8 R35, desc[UR34][R18.64] ;  /* 0x0000002212233981 */ /* 0x0000a4000c1e1100 */
[----:B0-----:R-:W-:Y:S01]  /*d0a0*/  IMAD.MOV.U32 R19, RZ, RZ, R27 ;  /* 0x000000ffff137224 */ /* 0x001fe200078e001b */
[----:B---3--:R-:W-:Y:S01]  /*d0b0*/  IADD3 R29, P5, PT, R15, R29, RZ ;  /* 0x0000001d0f1d7210 */ /* 0x008fe20007fbe0ff */
[----:B----4-:R0:W-:Y:S04]  /*d0c0*/  STL [R1+0x130], R21 ;  /* 0x0001301501007387 */ /* 0x0101e80000100800 */
[----:B0-----:R-:W3:Y:S04]  /*d0d0*/  LDL.LU R21, [R1+0x794] ;  /* 0x0007940001157983 */ /* 0x001ee80000300800 */
[----:B------:R-:W4:Y:S04]  /*d0e0*/  LDL.LU R42, [R1+0x208] ;  /* 0x00020800012a7983 */ /* 0x000f280000300800 */
[----:B------:R-:W2:Y:S04]  /*d0f0*/  LDL.LU R66, [R1+0x214] ;  /* 0x0002140001427983 */ /* 0x000ea80000300800 */
[----:B------:R0:W-:Y:S04]  /*d100*/  STL [R1+0x1fc], R43 ;  /* 0x0001fc2b01007387 */ /* 0x0001e80000100800 */
[----:B------:R-:W-:Y:S04]  /*d110*/  STL [R1+0x69c], R11 ;  /* 0x00069c0b01007387 */ /* 0x000fe80000100800 */
        /* <DEDUP_REMOVED lines=8> */
[----:B------:R-:W-:Y:S02]  /*d1a0*/  ISETP.GT.AND P2, PT, R20, 0x22, PT ;  /* 0x000000221400780c */ /* 0x000fe40003f44270 */
[----:B------:R-:W-:Y:S02]  /*d1b0*/  PRMT R63, RZ, 0x7610, R63 ;  /* 0x00007610ff3f7816 */ /* 0x000fe4000000003f */
[----:B------:R-:W-:Y:S01]  /*d1c0*/  PRMT R22, RZ, 0x7610, R22 ;  /* 0x00007610ff167816 */ /* 0x000fe20000000016 */
[C---:B----4-:R-:W-:Y:S02]  /*d1d0*/  IMAD.X R42, R17.reuse, 0x1, R42, P5 ;  /* 0x00000001112a7824 */ /* 0x050fe400028e062a */
[----:B--2---:R-:W-:-:S05]  /*d1e0*/  IMAD.X R18, R17, 0x1, R18, P6 ;  /* 0x0000000111127824 */ /* 0x004fca00030e0612 */
[-C--:B------:R-:W-:Y:S01]  /*d1f0*/  @P4 LOP3.LUT R19, R19, R18.reuse, RZ, 0x3c, !PT ;  /* 0x0000001213134212 */ /* 0x080fe200078e3cff */
[----:B------:R0:W-:Y:S03]  /*d200*/  STL [R1+0x200], R18 ;  /* 0x0002001201007387 */ /* 0x0001e60000100800 */
[----:B0-----:R-:W-:-:S04]  /*d210*/  @P4 LOP3.LUT R18, R19, R18, RZ, 0x3c, !PT ;  /* 0x0000001213124212 */ /* 0x001fc800078e3cff */
[----:B------:R-:W-:-:S05]  /*d220*/  @P4 LOP3.LUT R19, R19, R18, RZ, 0x3c, !PT ;  /* 0x0000001213134212 */ /* 0x000fca00078e3cff */
[----:B------:R0:W2:Y:S02]  /*d230*/  @P4 LDG.E.U8 R63, desc[UR34][R18.64] ;  /* 0x00000022123f4981 */ /* 0x0000a4000c1e1100 */
[----:B0-----:R-:W-:Y:S02]  /*d240*/  IMAD.MOV.U32 R19, RZ, RZ, R42 ;  /* 0x000000ffff137224 */ /* 0x001fe400078e002a */
[----:B------:R-:W-:-:S05]  /*d250*/  @P2 IMAD.MOV.U32 R18, RZ, RZ, R29 ;  /* 0x000000ffff122224 */ /* 0x000fca00078e001d */
[----:B------:R-:W4:Y:S01]  /*d260*/  @P2 LDG.E.U8 R22, desc[UR34][R18.64] ;  /* 0x0000002212162981 */ /* 0x000f22000c1e1100 */
[----:B------:R-:W-:-:S03]  /*d270*/  IADD3 R66, P5, PT, R15, R66, RZ ;  /* 0x000000420f427210 */ /* 0x000fc60007fbe0ff */
[----:B------:R0:W-:Y:S04]  /*d280*/  STL [R1+0x208], R42 ;  /* 0x0002082a01007387 */ /* 0x0001e80000100800 */
[----:B0-----:R-:W2:Y:S04]  /*d290*/  LDL.LU R42, [R1+0x78c] ;  /* 0x00078c00012a7983 */ /* 0x001ea80000300800 */
[----:B------:R-:W2:Y:S04]  /*d2a0*/  LDL.LU R29, [R1+0x220] ;  /* 0x00022000011d7983 */ /* 0x000ea80000300800 */
[----:B----4-:R0:W-:Y:S04]  /*d2b0*/  STL [R1+0x128], R22 ;  /* 0x0001281601007387 */ /* 0x0101e80000100800 */
[----:B0-----:R-:W4:Y:S04]  /*d2c0*/  LDL.LU R22, [R1+0x788] ;  /* 0x0007880001167983 */ /* 0x001f280000300800 */
        /* <DEDUP_REMOVED lines=52> */
[----:B------:R-:W-:Y:S04]  /*d610*/  STL [R1+0x234], R43 ;  /* 0x0002342b01007387 */ /* 0x000fe80000100800 */
[----:B------:R-:W4:Y:S01]  /*d620*/  LDL.LU R18, [R1+0x230] ;  /* 0x0002300001127983 */ /* 0x000f220000300800 */
[----:B------:R-:W-:Y:S01]  /*d630*/  ISETP.GT.AND P4, PT, R20, 0x27, PT ;  /* 0x000000271400780c */ /* 0x000fe20003f84270 */
[----:B0-----:R-:W-:Y:S01]  /*d640*/  IMAD.MOV.U32 R19, RZ, RZ, R43 ;  /* 0x000000ffff137224 */ /* 0x001fe200078e002b */
[----:B------:R-:W-:-:S02]  /*d650*/  IADD3 R47, P5, PT, R15, R47, RZ ;  /* 0x0000002f0f2f7210 */ /* 0x000fc40007fbe0ff */
[----:B------:R-:W-:Y:S01]  /*d660*/  PRMT R12, RZ, 0x7610, R12 ;  /* 0x00007610ff0c7816 */ /* 0x000fe2000000000c */
[----:B---3--:R0:W-:Y:S01]  /*d670*/  STL [R1+0x114], R64 ;  /* 0x0001144001007387 */ /* 0x0081e20000100800 */
[----:B----4-:R-:W-:-:S03]  /*d680*/  IMAD.X R18, R17, 0x1, R18, P6 ;  /* 0x0000000111127824 */ /* 0x010fc600030e0612 */
[----:B0-----:R-:W3:Y:S04]  /*d690*/  LDL.LU R64, [R1+0x240] ;  /* 0x0002400001407983 */ /* 0x001ee80000300800 */
[----:B------:R-:W-:Y:S01]  /*d6a0*/  STL [R1+0x23c], R47 ;  /* 0x00023c2f01007387 */ /* 0x000fe20000100800 */
[----:B------:R-:W-:-:S03]  /*d6b0*/  @P4 LOP3.LUT R19, R19, R18, RZ, 0x3c, !PT ;  /* 0x0000001213134212 */ /* 0x000fc600078e3cff */
[----:B------:R-:W4:Y:S04]  /*d6c0*/  LDL.LU R43, [R1+0x3e0] ;  /* 0x0003e000012b7983 */ /* 0x000f280000300800 */
        /* <DEDUP_REMOVED lines=10> */
[----:B------:R1:W-:Y:S05]  /*d770*/  STL [R1+0x238], R62 ;  /* 0x0002383e01007387 */ /* 0x0003ea0000100800 */
[----:B0-----:R-:W-:-:S02]  /*d780*/  @P2 IMAD.MOV.U32 R18, RZ, RZ, R47 ;  /* 0x000000ffff122224 */ /* 0x001fc400078e002f */
[----:B------:R-:W-:Y:S01]  /*d790*/  @P2 IMAD.MOV.U32 R19, RZ, RZ, R62 ;  /* 0x000000ffff132224 */ /* 0x000fe200078e003e */
[----:B------:R-:W-:-:S04]  /*d7a0*/  PRMT R65, RZ, 0x7610, R65 ;  /* 0x00007610ff417816 */ /* 0x000fc80000000041 */
[----:B------:R0:W2:Y:S02]  /*d7b0*/  @P2 LDG.E.U8 R34, desc[UR34][R18.64] ;  /* 0x0000002212222981 */ /* 0x0000a4000c1e1100 */
[----:B0-----:R-:W-:Y:S02]  /*d7c0*/  @P3 IMAD.MOV.U32 R18, RZ, RZ, R2 ;  /* 0x000000ffff123224 */ /* 0x001fe400078e0002 */
[----:B---3--:R-:W-:-:S04]  /*d7d0*/  IMAD.X R64, R17, 0x1, R64, P5 ;  /* 0x0000000111407824 */ /* 0x008fc800028e0640 */
[----:B------:R-:W-:Y:S01]  /*d7e0*/  @P3 IMAD.MOV.U32 R19, RZ, RZ, R64 ;  /* 0x000000ffff133224 */ /* 0x000fe200078e0040 */
[----:B----4-:R-:W-:-:S04]  /*d7f0*/  IADD3 R43, P6, PT, R15, R43, RZ ;  /* 0x0000002b0f2b7210 */ /* 0x010fc80007fde0ff */
[----:B------:R0:W3:Y:S01]  /*d800*/  @P3 LDG.E.U8 R65, desc[UR34][R18.64] ;  /* 0x0000002212413981 */ /* 0x0000e2000c1e1100 */
[----:B------:R-:W-:Y:S01]  /*d810*/  IADD3 R66, P5, PT, R15, R66, RZ ;  /* 0x000000420f427210 */ /* 0x000fe20007fbe0ff */
[----:B0-----:R-:W-:Y:S02]  /*d820*/  IMAD.MOV.U32 R19, RZ, RZ, R43 ;  /* 0x000000ffff137224 */ /* 0x001fe400078e002b */
[----:B------:R-:W-:Y:S04]  /*d830*/  STL [R1+0x6a0], R12 ;  /* 0x0006a00c01007387 */ /* 0x000fe80000100800 */
[----:B------:R-:W4:Y:S04]  /*d840*/  LDL.LU R47, [R1+0x3e4] ;  /* 0x0003e400012f7983 */ /* 0x000f280000300800 */
[----:B-1----:R-:W2:Y:S04]  /*d850*/  LDL.LU R62, [R1+0x3f0] ;  /* 0x0003f000013e7983 */ /* 0x002ea80000300800 */
        /* <DEDUP_REMOVED lines=17> */
[----:B----4-:R-:W-:Y:S01]  /*d970*/  IMAD.X R47, R17, 0x1, R47, P5 ;  /* 0x00000001112f7824 */ /* 0x010fe200028e062f */
[----:B------:R-:W-:-:S04]  /*d980*/  PRMT R31, RZ, 0x7610, R31 ;  /* 0x00007610ff1f7816 */ /* 0x000fc8000000001f */
[----:B------:R-:W-:Y:S01]  /*d990*/  STL [R1+0x3e4], R47 ;  /* 0x0003e42f01007387 */ /* 0x000fe20000100800 */
[----:B0-----:R-:W-:-:S06]  /*d9a0*/  IMAD.MOV.U32 R19, RZ, RZ, R47 ;  /* 0x000000ffff137224 */ /* 0x001fcc00078e002f */
[----:B------:R-:W-:-:S05]  /*d9b0*/  @P2 IMAD.MOV.U32 R18, RZ, RZ, R66 ;  /* 0x000000ffff122224 */ /* 0x000fca00078e0042 */
[----:B------:R-:W4:Y:S04]  /*d9c0*/  @P2 LDG.E.U8 R31, desc[UR34][R18.64] ;  /* 0x00000022121f2981 */ /* 0x000f28000c1e1100 */
[----:B--2---:R0:W-:Y:S04]  /*d9d0*/  STL [R1+0x10c], R28 ;  /* 0x00010c1c01007387 */ /* 0x0041e80000100800 */
[----:B0-----:R-:W2:Y:S04]  /*d9e0*/  LDL.LU R28, [R1+0x778] ;  /* 0x00077800011c7983 */ /* 0x001ea80000300800 */
[----:B------:R-:W2:Y:S04]  /*d9f0*/  LDL.LU R47, [R1+0x774] ;  /* 0x00077400012f7983 */ /* 0x000ea80000300800 */
[----:B------:R-:W2:Y:S01]  /*da00*/  LDL.LU R19, [R1+0x3ec] ;  /* 0x0003ec0001137983 */ /* 0x000ea20000300800 */
[----:B------:R-:W-:-:S02]  /*da10*/  ISETP.GT.AND P3, PT, R20, 0x2c, PT ;  /* 0x0000002c1400780c */ /* 0x000fc40003f64270 */
[C---:B------:R-:W-:Y:S01]  /*da20*/  IADD3 R62, P5, PT, R15.reuse, R62, RZ ;  /* 0x0000003e0f3e7210 */ /* 0x040fe20007fbe0ff */
[----:B------:R-:W3:Y:S01]  /*da30*/  LDL.LU R66, [R1+0x248] ;  /* 0x0002480001427983 */ /* 0x000ee20000300800 */
[----:B------:R-:W-:Y:S02]  /*da40*/  PRMT R45, RZ, 0x7610, R45 ;  /* 0x00007610ff2d7816 */ /* 0x000fe4000000002d */
[----:B------:R-:W-:Y:S01]  /*da50*/  IADD3 R2, P6, PT, R15, R2, RZ ;  /* 0x000000020f027210 */ /* 0x000fe20007fde0ff */
[----:B------:R-:W-:Y:S04]  /*da60*/  STL [R1+0x3f0], R62 ;  /* 0x0003f03e01007387 */ /* 0x000fe80000100800 */
[----:B----4-:R0:W-:Y:S02]  /*da70*/  STL [R1+0x108], R31 ;  /* 0x0001081f01007387 */ /* 0x0101e40000100800 */
[----:B------:R-:W-:-:S02]  /*da80*/  @P3 IMAD.MOV.U32 R18, RZ, RZ, R62 ;  /* 0x000000ffff123224 */ /* 0x000fc400078e003e */
[----:B0-----:R-:W4:Y:S01]  /*da90*/  LDL.LU R31, [R1+0x254] ;  /* 0x00025400011f7983 */ /* 0x001f220000300800 */
[----:B--2---:R-:W-:-:S05]  /*daa0*/  IMAD.X R19, R17, 0x1, R19, P5 ;  /* 0x0000000111137824 */ /* 0x004fca00028e0613 */
[----:B------:R0:W-:Y:S04]  /*dab0*/  STL [R1+0x3ec], R19 ;  /* 0x0003ec1301007387 */ /* 0x0001e80000100800 */
[----:B------:R0:W2:Y:S04]  /*dac0*/  @P3 LDG.E.U8 R45, desc[UR34][R18.64] ;  /* 0x00000022122d3981 */ /* 0x0000a8000c1e1100 */
[----:B------:R-:W-:Y:S04]  /*dad0*/  STL [R1+0x3f8], R2 ;  /* 0x0003f80201007387 */ /* 0x000fe80000100800 */
[----:B------:R-:W4:Y:S01]  /*dae0*/  LDL.LU R18, [R1+0x3f4] ;  /* 0x0003f40001127983 */ /* 0x000f220000300800 */
[C---:B------:R-:W-:Y:S01]  /*daf0*/  ISETP.GT.AND P4, PT, R20.reuse, 0x2d, PT ;  /* 0x0000002d1400780c */ /* 0x040fe20003f84270 */
[----:B0-----:R-:W-:Y:S01]  /*db00*/  IMAD.MOV.U32 R19, RZ, RZ, R2 ;  /* 0x000000ffff137224 */ /* 0x001fe200078e0002 */
[----:B------:R-:W-:Y:S01]  /*db10*/  IADD3 R64, P5, PT, R15, R64, RZ ;  /* 0x000000400f407210 */ /* 0x000fe20007fbe0ff */
[----:B------:R-:W4:Y:S01]  /*db20*/  LDL.LU R62, [R1+0x250] ;  /* 0x00025000013e7983 */ /* 0x000f220000300800 */
[----:B------:R-:W-:-:S03]  /*db30*/  ISETP.GT.AND P2, PT, R20, 0x2e, PT ;  /* 0x0000002e1400780c */ /* 0x000fc60003f44270 */
[----:B------:R-:W-:Y:S01]  /*db40*/  STL [R1+0x24c], R64 ;  /* 0x00024c4001007387 */ /* 0x000fe20000100800 */
[----:B------:R-:W-:Y:S01]  /*db50*/  PRMT R46, RZ, 0x7610, R46 ;  /* 0x00007610ff2e7816 */ /* 0x000fe2000000002e */
[C---:B---3--:R-:W-:Y:S01]  /*db60*/  IMAD.X R66, R17.reuse, 0x1, R66, P5 ;  /* 0x0000000111427824 */ /* 0x048fe200028e0642 */
[----:B------:R-:W-:Y:S01]  /*db70*/  PRMT R55, RZ, 0x7610, R55 ;  /* 0x00007610ff377816 */ /* 0x000fe20000000037 */
[----:B--2---:R0:W-:Y:S01]  /*db80*/  STL [R1+0x104], R45 ;  /* 0x0001042d01007387 */ /* 0x0041e20000100800 */
[----:B----4-:R-:W-:-:S03]  /*db90*/  IMAD.X R18, R17, 0x1, R18, P6 ;  /* 0x0000000111127824 */ /* 0x010fc600030e0612 */
[----:B0-----:R-:W2:Y:S02]  /*dba0*/  LDL.LU R45, [R1+0x400] ;  /* 0x00040000012d7983 */ /* 0x001ea40000300800 */
[-C--:B------:R-:W-:Y:S02]  /*dbb0*/  @P4 LOP3.LUT R19, R19, R18.reuse, RZ, 0x3c, !PT ;  /* 0x0000001213134212 */ /* 0x080fe400078e3cff */
[----:B------:R-:W3:Y:S04]  /*dbc0*/  LDL.LU R2, [R1+0x408] ;  /* 0x0004080001027983 */ /* 0x000ee80000300800 */
[----:B------:R0:W-:Y:S02]  /*dbd0*/  STL [R1+0x3f4], R18 ;  /* 0x0003f41201007387 */ /* 0x0001e40000100800 */
[----:B0-----:R-:W-:-:S04]  /*dbe0*/  @P4 LOP3.LUT R18, R19, R18, RZ, 0x3c, !PT ;  /* 0x0000001213124212 */ /* 0x001fc800078e3cff */
[----:B------:R-:W-:-:S05]  /*dbf0*/  @P4 LOP3.LUT R19, R19, R18, RZ, 0x3c, !PT ;  /* 0x0000001213134212 */ /* 0x000fca00078e3cff */
[----:B------:R0:W4:Y:S02]  /*dc00*/  @P4 LDG.E.U8 R46, desc[UR34][R18.64] ;  /* 0x00000022122e4981 */ /* 0x000124000c1e1100 */
[----:B0-----:R-:W-:Y:S02]  /*dc10*/  IMAD.MOV.U32 R19, RZ, RZ, R66 ;  /* 0x000000ffff137224 */ /* 0x001fe400078e0042 */
[----:B------:R-:W-:-:S05]  /*dc20*/  @P2 IMAD.MOV.U32 R18, RZ, RZ, R64 ;  /* 0x000000ffff122224 */ /* 0x000fca00078e0040 */
[----:B------:R0:W4:Y:S01]  /*dc30*/  @P2 LDG.E.U8 R55, desc[UR34][R18.64] ;  /* 0x0000002212372981 */ /* 0x000122000c1e1100 */
[----:B------:R-:W-:Y:S02]  /*dc40*/  ISETP.GT.AND P3, PT, R20, 0x2f, PT ;  /* 0x0000002f1400780c */ /* 0x000fe40003f64270 */
[----:B------:R-:W-:Y:S01]  /*dc50*/  IADD3 R31, P5, PT, R15, R31, RZ ;  /* 0x0000001f0f1f7210 */ /* 0x000fe20007fbe0ff */
[----:B------:R-:W-:Y:S01]  /*dc60*/  STL [R1+0x248], R66 ;  /* 0x0002484201007387 */ /* 0x000fe20000100800 */
[----:B------:R-:W-:-:S03]  /*dc70*/  PRMT R9, RZ, 0x7610, R9 ;  /* 0x00007610ff097816 */ /* 0x000fc60000000009 */
[----:B------:R-:W-:-:S06]  /*dc80*/  IMAD.X R62, R17, 0x1, R62, P5 ;  /* 0x00000001113e7824 */ /* 0x000fcc00028e063e */
[----:B0-----:R-:W-:Y:S02]  /*dc90*/  @P3 IMAD.MOV.U32 R18, RZ, RZ, R31 ;  /* 0x000000ffff123224 */ /* 0x001fe400078e001f */
[----:B------:R-:W-:-:S05]  /*dca0*/  @P3 IMAD.MOV.U32 R19, RZ, RZ, R62 ;  /* 0x000000ffff133224 */ /* 0x000fca00078e003e */
[----:B------:R-:W4:Y:S01]  /*dcb0*/  @P3 LDG.E.U8 R9, desc[UR34][R18.64] ;  /* 0x0000002212093981 */ /* 0x000f22000c1e1100 */
[C---:B--2---:R-:W-:Y:S02]  /*dcc0*/  IADD3 R45, P6, PT, R15.reuse, R45, RZ ;  /* 0x0000002d0f2d7210 */ /* 0x044fe40007fde0ff */
[----:B---3--:R-:W-:Y:S01]  /*dcd0*/  IADD3 R2, P5, PT, R15, R2, RZ ;  /* 0x000000020f027210 */ /* 0x008fe20007fbe0ff */
[----:B----4-:R0:W-:Y:S04]  /*dce0*/  STL [R1+0xfc], R46 ;  /* 0x0000fc2e01007387 */ /* 0x0101e80000100800 */
[----:B0-----:R-:W2:Y:S04]  /*dcf0*/  LDL.LU R46, [R1+0x770] ;  /* 0x00077000012e7983 */ /* 0x001ea80000300800 */
[----:B------:R-:W3:Y:S04]  /*dd00*/  LDL.LU R66, [R1+0x76c] ;  /* 0x00076c0001427983 */ /* 0x000ee80000300800 */
[----:B------:R0:W-:Y:S04]  /*dd10*/  STL [R1+0xf8], R55 ;  /* 0x0000f83701007387 */ /* 0x0001e80000100800 */
[----:B0-----:R-:W4:Y:S04]  /*dd20*/  LDL.LU R55, [R1+0x404] ;  /* 0x0004040001377983 */ /* 0x001f280000300800 */
[----:B------:R0:W-:Y:S04]  /*dd30*/  STL [R1+0x254], R31 ;  /* 0x0002541f01007387 */ /* 0x0001e80000100800 */
[----:B------:R-:W2:Y:S04]  /*dd40*/  LDL.LU R64, [R1+0x410] ;  /* 0x0004100001407983 */ /* 0x000ea80000300800 */
[----:B------:R1:W-:Y:S04]  /*dd50*/  STL [R1+0x250], R62 ;  /* 0x0002503e01007387 */ /* 0x0003e80000100800 */
[----:B0-----:R-:W3:Y:S04]  /*dd60*/  LDL.LU R31, [R1+0x418] ;  /* 0x00041800011f7983 */ /* 0x001ee80000300800 */
[----:B------:R0:W-:Y:S04]  /*dd70*/  STL [R1+0x400], R45 ;  /* 0x0004002d01007387 */ /* 0x0001e80000100800 */
[----:B-1----:R-:W3:Y:S04]  /*dd80*/  LDL.LU R62, [R1+0x420] ;  /* 0x00042000013e7983 */ /* 0x002ee80000300800 */
        /* <DEDUP_REMOVED lines=8> */
[----:B----4-:R-:W-:Y:S01]  /*de10*/  IMAD.X R55, R17, 0x1, R55, P5 ;  /* 0x0000000111377824 */ /* 0x010fe200028e0637 */
[----:B--2---:R-:W-:Y:S01]  /*de20*/  IADD3 R64, P5, PT, R15, R64, RZ ;  /* 0x000000400f407210 */ /* 0x004fe20007fbe0ff */
[----:B---3--:R-:W-:-:S05]  /*de30*/  IMAD.X R19, R17, 0x1, R19, P6 ;  /* 0x0000000111137824 */ /* 0x008fca00030e0613 */
[----:B------:R1:W-:Y:S04]  /*de40*/  STL [R1+0x3fc], R19 ;  /* 0x0003fc1301007387 */ /* 0x0003e80000100800 */
[----:B------:R2:W3:Y:S04]  /*de50*/  @P4 LDG.E.U8 R48, desc[UR34][R18.64] ;  /* 0x0000002212304981 */ /* 0x0004e8000c1e1100 */
[----:B0-----:R-:W4:Y:S01]  /*de60*/  LDL.LU R45, [R1+0x768] ;  /* 0x00076800012d7983 */ /* 0x001f220000300800 */
[----:B--2---:R-:W-:Y:S02]  /*de70*/  @P2 IMAD.MOV.U32 R18, RZ, RZ, R2 ;  /* 0x000000ffff122224 */ /* 0x004fe400078e0002 */
[----:B-1----:R-:W-:Y:S01]  /*de80*/  @P2 IMAD.MOV.U32 R19, RZ, RZ, R55 ;  /* 0x000000ffff132224 */ /* 0x002fe200078e0037 */
        /* <DEDUP_REMOVED lines=61> */
[----:B------:R-:W-:Y:S02]  /*e260*/  ISETP.GT.AND P2, PT, R20, 0x37, PT ;  /* 0x000000371400780c */ /* 0x000fe40003f44270 */
[----:B------:R-:W-:Y:S01]  /*e270*/  PRMT R9, RZ, 0x7610, R9 ;  /* 0x00007610ff097816 */ /* 0x000fe20000000009 */
[C---:B------:R-:W-:Y:S01]  /*e280*/  IMAD.X R62, R17.reuse, 0x1, R62, P5 ;  /* 0x00000001113e7824 */ /* 0x040fe200028e063e */
        /* <DEDUP_REMOVED lines=17> */
[----:B------:R1:W-:Y:S01]  /*e3a0*/  STL [R1+0x260], R62 ;  /* 0x0002603e01007387 */ /* 0x0003e20000100800 */
[----:B------:R-:W-:-:S09]  /*e3b0*/  PRMT R37, RZ, 0x7610, R37 ;  /* 0x00007610ff257816 */ /* 0x000fd20000000025 */
[----:B0-----:R-:W-:Y:S02]  /*e3c0*/  @P3 IMAD.MOV.U32 R18, RZ, RZ, R50 ;  /* 0x000000ffff123224 */ /* 0x001fe400078e0032 */
[----:B---3--:R-:W-:-:S04]  /*e3d0*/  IMAD.X R52, R17, 0x1, R52, P5 ;  /* 0x0000000111347824 */ /* 0x008fc800028e0634 */
[----:B------:R-:W-:Y:S01]  /*e3e0*/  @P3 IMAD.MOV.U32 R19, RZ, RZ, R52 ;  /* 0x000000ffff133224 */ /* 0x000fe200078e0034 */
[----:B----4-:R-:W-:-:S04]  /*e3f0*/  IADD3 R31, P6, PT, R15, R31, RZ ;  /* 0x0000001f0f1f7210 */ /* 0x010fc80007fde0ff */
[----:B------:R0:W2:Y:S01]  /*e400*/  @P3 LDG.E.U8 R37, desc[UR34][R18.64] ;  /* 0x0000002212253981 */ /* 0x0000a2000c1e1100 */
[----:B------:R-:W-:Y:S01]  /*e410*/  IADD3 R55, P5, PT, R15, R55, RZ ;  /* 0x000000370f377210 */ /* 0x000fe20007fbe0ff */
[----:B0-----:R-:W-:Y:S02]  /*e420*/  IMAD.MOV.U32 R19, RZ, RZ, R31 ;  /* 0x000000ffff137224 */ /* 0x001fe400078e001f */
[----:B------:R-:W-:Y:S04]  /*e430*/  STL [R1+0x6a8], R9 ;  /* 0x0006a80901007387 */ /* 0x000fe80000100800 */
[----:B-1----:R-:W3:Y:S04]  /*e440*/  LDL.LU R62, [R1+0x43c] ;  /* 0x00043c00013e7983 */ /* 0x002ee80000300800 */
[----:B------:R-:W4:Y:S04]  /*e450*/  LDL.LU R58, [R1+0x448] ;  /* 0x00044800013a7983 */ /* 0x000f280000300800 */
        /* <DEDUP_REMOVED lines=13> */
[C---:B---3--:R-:W-:Y:S02]  /*e530*/  IMAD.X R62, R17.reuse, 0x1, R62, P5 ;  /* 0x00000001113e7824 */ /* 0x048fe400028e063e */
[----:B--2---:R-:W-:-:S05]  /*e540*/  IMAD.X R18, R17, 0x1, R18, P6 ;  /* 0x0000000111127824 */ /* 0x004fca00030e0612 */
[-C--:B------:R-:W-:Y:S01]  /*e550*/  @P4 LOP3.LUT R19, R19, R18.reuse, RZ, 0x3c, !PT ;  /* 0x0000001213134212 */ /* 0x080fe200078e3cff */
[----:B------:R0:W-:Y:S03]  /*e560*/  STL [R1+0x434], R18 ;  /* 0x0004341201007387 */ /* 0x0001e60000100800 */
[----:B0-----:R-:W-:-:S04]  /*e570*/  @P4 LOP3.LUT R18, R19, R18, RZ, 0x3c, !PT ;  /* 0x0000001213124212 */ /* 0x001fc800078e3cff */
[----:B------:R-:W-:-:S05]  /*e580*/  @P4 LOP3.LUT R19, R19, R18, RZ, 0x3c, !PT ;  /* 0x0000001213134212 */ /* 0x000fca00078e3cff */
[----:B------:R0:W2:Y:S04]  /*e590*/  @P4 LDG.E.U8 R69, desc[UR34][R18.64] ;  /* 0x0000002212454981 */ /* 0x0000a8000c1e1100 */
[----:B------:R1:W-:Y:S01]  /*e5a0*/  STL [R1+0x43c], R62 ;  /* 0x00043c3e01007387 */ /* 0x0003e20000100800 */
[----:B0-----:R-:W-:Y:S02]  /*e5b0*/  IMAD.MOV.U32 R19, RZ, RZ, R62 ;  /* 0x000000ffff137224 */ /* 0x001fe400078e003e */
[----:B------:R-:W-:Y:S01]  /*e5c0*/  @P2 IMAD.MOV.U32 R18, RZ, RZ, R55 ;  /* 0x000000ffff122224 */ /* 0x000fe200078e0037 */
[----:B-1----:R-:W3:Y:S04]  /*e5d0*/  LDL.LU R62, [R1+0x754] ;  /* 0x00075400013e7983 */ /* 0x002ee80000300800 */
[----:B------:R0:W2:Y:S04]  /*e5e0*/  @P2 LDG.E.U8 R49, desc[UR34][R18.64] ;  /* 0x0000002212312981 */ /* 0x0000a8000c1e1100 */
[----:B------:R-:W3:Y:S01]  /*e5f0*/  LDL.LU R19, [R1+0x444] ;  /* 0x0004440001137983 */ /* 0x000ee20000300800 */
[----:B------:R-:W-:-:S02]  /*e600*/  ISETP.GT.AND P3, PT, R20, 0x3b, PT ;  /* 0x0000003b1400780c */ /* 0x000fc40003f64270 */
[C---:B----4-:R-:W-:Y:S01]  /*e610*/  IADD3 R58, P5, PT, R15.reuse, R58, RZ ;  /* 0x0000003a0f3a7210 */ /* 0x050fe20007fbe0ff */
[----:B------:R-:W4:Y:S01]  /*e620*/  LDL.LU R55, [R1+0x454] ;  /* 0x0004540001377983 */ /* 0x000f220000300800 */
[----:B------:R-:W-:Y:S02]  /*e630*/  PRMT R51, RZ, 0x7610, R51 ;  /* 0x00007610ff337816 */ /* 0x000fe40000000033 */
[----:B------:R-:W-:Y:S01]  /*e640*/  IADD3 R50, P6, PT, R15, R50, RZ ;  /* 0x000000320f327210 */ /* 0x000fe20007fde0ff */
[----:B------:R-:W-:Y:S06]  /*e650*/  STL [R1+0x448], R58 ;  /* 0x0004483a01007387 */ /* 0x000fec0000100800 */
[----:B0-----:R-:W-:Y:S01]  /*e660*/  @P3 IMAD.MOV.U32 R18, RZ, RZ, R58 ;  /* 0x000000ffff123224 */ /* 0x001fe200078e003a */
[----:B--2---:R0:W-:Y:S01]  /*e670*/  STL [R1+0xd4], R49 ;  /* 0x0000d43101007387 */ /* 0x0041e20000100800 */
[----:B---3--:R-:W-:-:S03]  /*e680*/  IMAD.X R19, R17, 0x1, R19, P5 ;  /* 0x0000000111137824 */ /* 0x008fc600028e0613 */
[----:B0-----:R-:W2:Y:S04]  /*e690*/  LDL.LU R49, [R1+0x26c] ;  /* 0x00026c0001317983 */ /* 0x001ea80000300800 */
[----:B------:R0:W-:Y:S04]  /*e6a0*/  STL [R1+0x444], R19 ;  /* 0x0004441301007387 */ /* 0x0001e80000100800 */
[----:B------:R0:W3:Y:S04]  /*e6b0*/  @P3 LDG.E.U8 R51, desc[UR34][R18.64] ;  /* 0x0000002212333981 */ /* 0x0000e8000c1e1100 */
[----:B------:R1:W-:Y:S04]  /*e6c0*/  STL [R1+0x450], R50 ;  /* 0x0004503201007387 */ /* 0x0003e80000100800 */
[----:B------:R-:W2:Y:S01]  /*e6d0*/  LDL.LU R18, [R1+0x44c] ;  /* 0x00044c0001127983 */ /* 0x000ea20000300800 */
[C---:B------:R-:W-:Y:S01]  /*e6e0*/  ISETP.GT.AND P4, PT, R20.reuse, 0x3c, PT ;  /* 0x0000003c1400780c */ /* 0x040fe20003f84270 */
[----:B0-----:R-:W-:Y:S01]  /*e6f0*/  IMAD.MOV.U32 R19, RZ, RZ, R50 ;  /* 0x000000ffff137224 */ /* 0x001fe200078e0032 */
[----:B------:R-:W-:Y:S01]  /*e700*/  IADD3 R52, P5, PT, R15, R52, RZ ;  /* 0x000000340f347210 */ /* 0x000fe20007fbe0ff */
[----:B-1----:R-:W2:Y:S01]  /*e710*/  LDL.LU R50, [R1+0x268] ;  /* 0x0002680001327983 */ /* 0x002ea20000300800 */
[----:B------:R-:W-:-:S03]  /*e720*/  ISETP.GT.AND P2, PT, R20, 0x3d, PT ;  /* 0x0000003d1400780c */ /* 0x000fc60003f44270 */
[----:B------:R-:W-:Y:S04]  /*e730*/  STL [R1+0x458], R52 ;  /* 0x0004583401007387 */ /* 0x000fe80000100800 */
[----:B------:R-:W2:Y:S01]  /*e740*/  LDL.LU R58, [R1+0x274] ;  /* 0x00027400013a7983 */ /* 0x000ea20000300800 */
[----:B------:R-:W-:Y:S01]  /*e750*/  PRMT R60, RZ, 0x7610, R60 ;  /* 0x00007610ff3c7816 */ /* 0x000fe2000000003c */
[C---:B----4-:R-:W-:Y:S01]  /*e760*/  IMAD.X R55, R17.reuse, 0x1, R55, P5 ;  /* 0x0000000111377824 */ /* 0x050fe200028e0637 */
[----:B------:R-:W-:Y:S01]  /*e770*/  PRMT R25, RZ, 0x7610, R25 ;  /* 0x00007610ff197816 */ /* 0x000fe20000000019 */
[----:B---3--:R0:W-:Y:S01]  /*e780*/  STL [R1+0xd0], R51 ;  /* 0x0000d03301007387 */ /* 0x0081e20000100800 */
[----:B--2---:R-:W-:-:S03]  /*e790*/  IMAD.X R18, R17, 0x1, R18, P6 ;  /* 0x0000000111127824 */ /* 0x004fc600030e0612 */
[----:B0-----:R-:W2:Y:S02]  /*e7a0*/  LDL.LU R51, [R1+0x460] ;  /* 0x0004600001337983 */ /* 0x001ea40000300800 */
[-C--:B------:R-:W-:Y:S02]  /*e7b0*/  @P4 LOP3.LUT R19, R19, R18.reuse, RZ, 0x3c, !PT ;  /* 0x0000001213134212 */ /* 0x080fe400078e3cff */
[----:B------:R0:W-:Y:S02]  /*e7c0*/  STL [R1+0x44c], R18 ;  /* 0x00044c1201007387 */ /* 0x0001e40000100800 */
[----:B0-----:R-:W-:-:S04]  /*e7d0*/  @P4 LOP3.LUT R18, R19, R18, RZ, 0x3c, !PT ;  /* 0x0000001213124212 */ /* 0x001fc800078e3cff */
[----:B------:R-:W-:-:S05]  /*e7e0*/  @P4 LOP3.LUT R19, R19, R18, RZ, 0x3c, !PT ;  /* 0x0000001213134212 */ /* 0x000fca00078e3cff */
[----:B------:R0:W3:Y:S02]  /*e7f0*/  @P4 LDG.E.U8 R60, desc[UR34][R18.64] ;  /* 0x00000022123c4981 */ /* 0x0000e4000c1e1100 */
[----:B0-----:R-:W-:Y:S02]  /*e800*/  @P2 IMAD.MOV.U32 R18, RZ, RZ, R52 ;  /* 0x000000ffff122224 */ /* 0x001fe400078e0034 */
        /* <DEDUP_REMOVED lines=10> */
[----:B------:R0:W4:Y:S02]  /*e8b0*/  @P3 LDG.E.U8 R12, desc[UR34][R18.64] ;  /* 0x00000022120c3981 */ /* 0x000124000c1e1100 */
[----:B0-----:R-:W-:Y:S01]  /*e8c0*/  IMAD.MOV.U32 R19, RZ, RZ, R58 ;  /* 0x000000ffff137224 */ /* 0x001fe200078e003a */
[----:B--2---:R-:W-:Y:S01]  /*e8d0*/  IADD3 R51, P5, PT, R15, R51, RZ ;  /* 0x000000330f337210 */ /* 0x004fe20007fbe0ff */
[----:B---3--:R0:W-:Y:S04]  /*e8e0*/  STL [R1+0xc8], R60 ;  /* 0x0000c83c01007387 */ /* 0x0081e80000100800 */
[----:B0-----:R-:W2:Y:S04]  /*e8f0*/  LDL.LU R60, [R1+0x750] ;  /* 0x00075000013c7983 */ /* 0x001ea80000300800 */
[----:B------:R-:W3:Y:S04]  /*e900*/  LDL.LU R52, [R1+0x45c] ;  /* 0x00045c0001347983 */ /* 0x000ee80000300800 */
[----:B------:R-:W-:Y:S04]  /*e910*/  STL [R1+0x26c], R49 ;  /* 0x00026c3101007387 */ /* 0x000fe80000100800 */
[----:B----4-:R0:W-:Y:S04]  /*e920*/  STL [R1+0xc4], R25 ;  /* 0x0000c41901007387 */ /* 0x0101e80000100800 */
[----:B0-----:R-:W4:Y:S04]  /*e930*/  LDL.LU R25, [R1+0x468] ;  /* 0x0004680001197983 */ /* 0x001f280000300800 */
[----:B------:R0:W-:Y:S04]  /*e940*/  STL [R1+0x268], R50 ;  /* 0x0002683201007387 */ /* 0x0001e80000100800 */
[----:B------:R-:W2:Y:S04]  /*e950*/  LDL.LU R49, [R1+0x464] ;  /* 0x0004640001317983 */ /* 0x000ea80000300800 */
[----:B------:R1:W-:Y:S04]  /*e960*/  STL [R1+0x274], R58 ;  /* 0x0002743a01007387 */ /* 0x0003e80000100800 */
[----:B------:R-:W2:Y:S04]  /*e970*/  LDL.LU R55, [R1+0x470] ;  /* 0x0004700001377983 */ /* 0x000ea80000300800 */
[----:B------:R-:W-:Y:S04]  /*e980*/  STL [R1+0x460], R51 ;  /* 0x0004603301007387 */ /* 0x000fe80000100800 */
[----:B0-----:R-:W2:Y:S04]  /*e990*/  LDL.LU R50, [R1+0x478] ;  /* 0x0004780001327983 */ /* 0x001ea80000300800 */
[----:B-1----:R-:W2:Y:S04]  /*e9a0*/  LDL.LU R58, [R1+0x74c] ;  /* 0x00074c00013a7983 */ /* 0x002ea80000300800 */
[----:B------:R-:W2:Y:S01]  /*e9b0*/  LDL.LU R18, [R1+0x270] ;  /* 0x0002700001127983 */ /* 0x000ea20000300800 */
[----:B------:R-:W-:-:S03]  /*e9c0*/  ISETP.GT.AND P4, PT, R20, 0x3f, PT ;  /* 0x0000003f1400780c */ /* 0x000fc60003f84270 */
[----:B------:R-:W-:Y:S01]  /*e9d0*/  STL [R1+0x6b0], R12 ;  /* 0x0006b00c01007387 */ /* 0x000fe20000100800 */
[----:B------:R-:W-:Y:S01]  /*e9e0*/  PRMT R7, RZ, 0x7610, R7 ;  /* 0x00007610ff077816 */ /* 0x000fe20000000007 */
[----:B--2---:R-:W-:-:S08]  /*e9f0*/  IMAD.X R18, R17, 0x1, R18, P6 ;  /* 0x0000000111127824 */ /* 0x004fd000030e0612 */
[-C--:B------:R-:W-:Y:S01]  /*ea00*/  @P4 LOP3.LUT R19, R19, R18.reuse, RZ, 0x3c, !PT ;  /* 0x0000001213134212 */ /* 0x080fe200078e3cff */
[----:B------:R0:W-:Y:S03]  /*ea10*/  STL [R1+0x270], R18 ;  /* 0x0002701201007387 */ /* 0x0001e60000100800 */
[----:B0-----:R-:W-:-:S04]  /*ea20*/  @P4 LOP3.LUT R18, R19, R18, RZ, 0x3c, !PT ;  /* 0x0000001213124212 */ /* 0x001fc800078e3cff */
[----:B------:R-:W-:-:S05]  /*ea30*/  @P4 LOP3.LUT R19, R19, R18, RZ, 0x3c, !PT ;  /* 0x0000001213134212 */ /* 0x000fca00078e3cff */
[----:B------:R0:W2:Y:S01]  /*ea40*/  @P4 LDG.E.U8 R7, desc[UR34][R18.64] ;  /* 0x0000002212074981 */ /* 0x0000a2000c1e1100 */
[C---:B------:R-:W-:Y:S02]  /*ea50*/  ISETP.GT.AND P2, PT, R20.reuse, 0x40, PT ;  /* 0x000000401400780c */ /* 0x040fe40003f44270 */
[----:B------:R-:W-:Y:S01]  /*ea60*/  ISETP.GT.AND P3, PT, R20, 0x41, PT ;  /* 0x000000411400780c */ /* 0x000fe20003f64270 */
[----:B---3--:R-:W-:Y:S01]  /*ea70*/  IMAD.X R52, R17, 0x1, R52, P5 ;  /* 0x0000000111347824 */ /* 0x008fe200028e0634 */
[----:B----4-:R-:W-:Y:S02]  /*ea80*/  IADD3 R25, P5, PT, R15, R25, RZ ;  /* 0x000000190f197210 */ /* 0x010fe40007fbe0ff */
[----:B------:R-:W-:Y:S02]  /*ea90*/  PRMT R39, RZ, 0x7610, R39 ;  /* 0x00007610ff277816 */ /* 0x000fe40000000027 */
[----:B------:R1:W-:Y:S01]  /*eaa0*/  STL [R1+0x45c], R52 ;  /* 0x00045c3401007387 */ /* 0x0003e20000100800 */
[----:B------:R-:W-:-:S04]  /*eab0*/  IMAD.X R49, R17, 0x1, R49, P5 ;  /* 0x0000000111317824 */ /* 0x000fc800028e0631 */
[----:B0-----:R-:W-:Y:S02]  /*eac0*/  @P2 IMAD.MOV.U32 R18, RZ, RZ, R51 ;  /* 0x000000ffff122224 */ /* 0x001fe400078e0033 */
[----:B------:R-:W-:Y:S01]  /*ead0*/  @P2 IMAD.MOV.U32 R19, RZ, RZ, R52 ;  /* 0x000000ffff132224 */ /* 0x000fe200078e0034 */
[----:B------:R-:W-:Y:S02]  /*eae0*/  PRMT R26, RZ, 0x7610, R26 ;  /* 0x00007610ff1a7816 */ /* 0x000fe4000000001a */
[C---:B------:R-:W-:Y:S02]  /*eaf0*/  IADD3 R55, P6, PT, R15.reuse, R55, RZ ;  /* 0x000000370f377210 */ /* 0x040fe40007fde0ff */
[----:B------:R0:W3:Y:S01]  /*eb00*/  @P2 LDG.E.U8 R39, desc[UR34][R18.64] ;  /* 0x0000002212272981 */ /* 0x0000e2000c1e1100 */
[----:B------:R-:W-:Y:S01]  /*eb10*/  IADD3 R50, P5, PT, R15, R50, RZ ;  /* 0x000000320f327210 */ /* 0x000fe20007fbe0ff */
[----:B0-----:R-:W-:Y:S02]  /*eb20*/  @P3 IMAD.MOV.U32 R18, RZ, RZ, R25 ;  /* 0x000000ffff123224 */ /* 0x001fe400078e0019 */
[----:B------:R-:W-:-:S05]  /*eb30*/  @P3 IMAD.MOV.U32 R19, RZ, RZ, R49 ;  /* 0x000000ffff133224 */ /* 0x000fca00078e0031 */
[----:B------:R0:W4:Y:S02]  /*eb40*/  @P3 LDG.E.U8 R26, desc[UR34][R18.64] ;  /* 0x00000022121a3981 */ /* 0x000124000c1e1100 */
[----:B0-----:R-:W-:Y:S02]  /*eb50*/  IMAD.MOV.U32 R19, RZ, RZ, R55 ;  /* 0x000000ffff137224 */ /* 0x001fe400078e0037 */
[----:B--2---:R-:W-:Y:S04]  /*eb60*/  STL [R1+0x6b4], R7 ;  /* 0x0006b40701007387 */ /* 0x004fe80000100800 */
[----:B-1----:R-:W2:Y:S04]  /*eb70*/  LDL.LU R52, [R1+0x474] ;  /* 0x0004740001347983 */ /* 0x002ea80000300800 */
[----:B------:R-:W2:Y:S04]  /*eb80*/  LDL.LU R51, [R1+0x480] ;  /* 0x0004800001337983 */ /* 0x000ea80000300800 */
        /* <DEDUP_REMOVED lines=17> */
[----:B------:R-:W-:Y:S01]  /*eca0*/  IMAD.X R52, R17, 0x1, R52, P5 ;  /* 0x0000000111347824 */ /* 0x000fe200028e0634 */
        /* <DEDUP_REMOVED lines=10> */
[C---:B------:R-:W-:Y:S01]  /*ed50*/  IADD3 R51, P5, PT, R15.reuse, R51, RZ ;  /* 0x000000330f337210 */ /* 0x040fe20007fbe0ff */
        /* <DEDUP_REMOVED lines=15> */
[----:B-1----:R-:W3:Y:S01]  /*ee50*/  LDL.LU R25, [R1+0x280] ;  /* 0x0002800001197983 */ /* 0x002ee20000300800 */
[----:B------:R-:W-:-:S03]  /*ee60*/  ISETP.GT.AND P2, PT, R20, 0x46, PT ;  /* 0x000000461400780c */ /* 0x000fc60003f44270 */
[----:B------:R-:W-:Y:S04]  /*ee70*/  STL [R1+0x27c], R49 ;  /* 0x00027c3101007387 */ /* 0x000fe80000100800 */
[----:B------:R-:W3:Y:S01]  /*ee80*/  LDL.LU R51, [R1+0x490] ;  /* 0x0004900001337983 */ /* 0x000ee20000300800 */
        /* <DEDUP_REMOVED lines=29> */
[----:B----4-:R-:W-:Y:S04]  /*f060*/  STL [R1+0x6b8], R11 ;  /* 0x0006b80b01007387 */ /* 0x010fe80000100800 */
[----:B------:R0:W-:Y:S04]  /*f070*/  STL [R1+0x280], R25 ;  /* 0x0002801901007387 */ /* 0x0001e80000100800 */
[----:B0-----:R-:W4:Y:S04]  /*f080*/  LDL.LU R25, [R1+0x4a8] ;  /* 0x0004a80001197983 */ /* 0x001f280000300800 */
[----:B------:R0:W-:Y:S04]  /*f090*/  STL [R1+0x490], R51 ;  /* 0x0004903301007387 */ /* 0x0001e80000100800 */
[----:B------:R-:W2:Y:S04]  /*f0a0*/  LDL.LU R16, [R1+0x4b0] ;  /* 0x0004b00001107983 */ /* 0x000ea80000300800 */
[----:B------:R-:W-:Y:S04]  /*f0b0*/  STL [R1+0x498], R36 ;  /* 0x0004982401007387 */ /* 0x000fe80000100800 */
[----:B------:R-:W2:Y:S01]  /*f0c0*/  LDL.LU R19, [R1+0x48c] ;  /* 0x00048c0001137983 */ /* 0x000ea20000300800 */
[----:B------:R-:W-:-:S02]  /*f0d0*/  ISETP.GT.AND P4, PT, R20, 0x48, PT ;  /* 0x000000481400780c */ /* 0x000fc40003f84270 */
[----:B------:R-:W-:Y:S02]  /*f0e0*/  ISETP.GT.AND P2, PT, R20, 0x49, PT ;  /* 0x000000491400780c */ /* 0x000fe40003f44270 */
[----:B------:R-:W-:Y:S01]  /*f0f0*/  PRMT R41, RZ, 0x7610, R41 ;  /* 0x00007610ff297816 */ /* 0x000fe20000000029 */
[----:B------:R-:W-:Y:S01]  /*f100*/  STL [R1+0x6bc], R8 ;  /* 0x0006bc0801007387 */ /* 0x000fe20000100800 */
[----:B------:R-:W-:-:S07]  /*f110*/  PRMT R21, RZ, 0x7610, R21 ;  /* 0x00007610ff157816 */ /* 0x000fce0000000015 */
[----:B------:R-:W-:Y:S02]  /*f120*/  @P4 IMAD.MOV.U32 R18, RZ, RZ, R51 ;  /* 0x000000ffff124224 */ /* 0x000fe400078e0033 */
[C---:B---3--:R-:W-:Y:S02]  /*f130*/  IMAD.X R50, R17.reuse, 0x1, R50, P5 ;  /* 0x0000000111327824 */ /* 0x048fe400028e0632 */
[----:B--2---:R-:W-:-:S05]  /*f140*/  IMAD.X R19, R17, 0x1, R19, P6 ;  /* 0x0000000111137824 */ /* 0x004fca00030e0613 */
[----:B------:R1:W-:Y:S04]  /*f150*/  STL [R1+0x48c], R19 ;  /* 0x00048c1301007387 */ /* 0x0003e80000100800 */
[----:B------:R1:W2:Y:S04]  /*f160*/  @P4 LDG.E.U8 R41, desc[UR34][R18.64] ;  /* 0x0000002212294981 */ /* 0x0002a8000c1e1100 */
[----:B0-----:R-:W3:Y:S01]  /*f170*/  LDL.LU R51, [R1+0x738] ;  /* 0x0007380001337983 */ /* 0x001ee20000300800 */
[----:B-1----:R-:W-:Y:S02]  /*f180*/  IMAD.MOV.U32 R19, RZ, RZ, R50 ;  /* 0x000000ffff137224 */ /* 0x002fe400078e0032 */
[----:B------:R-:W-:Y:S01]  /*f190*/  @P2 IMAD.MOV.U32 R18, RZ, RZ, R36 ;  /* 0x000000ffff122224 */ /* 0x000fe200078e0024 */
[----:B------:R0:W-:Y:S04]  /*f1a0*/  STL [R1+0x494], R50 ;  /* 0x0004943201007387 */ /* 0x0001e80000100800 */
[----:B------:R1:W2:Y:S04]  /*f1b0*/  @P2 LDG.E.U8 R21, desc[UR34][R18.64] ;  /* 0x0000002212152981 */ /* 0x0002a8000c1e1100 */
[----:B0-----:R-:W3:Y:S04]  /*f1c0*/  LDL.LU R50, [R1+0x734] ;  /* 0x0007340001327983 */ /* 0x001ee80000300800 */
[----:B------:R-:W3:Y:S01]  /*f1d0*/  LDL.LU R19, [R1+0x49c] ;  /* 0x00049c0001137983 */ /* 0x000ee20000300800 */
[----:B------:R-:W-:-:S02]  /*f1e0*/  ISETP.GT.AND P3, PT, R20, 0x4a, PT ;  /* 0x0000004a1400780c */ /* 0x000fc40003f64270 */
[C---:B------:R-:W-:Y:S01]  /*f1f0*/  IADD3 R49, P5, PT, R15.reuse, R49, RZ ;  /* 0x000000310f317210 */ /* 0x040fe20007fbe0ff */
[----:B------:R-:W3:Y:S01]  /*f200*/  LDL.LU R36, [R1+0x4ac] ;  /* 0x0004ac0001247983 */ /* 0x000ee20000300800 */
[----:B------:R-:W-:Y:S02]  /*f210*/  PRMT R27, RZ, 0x7610, R27 ;  /* 0x00007610ff1b7816 */ /* 0x000fe4000000001b */
[----:B----4-:R-:W-:Y:S01]  /*f220*/  IADD3 R25, P6, PT, R15, R25, RZ ;  /* 0x000000190f197210 */ /* 0x010fe20007fde0ff */
[----:B------:R-:W-:Y:S06]  /*f230*/  STL [R1+0x4a0], R49 ;  /* 0x0004a03101007387 */ /* 0x000fec0000100800 */
[----:B-1----:R-:W-:Y:S01]  /*f240*/  @P3 IMAD.MOV.U32 R18, RZ, RZ, R49 ;  /* 0x000000ffff123224 */ /* 0x002fe200078e0031 */
[----:B--2---:R0:W-:Y:S01]  /*f250*/  STL [R1+0x98], R21 ;  /* 0x0000981501007387 */ /* 0x0041e20000100800 */
[----:B---3--:R-:W-:-:S03]  /*f260*/  IMAD.X R19, R17, 0x1, R19, P5 ;  /* 0x0000000111137824 */ /* 0x008fc600028e0613 */
[----:B0-----:R-:W2:Y:S04]  /*f270*/  LDL.LU R21, [R1+0x4b8] ;  /* 0x0004b80001157983 */ /* 0x001ea80000300800 */
        /* <DEDUP_REMOVED lines=28> */
[----:B------:R-:W-:-:S03]  /*f440*/  PRMT R8, RZ, 0x7610, R8 ;  /* 0x00007610ff087816 */ /* 0x000fc60000000008 */
[----:B-1----:R-:W2:Y:S06]  /*f450*/  LDL.LU R36, [R1+0x290] ;  /* 0x0002900001247983 */ /* 0x002eac0000300800 */
[----:B0-----:R-:W-:Y:S01]  /*f460*/  @P3 IMAD.MOV.U32 R18, RZ, RZ, R21 ;  /* 0x000000ffff123224 */ /* 0x001fe200078e0015 */
[----:B------:R-:W2:Y:S04]  /*f470*/  LDL.LU R16, [R1+0x4c0] ;  /* 0x0004c00001107983 */ /* 0x000ea80000300800 */
[----:B------:R0:W-:Y:S01]  /*f480*/  STL [R1+0x4b8], R21 ;  /* 0x0004b81501007387 */ /* 0x0001e20000100800 */
[----:B---3--:R-:W-:-:S04]  /*f490*/  IMAD.X R27, R17, 0x1, R27, P5 ;  /* 0x00000001111b7824 */ /* 0x008fc800028e061b */
[----:B------:R-:W-:Y:S01]  /*f4a0*/  @P3 IMAD.MOV.U32 R19, RZ, RZ, R27 ;  /* 0x000000ffff133224 */ /* 0x000fe200078e001b */
[----:B----4-:R-:W-:-:S04]  /*f4b0*/  IADD3 R49, P6, PT, R15, R49, RZ ;  /* 0x000000310f317210 */ /* 0x010fc80007fde0ff */
[----:B------:R1:W3:Y:S01]  /*f4c0*/  @P3 LDG.E.U8 R8, desc[UR34][R18.64] ;  /* 0x0000002212083981 */ /* 0x0002e2000c1e1100 */
[----:B------:R-:W-:Y:S01]  /*f4d0*/  IADD3 R25, P5, PT, R15, R25, RZ ;  /* 0x000000190f197210 */ /* 0x000fe20007fbe0ff */
[----:B-1----:R-:W-:Y:S02]  /*f4e0*/  IMAD.MOV.U32 R19, RZ, RZ, R49 ;  /* 0x000000ffff137224 */ /* 0x002fe400078e0031 */
[----:B------:R-:W-:Y:S04]  /*f4f0*/  STL [R1+0x6e8], R9 ;  /* 0x0006e80901007387 */ /* 0x000fe80000100800 */
[----:B------:R-:W-:Y:S04]  /*f500*/  STL [R1+0x4b4], R27 ;  /* 0x0004b41b01007387 */ /* 0x000fe80000100800 */
[----:B0-----:R-:W4:Y:S04]  /*f510*/  LDL.LU R21, [R1+0x4bc] ;  /* 0x0004bc0001157983 */ /* 0x001f280000300800 */
[----:B------:R-:W-:Y:S04]  /*f520*/  STL [R1+0x28c], R49 ;  /* 0x00028c3101007387 */ /* 0x000fe80000100800 */
[----:B------:R0:W-:Y:S04]  /*f530*/  STL [R1+0x8c], R40 ;  /* 0x00008c2801007387 */ /* 0x0001e80000100800 */
[----:B0-----:R-:W4:Y:S04]  /*f540*/  LDL.LU R40, [R1+0x4c8] ;  /* 0x0004c80001287983 */ /* 0x001f280000300800 */
[----:B------:R-:W-:Y:S04]  /*f550*/  STL [R1+0x294], R25 ;  /* 0x0002941901007387 */ /* 0x000fe80000100800 */
[----:B------:R-:W4:Y:S04]  /*f560*/  LDL.LU R27, [R1+0x4d0] ;  /* 0x0004d000011b7983 */ /* 0x000f280000300800 */
[----:B------:R-:W4:Y:S04]  /*f570*/  LDL.LU R49, [R1+0x730] ;  /* 0x0007300001317983 */ /* 0x000f280000300800 */
[----:B------:R-:W4:Y:S01]  /*f580*/  LDL.LU R18, [R1+0x288] ;  /* 0x0002880001127983 */ /* 0x000f220000300800 */
[----:B------:R-:W-:-:S02]  /*f590*/  ISETP.GT.AND P4, PT, R20, 0x4e, PT ;  /* 0x0000004e1400780c */ /* 0x000fc40003f84270 */
[----:B------:R-:W-:Y:S02]  /*f5a0*/  ISETP.GT.AND P2, PT, R20, 0x4f, PT ;  /* 0x0000004f1400780c */ /* 0x000fe40003f44270 */
[----:B------:R-:W-:Y:S01]  /*f5b0*/  PRMT R14, RZ, 0x7610, R14 ;  /* 0x00007610ff0e7816 */ /* 0x000fe2000000000e */
[C---:B--2---:R-:W-:Y:S01]  /*f5c0*/  IMAD.X R36, R17.reuse, 0x1, R36, P5 ;  /* 0x0000000111247824 */ /* 0x044fe200028e0624 */
[----:B------:R-:W-:Y:S01]  /*f5d0*/  PRMT R5, RZ, 0x7610, R5 ;  /* 0x00007610ff057816 */ /* 0x000fe20000000005 */
[----:B---3--:R-:W-:Y:S01]  /*f5e0*/  STL [R1+0x6c0], R8 ;  /* 0x0006c00801007387 */ /* 0x008fe20000100800 */
[----:B----4-:R-:W-:-:S05]  /*f5f0*/  IMAD.X R18, R17, 0x1, R18, P6 ;  /* 0x0000000111127824 */ /* 0x010fca00030e0612 */
[-C--:B------:R-:W-:Y:S01]  /*f600*/  @P4 LOP3.LUT R19, R19, R18.reuse, RZ, 0x3c, !PT ;  /* 0x0000001213134212 */ /* 0x080fe200078e3cff */
[----:B------:R0:W-:Y:S03]  /*f610*/  STL [R1+0x288], R18 ;  /* 0x0002881201007387 */ /* 0x0001e60000100800 */
[----:B0-----:R-:W-:-:S04]  /*f620*/  @P4 LOP3.LUT R18, R19, R18, RZ, 0x3c, !PT ;  /* 0x0000001213124212 */ /* 0x001fc800078e3cff */
[----:B------:R-:W-:-:S05]  /*f630*/  @P4 LOP3.LUT R19, R19, R18, RZ, 0x3c, !PT ;  /* 0x0000001213134212 */ /* 0x000fca00078e3cff */
[----:B------:R0:W2:Y:S02]  /*f640*/  @P4 LDG.E.U8 R14, desc[UR34][R18.64] ;  /* 0x00000022120e4981 */ /* 0x0000a4000c1e1100 */
[----:B0-----:R-:W-:Y:S02]  /*f650*/  @P2 IMAD.MOV.U32 R18, RZ, RZ, R25 ;  /* 0x000000ffff122224 */ /* 0x001fe400078e0019 */
[----:B------:R-:W-:-:S05]  /*f660*/  @P2 IMAD.MOV.U32 R19, RZ, RZ, R36 ;  /* 0x000000ffff132224 */ /* 0x000fca00078e0024 */
[----:B------:R0:W3:Y:S01]  /*f670*/  @P2 LDG.E.U8 R5, desc[UR34][R18.64] ;  /* 0x0000002212052981 */ /* 0x0000e2000c1e1100 */
[----:B------:R-:W-:Y:S02]  /*f680*/  ISETP.GT.AND P3, PT, R20, 0x50, PT ;  /* 0x000000501400780c */ /* 0x000fe40003f64270 */
[----:B------:R-:W-:Y:S01]  /*f690*/  IADD3 R16, P5, PT, R15, R16, RZ ;  /* 0x000000100f107210 */ /* 0x000fe20007fbe0ff */
[----:B------:R1:W-:Y:S01]  /*f6a0*/  STL [R1+0x290], R36 ;  /* 0x0002902401007387 */ /* 0x0003e20000100800 */
[----:B------:R-:W-:-:S03]  /*f6b0*/  PRMT R42, RZ, 0x7610, R42 ;  /* 0x00007610ff2a7816 */ /* 0x000fc6000000002a */
[----:B------:R-:W-:Y:S01]  /*f6c0*/  IMAD.X R21, R17, 0x1, R21, P5 ;  /* 0x0000000111157824 */ /* 0x000fe200028e0615 */
[C---:B------:R-:W-:Y:S02]  /*f6d0*/  IADD3 R40, P6, PT, R15.reuse, R40, RZ ;  /* 0x000000280f287210 */ /* 0x040fe40007fde0ff */
[----:B------:R-:W-:-:S03]  /*f6e0*/  IADD3 R27, P5, PT, R15, R27, RZ ;  /* 0x0000001b0f1b7210 */ /* 0x000fc60007fbe0ff */
        /* <DEDUP_REMOVED lines=8> */
[----:B---3--:R-:W-:Y:S04]  /*f770*/  STL [R1+0x6c8], R5 ;  /* 0x0006c80501007387 */ /* 0x008fe80000100800 */
[----:B------:R1:W-:Y:S04]  /*f780*/  STL [R1+0x4bc], R21 ;  /* 0x0004bc1501007387 */ /* 0x0003e80000100800 */
[----:B0-----:R-:W3:Y:S04]  /*f790*/  LDL.LU R16, [R1+0x4e0] ;  /* 0x0004e00001107983 */ /* 0x001ee80000300800 */
        /* <DEDUP_REMOVED lines=28> */
[----:B---3--:R-:W-:Y:S01]  /*f960*/  IADD3 R16, P6, PT, R15, R16, RZ ;  /* 0x000000100f107210 */ /* 0x008fe20007fde0ff */
[----:B------:R-:W-:Y:S04]  /*f970*/  STL [R1+0x4d8], R25 ;  /* 0x0004d81901007387 */ /* 0x000fe80000100800 */
[----:B------:R0:W-:Y:S02]  /*f980*/  STL [R1+0x70], R22 ;  /* 0x0000701601007387 */ /* 0x0001e40000100800 */
        /* <DEDUP_REMOVED lines=30> */
[----:B------:R1:W-:Y:S01]  /*fb70*/  STL [R1+0x4e4], R27 ;  /* 0x0004e41b01007387 */ /* 0x0003e20000100800 */
[----:B------:R-:W-:-:S03]  /*fb80*/  IADD3 R16, P6, PT, R15, R16, RZ ;  /* 0x000000100f107210 */ /* 0x000fc60007fde0ff */
[----:B------:R-:W-:Y:S01]  /*fb90*/  IMAD.X R25, R17, 0x1, R25, P5 ;  /* 0x0000000111197824 */ /* 0x000fe200028e0619 */
[----:B------:R-:W-:Y:S01]  /*fba0*/  PRMT R13, RZ, 0x7610, R13 ;  /* 0x00007610ff0d7816 */ /* 0x000fe2000000000d */
[----:B-1----:R-:W3:Y:S04]  /*fbb0*/  LDL.LU R27, [R1+0x4ec] ;  /* 0x0004ec00011b7983 */ /* 0x002ee80000300800 */
[----:B0-----:R-:W-:Y:S01]  /*fbc0*/  @P3 IMAD.MOV.U32 R18, RZ, RZ, R22 ;  /* 0x000000ffff123224 */ /* 0x001fe200078e0016 */
[----:B------:R-:W3:Y:S01]  /*fbd0*/  LDL.LU R21, [R1+0x4f8] ;  /* 0x0004f80001157983 */ /* 0x000ee20000300800 */
[----:B------:R-:W-:-:S03]  /*fbe0*/  @P3 IMAD.MOV.U32 R19, RZ, RZ, R25 ;  /* 0x000000ffff133224 */ /* 0x000fc600078e0019 */
[----:B------:R-:W-:Y:S04]  /*fbf0*/  STL [R1+0x29c], R22 ;  /* 0x00029c1601007387 */ /* 0x000fe80000100800 */
[----:B------:R0:W3:Y:S02]  /*fc00*/  @P3 LDG.E.U8 R13, desc[UR34][R18.64] ;  /* 0x00000022120d3981 */ /* 0x0000e4000c1e1100 */
[----:B0-----:R-:W-:Y:S01]  /*fc10*/  IMAD.MOV.U32 R19, RZ, RZ, R16 ;  /* 0x000000ffff137224 */ /* 0x001fe200078e0010 */
[----:B--2---:R-:W-:Y:S01]  /*fc20*/  IADD3 R23, P5, PT, R15, R23, RZ ;  /* 0x000000170f177210 */ /* 0x004fe20007fbe0ff */
[----:B----4-:R-:W-:Y:S04]  /*fc30*/  STL [R1+0x6cc], R11 ;  /* 0x0006cc0b01007387 */ /* 0x010fe80000100800 */
[----:B------:R0:W-:Y:S04]  /*fc40*/  STL [R1+0x298], R25 ;  /* 0x0002981901007387 */ /* 0x0001e80000100800 */
[----:B0-----:R-:W2:Y:S04]  /*fc50*/  LDL.LU R25, [R1+0x4f4] ;  /* 0x0004f40001197983 */ /* 0x001ea80000300800 */
[----:B------:R-:W-:Y:S04]  /*fc60*/  STL [R1+0x2a4], R16 ;  /* 0x0002a41001007387 */ /* 0x000fe80000100800 */
[----:B---3--:R0:W-:Y:S04]  /*fc70*/  STL [R1+0x68], R29 ;  /* 0x0000681d01007387 */ /* 0x0081e80000100800 */
[----:B0-----:R-:W3:Y:S04]  /*fc80*/  LDL.LU R29, [R1+0x500] ;  /* 0x00050000011d7983 */ /* 0x001ee80000300800 */
[----:B------:R-:W-:Y:S04]  /*fc90*/  STL [R1+0x4f0], R23 ;  /* 0x0004f01701007387 */ /* 0x000fe80000100800 */
[----:B------:R-:W4:Y:S04]  /*fca0*/  LDL.LU R22, [R1+0x508] ;  /* 0x0005080001167983 */ /* 0x000f280000300800 */
[----:B------:R-:W2:Y:S04]  /*fcb0*/  LDL.LU R16, [R1+0x720] ;  /* 0x0007200001107983 */ /* 0x000ea80000300800 */
        /* <DEDUP_REMOVED lines=12> */
[----:B------:R-:W-:Y:S01]  /*fd80*/  IMAD.X R27, R17, 0x1, R27, P5 ;  /* 0x00000001111b7824 */ /* 0x000fe200028e061b */
[----:B------:R-:W-:Y:S02]  /*fd90*/  IADD3 R21, P5, PT, R15, R21, RZ ;  /* 0x000000150f157210 */ /* 0x000fe40007fbe0ff */
[----:B------:R-:W-:Y:S02]  /*fda0*/  PRMT R43, RZ, 0x7610, R43 ;  /* 0x00007610ff2b7816 */ /* 0x000fe4000000002b */
[----:B------:R-:W-:Y:S01]  /*fdb0*/  STL [R1+0x4ec], R27 ;  /* 0x0004ec1b01007387 */ /* 0x000fe20000100800 */
[----:B------:R-:W-:Y:S01]  /*fdc0*/  IMAD.X R25, R17, 0x1, R25, P5 ;  /* 0x0000000111197824 */ /* 0x000fe200028e0619 */
[----:B---3--:R-:W-:-:S03]  /*fdd0*/  IADD3 R29, P6, PT, R15, R29, RZ ;  /* 0x0000001d0f1d7210 */ /* 0x008fc60007fde0ff */
[----:B0-----:R-:W-:Y:S02]  /*fde0*/  @P2 IMAD.MOV.U32 R18, RZ, RZ, R23 ;  /* 0x000000ffff122224 */ /* 0x001fe400078e0017 */
[----:B------:R-:W-:Y:S01]  /*fdf0*/  @P2 IMAD.MOV.U32 R19, RZ, RZ, R27 ;  /* 0x000000ffff132224 */ /* 0x000fe200078e001b */
[----:B------:R-:W-:Y:S02]  /*fe00*/  PRMT R9, RZ, 0x7610, R9 ;  /* 0x00007610ff097816 */ /* 0x000fe40000000009 */
[----:B----4-:R-:W-:Y:S02]  /*fe10*/  IADD3 R22, P5, PT, R15, R22, RZ ;  /* 0x000000160f167210 */ /* 0x010fe40007fbe0ff */
[----:B------:R0:W3:Y:S02]  /*fe20*/  @P2 LDG.E.U8 R43, desc[UR34][R18.64] ;  /* 0x00000022122b2981 */ /* 0x0000e4000c1e1100 */
[----:B0-----:R-:W-:Y:S02]  /*fe30*/  @P3 IMAD.MOV.U32 R18, RZ, RZ, R21 ;  /* 0x000000ffff123224 */ /* 0x001fe400078e0015 */
[----:B------:R-:W-:-:S05]  /*fe40*/  @P3 IMAD.MOV.U32 R19, RZ, RZ, R25 ;  /* 0x000000ffff133224 */ /* 0x000fca00078e0019 */
[----:B------:R0:W4:Y:S04]  /*fe50*/  @P3 LDG.E.U8 R9, desc[UR34][R18.64] ;  /* 0x0000002212093981 */ /* 0x000128000c1e1100 */
[----:B--2---:R1:W-:Y:S04]  /*fe60*/  STL [R1+0x6d4], R6 ;  /* 0x0006d40601007387 */ /* 0x0043e80000100800 */
[----:B-1----:R-:W2:Y:S04]  /*fe70*/  LDL.LU R6, [R1+0x504] ;  /* 0x0005040001067983 */ /* 0x002ea80000300800 */
[----:B------:R-:W2:Y:S04]  /*fe80*/  LDL.LU R23, [R1+0x510] ;  /* 0x0005100001177983 */ /* 0x000ea80000300800 */
[----:B------:R-:W-:Y:S04]  /*fe90*/  STL [R1+0x4f8], R21 ;  /* 0x0004f81501007387 */ /* 0x000fe80000100800 */
[----:B------:R1:W-:Y:S04]  /*fea0*/  STL [R1+0x4f4], R25 ;  /* 0x0004f41901007387 */ /* 0x0003e80000100800 */
[----:B------:R-:W2:Y:S04]  /*feb0*/  LDL.LU R27, [R1+0x50c] ;  /* 0x00050c00011b7983 */ /* 0x000ea80000300800 */
[----:B------:R-:W-:Y:S04]  /*fec0*/  STL [R1+0x500], R29 ;  /* 0x0005001d01007387 */ /* 0x000fe80000100800 */
[----:B-1----:R-:W2:Y:S04]  /*fed0*/  LDL.LU R25, [R1+0x518] ;  /* 0x0005180001197983 */ /* 0x002ea80000300800 */
[----:B------:R-:W-:Y:S04]  /*fee0*/  STL [R1+0x508], R22 ;  /* 0x0005081601007387 */ /* 0x000fe80000100800 */
[----:B------:R-:W2:Y:S04]  /*fef0*/  LDL.LU R21, [R1+0x2ac] ;  /* 0x0002ac0001157983 */ /* 0x000ea80000300800 */
[----:B------:R-:W2:Y:S01]  /*ff00*/  LDL.LU R19, [R1+0x4fc] ;  /* 0x0004fc0001137983 */ /* 0x000ea20000300800 */
[----:B------:R-:W-:-:S02]  /*ff10*/  ISETP.GT.AND P4, PT, R20, 0x5a, PT ;  /* 0x0000005a1400780c */ /* 0x000fc40003f84270 */
[----:B------:R-:W-:-:S11]  /*ff20*/  PRMT R28, RZ, 0x7610, R28 ;  /* 0x00007610ff1c7816 */ /* 0x000fd6000000001c */
[----:B0-----:R-:W-:Y:S02]  /*ff30*/  @P4 IMAD.MOV.U32 R18, RZ, RZ, R29 ;  /* 0x000000ffff124224 */ /* 0x001fe400078e001d */
[----:B--2---:R-:W-:-:S05]  /*ff40*/  IMAD.X R19, R17, 0x1, R19, P6 ;  /* 0x0000000111137824 */ /* 0x004fca00030e0613 */
[----:B------:R0:W2:Y:S01]  /*ff50*/  @P4 LDG.E.U8 R28, desc[UR34][R18.64] ;  /* 0x00000022121c4981 */ /* 0x0000a2000c1e1100 */
[----:B------:R-:W-:Y:S01]  /*ff60*/  ISETP.GT.AND P2, PT, R20, 0x5b, PT ;  /* 0x0000005b1400780c */ /* 0x000fe20003f44270 */
[----:B------:R-:W-:Y:S01]  /*ff70*/  IMAD.X R6, R17, 0x1, R6, P5 ;  /* 0x0000000111067824 */ /* 0x000fe200028e0606 */
[----:B------:R-:W-:Y:S01]  /*ff80*/  PRMT R11, RZ, 0x7610, R11 ;  /* 0x00007610ff0b7816 */ /* 0x000fe2000000000b */
[----:B------:R1:W-:Y:S04]  /*ff90*/  STL [R1+0x4fc], R19 ;  /* 0x0004fc1301007387 */ /* 0x0003e80000100800 */
[----:B------:R-:W-:Y:S06]  /*ffa0*/  STL [R1+0x504], R6 ;  /* 0x0005040601007387 */ /* 0x000fec0000100800 */
[----:B0-----:R-:W-:-:S02]  /*ffb0*/  @P2 IMAD.MOV.U32 R18, RZ, RZ, R22 ;  /* 0x000000ffff122224 */ /* 0x001fc400078e0016 */
[----:B-1----:R-:W-:-:S05]  /*ffc0*/  @P2 IMAD.MOV.U32 R19, RZ, RZ, R6 ;  /* 0x000000ffff132224 */ /* 0x002fca00078e0006 */
[----:B------:R0:W3:Y:S04]  /*ffd0*/  @P2 LDG.E.U8 R11, desc[UR34][R18.64] ;  /* 0x00000022120b2981 */ /* 0x0000e8000c1e1100 */
[----:B--2---:R1:W-:Y:S04]  /*ffe0*/  STL [R1+0x50], R28 ;  /* 0x0000501c01007387 */ /* 0x0043e80000100800 */
[----:B-1----:R-:W2:Y:S01]  /*fff0*/  LDL.LU R28, [R1+0x514] ;  /* 0x00051400011c7983 */ /* 0x002ea20000300800 */
[C---:B------:R-:W-:Y:S02]  /*10000*/  ISETP.GT.AND P3, PT, R20.reuse, 0x5c, PT ;  /* 0x0000005c1400780c */ /* 0x040fe40003f64270 */
[----:B------:R-:W-:Y:S01]  /*10010*/  IADD3 R23, P5, PT, R15, R23, RZ ;  /* 0x000000170f177210 */ /* 0x000fe20007fbe0ff */
[----:B------:R-:W4:Y:S01]  /*10020*/  LDL.LU R22, [R1+0x2a8] ;  /* 0x0002a80001167983 */ /* 0x000f220000300800 */
[----:B------:R-:W-:-:S02]  /*10030*/  ISETP.GT.AND P4, PT, R20, 0x5d, PT ;  /* 0x0000005d1400780c */ /* 0x000fc40003f84270 */
[----:B------:R-:W-:Y:S01]  /*10040*/  IADD3 R25, P6, PT, R15, R25, RZ ;  /* 0x000000190f197210 */ /* 0x000fe20007fde0ff */
[----:B------:R-:W-:Y:S01]  /*10050*/  IMAD.X R27, R17, 0x1, R27, P5 ;  /* 0x00000001111b7824 */ /* 0x000fe200028e061b */
[----:B------:R-:W-:Y:S01]  /*10060*/  PRMT R13, RZ, 0x7610, R13 ;  /* 0x00007610ff0d7816 */ /* 0x000fe2000000000d */
[----:B------:R1:W-:Y:S04]  /*10070*/  STL [R1+0x510], R23 ;  /* 0x0005101701007387 */ /* 0x0003e80000100800 */
[----:B0-----:R-:W-:Y:S01]  /*10080*/  @P3 IMAD.MOV.U32 R18, RZ, RZ, R23 ;  /* 0x000000ffff123224 */ /* 0x001fe200078e0017 */
[----:B------:R-:W4:Y:S01]  /*10090*/  LDL.LU R6, [R1+0x2b4] ;  /* 0x0002b40001067983 */ /* 0x000f220000300800 */
[----:B------:R-:W-:Y:S01]  /*100a0*/  @P3 IMAD.MOV.U32 R19, RZ, RZ, R27 ;  /* 0x000000ffff133224 */ /* 0x000fe200078e001b */
[----:B------:R-:W-:-:S02]  /*100b0*/  PRMT R7, RZ, 0x7610, R7 ;  /* 0x00007610ff077816 */ /* 0x000fc40000000007 */
[----:B---3--:R-:W-:Y:S04]  /*100c0*/  STL [R1+0x6fc], R11 ;  /* 0x0006fc0b01007387 */ /* 0x008fe80000100800 */
[----:B------:R0:W-:Y:S04]  /*100d0*/  STL [R1+0x50c], R27 ;  /* 0x00050c1b01007387 */ /* 0x0001e80000100800 */
[----:B------:R3:W4:Y:S04]  /*100e0*/  @P3 LDG.E.U8 R13, desc[UR34][R18.64] ;  /* 0x00000022120d3981 */ /* 0x000728000c1e1100 */
[----:B------:R-:W-:Y:S04]  /*100f0*/  STL [R1+0x518], R25 ;  /* 0x0005181901007387 */ /* 0x000fe80000100800 */
[----:B-1----:R-:W4:Y:S01]  /*10100*/  LDL.LU R23, [R1+0x2b0] ;  /* 0x0002b00001177983 */ /* 0x002f220000300800 */
[----:B---3--:R-:W-:-:S02]  /*10110*/  @P4 IMAD.MOV.U32 R18, RZ, RZ, R25 ;  /* 0x000000ffff124224 */ /* 0x008fc400078e0019 */
[----:B--2---:R-:W-:-:S04]  /*10120*/  IMAD.X R28, R17, 0x1, R28, P6 ;  /* 0x00000001111c7824 */ /* 0x004fc800030e061c */
[----:B------:R-:W-:-:S05]  /*10130*/  @P4 IMAD.MOV.U32 R19, RZ, RZ, R28 ;  /* 0x000000ffff134224 */ /* 0x000fca00078e001c */
[----:B------:R1:W2:Y:S01]  /*10140*/  @P4 LDG.E.U8 R7, desc[UR34][R18.64] ;  /* 0x0000002212074981 */ /* 0x0002a2000c1e1100 */
[C---:B------:R-:W-:Y:S02]  /*10150*/  ISETP.GT.AND P2, PT, R20.reuse, 0x5e, PT ;  /* 0x0000005e1400780c */ /* 0x040fe40003f44270 */
[----:B------:R-:W-:Y:S02]  /*10160*/  IADD3 R21, P5, PT, R15, R21, RZ ;  /* 0x000000150f157210 */ /* 0x000fe40007fbe0ff */
[----:B------:R-:W-:-:S03]  /*10170*/  ISETP.GT.AND P3, PT, R20, 0x5f, PT ;  /* 0x0000005f1400780c */ /* 0x000fc60003f64270 */
[----:B----4-:R-:W-:Y:S01]  /*10180*/  IMAD.X R22, R17, 0x1, R22, P5 ;  /* 0x0000000111167824 */ /* 0x010fe200028e0616 */
[----:B------:R-:W-:Y:S02]  /*10190*/  IADD3 R6, P5, PT, R15, R6, RZ ;  /* 0x000000060f067210 */ /* 0x000fe40007fbe0ff */
[----:B------:R-:W-:Y:S01]  /*101a0*/  PRMT R68, RZ, 0x7610, R68 ;  /* 0x00007610ff447816 */ /* 0x000fe20000000044 */
[----:B------:R-:W-:Y:S02]  /*101b0*/  STL [R1+0x2ac], R21 ;  /* 0x0002ac1501007387 */ /* 0x000fe40000100800 */
[----:B-1----:R-:W-:Y:S02]  /*101c0*/  @P2 IMAD.MOV.U32 R18, RZ, RZ, R21 ;  /* 0x000000ffff122224 */ /* 0x002fe400078e0015 */
[----:B------:R-:W-:Y:S01]  /*101d0*/  @P2 IMAD.MOV.U32 R19, RZ, RZ, R22 ;  /* 0x000000ffff132224 */ /* 0x000fe200078e0016 */
[----:B0-----:R-:W3:Y:S01]  /*101e0*/  LDL.LU R27, [R1+0x520] ;  /* 0x00052000011b7983 */ /* 0x001ee20000300800 */
[----:B------:R-:W-:-:S03]  /*101f0*/  PRMT R3, RZ, 0x7610, R3 ;  /* 0x00007610ff037816 */ /* 0x000fc60000000003 */
[----:B------:R0:W-:Y:S04]  /*10200*/  STL [R1+0x48], R13 ;  /* 0x0000480d01007387 */ /* 0x0001e80000100800 */
[----:B------:R1:W4:Y:S01]  /*10210*/  @P2 LDG.E.U8 R68, desc[UR34][R18.64] ;  /* 0x0000002212442981 */ /* 0x000322000c1e1100 */
[----:B------:R-:W-:-:S03]  /*10220*/  IMAD.X R23, R17, 0x1, R23, P5 ;  /* 0x0000000111177824 */ /* 0x000fc600028e0617 */
[----:B0-----:R-:W4:Y:S04]  /*10230*/  LDL.LU R13, [R1+0x528] ;  /* 0x00052800010d7983 */ /* 0x001f280000300800 */
[----:B------:R0:W-:Y:S01]  /*10240*/  STL [R1+0x514], R28 ;  /* 0x0005141c01007387 */ /* 0x0001e20000100800 */
[----:B-1----:R-:W-:Y:S02]  /*10250*/  @P3 IMAD.MOV.U32 R18, RZ, RZ, R6 ;  /* 0x000000ffff123224 */ /* 0x002fe400078e0006 */
[----:B------:R-:W-:Y:S01]  /*10260*/  @P3 IMAD.MOV.U32 R19, RZ, RZ, R23 ;  /* 0x000000ffff133224 */ /* 0x000fe200078e0017 */
[----:B------:R1:W-:Y:S04]  /*10270*/  STL [R1+0x2a8], R22 ;  /* 0x0002a81601007387 */ /* 0x0003e80000100800 */
[----:B------:R-:W4:Y:S04]  /*10280*/  @P3 LDG.E.U8 R3, desc[UR34][R18.64] ;  /* 0x0000002212033981 */ /* 0x000f28000c1e1100 */
[----:B--2---:R-:W-:Y:S04]  /*10290*/  STL [R1+0x6d8], R7 ;  /* 0x0006d80701007387 */ /* 0x004fe80000100800 */
[----:B0-----:R-:W2:Y:S04]  /*102a0*/  LDL.LU R28, [R1+0x51c] ;  /* 0x00051c00011c7983 */ /* 0x001ea80000300800 */
[----:B-1----:R-:W2:Y:S01]  /*102b0*/  LDL.LU R22, [R1+0x524] ;  /* 0x0005240001167983 */ /* 0x002ea20000300800 */
[----:B------:R-:W-:-:S03]  /*102c0*/  ISETP.GT.AND P4, PT, R20, 0x60, PT ;  /* 0x000000601400780c */ /* 0x000fc60003f84270 */
[----:B------:R-:W-:Y:S04]  /*102d0*/  STL [R1+0x2b4], R6 ;  /* 0x0002b40601007387 */ /* 0x000fe80000100800 */
[----:B------:R-:W2:Y:S01]  /*102e0*/  LDL.LU R21, [R1+0x530] ;  /* 0x0005300001157983 */ /* 0x000ea20000300800 */
[----:B---3--:R-:W-:-:S03]  /*102f0*/  IADD3 R27, P6, PT, R15, R27, RZ ;  /* 0x0000001b0f1b7210 */ /* 0x008fc60007fde0ff */
[----:B----4-:R-:W-:Y:S04]  /*10300*/  STL [R1+0x6dc], R68 ;  /* 0x0006dc4401007387 */ /* 0x010fe80000100800 */
[----:B------:R0:W-:Y:S01]  /*10310*/  STL [R1+0x2b0], R23 ;  /* 0x0002b01701007387 */ /* 0x0001e20000100800 */
[----:B------:R-:W-:-:S03]  /*10320*/  IADD3 R13, P5, PT, R15, R13, RZ ;  /* 0x0000000d0f0d7210 */ /* 0x000fc60007fbe0ff */
[----:B0-----:R-:W3:Y:S04]  /*10330*/  LDL.LU R23, [R1+0x52c] ;  /* 0x00052c0001177983 */ /* 0x001ee80000300800 */
[----:B------:R-:W-:Y:S04]  /*10340*/  STL [R1+0x520], R27 ;  /* 0x0005201b01007387 */ /* 0x000fe80000100800 */
[----:B------:R-:W4:Y:S04]  /*10350*/  LDL.LU R25, [R1+0x538] ;  /* 0x0005380001197983 */ /* 0x000f280000300800 */
[----:B------:R-:W-:Y:S04]  /*10360*/  STL [R1+0x528], R13 ;  /* 0x0005280d01007387 */ /* 0x000fe80000100800 */
[----:B------:R-:W4:Y:S04]  /*10370*/  LDL.LU R6, [R1+0x540] ;  /* 0x0005400001067983 */ /* 0x000f280000300800 */
[----:B------:R-:W-:Y:S01]  /*10380*/  STL [R1+0x6e0], R3 ;  /* 0x0006e00301007387 */ /* 0x000fe20000100800 */
[----:B--2---:R-:W-:-:S02]  /*10390*/  IMAD.X R28, R17, 0x1, R28, P6 ;  /* 0x00000001111c7824 */ /* 0x004fc400030e061c */
[----:B------:R-:W-:-:S03]  /*103a0*/  IMAD.X R22, R17, 0x1, R22, P5 ;  /* 0x0000000111167824 */ /* 0x000fc600028e0616 */
[----:B------:R0:W-:Y:S01]  /*103b0*/  STL [R1+0x51c], R28 ;  /* 0x00051c1c01007387 */ /* 0x0001e20000100800 */
[----:B------:R-:W-:-:S03]  /*103c0*/  @P4 IMAD.MOV.U32 R19, RZ, RZ, R28 ;  /* 0x000000ffff134224 */ /* 0x000fc600078e001c */
[----:B------:R1:W-:Y:S04]  /*103d0*/  STL [R1+0x524], R22 ;  /* 0x0005241601007387 */ /* 0x0003e80000100800 */
[----:B0-----:R-:W2:Y:S01]  /*103e0*/  LDL.LU R28, [R1+0x534] ;  /* 0x00053400011c7983 */ /* 0x001ea20000300800 */
[C---:B------:R-:W-:Y:S01]  /*103f0*/  ISETP.GT.AND P2, PT, R20.reuse, 0x61, PT ;  /* 0x000000611400780c */ /* 0x040fe20003f44270 */
[----:B------:R-:W-:Y:S01]  /*10400*/  @P4 IMAD.MOV.U32 R18, RZ, RZ, R27 ;  /* 0x000000ffff124224 */ /* 0x000fe200078e001b */
[----:B------:R-:W-:Y:S02]  /*10410*/  PRMT R47, RZ, 0x7610, R47 ;  /* 0x00007610ff2f7816 */ /* 0x000fe4000000002f */
[----:B------:R-:W-:Y:S02]  /*10420*/  ISETP.GT.AND P3, PT, R20, 0x62, PT ;  /* 0x000000621400780c */ /* 0x000fe40003f64270 */
[----:B------:R-:W-:-:S02]  /*10430*/  IADD3 R21, P5, PT, R15, R21, RZ ;  /* 0x000000150f157210 */ /* 0x000fc40007fbe0ff */
[----:B------:R0:W2:Y:S01]  /*10440*/  @P4 LDG.E.U8 R47, desc[UR34][R18.64] ;  /* 0x00000022122f4981 */ /* 0x0000a2000c1e1100 */
[----:B------:R-:W-:Y:S02]  /*10450*/  PRMT R8, RZ, 0x7610, R8 ;  /* 0x00007610ff087816 */ /* 0x000fe40000000008 */
[----:B------:R-:W-:Y:S02]  /*10460*/  ISETP.GT.AND P4, PT, R20, 0x63, PT ;  /* 0x000000631400780c */ /* 0x000fe40003f84270 */
[----:B------:R-:W-:Y:S01]  /*10470*/  PRMT R14, RZ, 0x7610, R14 ;  /* 0x00007610ff0e7816 */ /* 0x000fe2000000000e */
[----:B0-----:R-:W-:Y:S02]  /*10480*/  @P2 IMAD.MOV.U32 R18, RZ, RZ, R13 ;  /* 0x000000ffff122224 */ /* 0x001fe400078e000d */
[----:B------:R-:W-:Y:S02]  /*10490*/  @P2 IMAD.MOV.U32 R19, RZ, RZ, R22 ;  /* 0x000000ffff132224 */ /* 0x000fe400078e0016 */
[----:B---3--:R-:W-:Y:S01]  /*104a0*/  IMAD.X R23, R17, 0x1, R23, P5 ;  /* 0x0000000111177824 */ /* 0x008fe200028e0617 */
[----:B-1----:R-:W3:Y:S01]  /*104b0*/  LDL.LU R22, [R1+0x53c] ;  /* 0x00053c0001167983 */ /* 0x002ee20000300800 */
[----:B----4-:R-:W-:-:S03]  /*104c0*/  IADD3 R25, P6, PT, R15, R25, RZ ;  /* 0x000000190f197210 */ /* 0x010fc60007fde0ff */
[----:B------:R0:W4:Y:S01]  /*104d0*/  @P2 LDG.E.U8 R8, desc[UR34][R18.64] ;  /* 0x0000002212082981 */ /* 0x000122000c1e1100 */
[----:B------:R-:W-:Y:S01]  /*104e0*/  PRMT R7, RZ, 0x7610, R7 ;  /* 0x00007610ff077816 */ /* 0x000fe20000000007 */
[----:B0-----:R-:W-:Y:S02]  /*104f0*/  @P3 IMAD.MOV.U32 R18, RZ, RZ, R21 ;  /* 0x000000ffff123224 */ /* 0x001fe400078e0015 */
[----:B------:R-:W-:-:S05]  /*10500*/  @P3 IMAD.MOV.U32 R19, RZ, RZ, R23 ;  /* 0x000000ffff133224 */ /* 0x000fca00078e0017 */
[----:B------:R0:W4:Y:S02]  /*10510*/  @P3 LDG.E.U8 R14, desc[UR34][R18.64] ;  /* 0x00000022120e3981 */ /* 0x000124000c1e1100 */
[----:B0-----:R-:W-:Y:S02]  /*10520*/  @P4 IMAD.MOV.U32 R18, RZ, RZ, R25 ;  /* 0x000000ffff124224 */ /* 0x001fe400078e0019 */
[----:B--2---:R-:W-:-:S04]  /*10530*/  IMAD.X R28, R17, 0x1, R28, P6 ;  /* 0x00000001111c7824 */ /* 0x004fc800030e061c */
[----:B------:R-:W-:-:S05]  /*10540*/  @P4 IMAD.MOV.U32 R19, RZ, RZ, R28 ;  /* 0x000000ffff134224 */ /* 0x000fca00078e001c */
[----:B------:R0:W2:Y:S01]  /*10550*/  @P4 LDG.E.U8 R7, desc[UR34][R18.64] ;  /* 0x0000002212074981 */ /* 0x0000a2000c1e1100 */
[----:B------:R-:W-:-:S03]  /*10560*/  IADD3 R6, P5, PT, R15, R6, RZ ;  /* 0x000000060f067210 */ /* 0x000fc60007fbe0ff */
[----:B------:R-:W-:Y:S04]  /*10570*/  STL [R1+0x530], R21 ;  /* 0x0005301501007387 */ /* 0x000fe80000100800 */
[----:B------:R-:W2:Y:S04]  /*10580*/  LDL.LU R13, [R1+0x548] ;  /* 0x00054800010d7983 */ /* 0x000ea80000300800 */
[----:B------:R1:W-:Y:S04]  /*10590*/  STL [R1+0x52c], R23 ;  /* 0x00052c1701007387 */ /* 0x0003e80000100800 */
[----:B------:R-:W2:Y:S01]  /*105a0*/  LDL.LU R27, [R1+0x544] ;  /* 0x00054400011b7983 */ /* 0x000ea20000300800 */
[----:B---3--:R-:W-:-:S03]  /*105b0*/  IMAD.X R22, R17, 0x1, R22, P5 ;  /* 0x0000000111167824 */ /* 0x008fc600028e0616 */
[----:B------:R3:W-:Y:S04]  /*105c0*/  STL [R1+0x538], R25 ;  /* 0x0005381901007387 */ /* 0x0007e80000100800 */
[----:B-1----:R-:W2:Y:S04]  /*105d0*/  LDL.LU R23, [R1+0x2bc] ;  /* 0x0002bc0001177983 */ /* 0x002ea80000300800 */
[----:B------:R-:W-:Y:S04]  /*105e0*/  STL [R1+0x540], R6 ;  /* 0x0005400601007387 */ /* 0x000fe80000100800 */
[----:B------:R-:W2:Y:S04]  /*105f0*/  LDL.LU R21, [R1+0x2c4] ;  /* 0x0002c40001157983 */ /* 0x000ea80000300800 */
[----:B----4-:R-:W-:Y:S04]  /*10600*/  STL [R1+0x700], R14 ;  /* 0x0007000e01007387 */ /* 0x010fe80000100800 */
[----:B------:R-:W-:Y:S04]  /*10610*/  STL [R1+0x534], R28 ;  /* 0x0005341c01007387 */ /* 0x000fe80000100800 */
[----:B------:R1:W-:Y:S01]  /*10620*/  STL [R1+0x53c], R22 ;  /* 0x00053c1601007387 */ /* 0x0003e20000100800 */
[----:B------:R-:W-:-:S02]  /*10630*/  ISETP.GT.AND P2, PT, R20, 0x64, PT ;  /* 0x000000641400780c */ /* 0x000fc40003f44270 */
[----:B------:R-:W-:-:S11]  /*10640*/  PRMT R3, RZ, 0x7610, R3 ;  /* 0x00007610ff037816 */ /* 0x000fd60000000003 */
[----:B0-----:R-:W-:Y:S02]  /*10650*/  @P2 IMAD.MOV.U32 R18, RZ, RZ, R6 ;  /* 0x000000ffff122224 */ /* 0x001fe400078e0006 */
[----:B------:R-:W-:-:S05]  /*10660*/  @P2 IMAD.MOV.U32 R19, RZ, RZ, R22 ;  /* 0x000000ffff132224 */ /* 0x000fca00078e0016 */
[----:B------:R0:W4:Y:S04]  /*10670*/  @P2 LDG.E.U8 R3, desc[UR34][R18.64] ;  /* 0x0000002212032981 */ /* 0x000128000c1e1100 */
[----:B--2---:R2:W-:Y:S04]  /*10680*/  STL [R1+0x704], R7 ;  /* 0x0007040701007387 */ /* 0x0045e80000100800 */
[----:B---3--:R-:W3:Y:S04]  /*10690*/  LDL.LU R25, [R1+0x2b8] ;  /* 0x0002b80001197983 */ /* 0x008ee80000300800 */
[----:B-1----:R-:W3:Y:S01]  /*106a0*/  LDL.LU R22, [R1+0x2c0] ;  /* 0x0002c00001167983 */ /* 0x002ee20000300800 */
[----:B------:R-:W-:-:S02]  /*106b0*/  ISETP.GT.AND P3, PT, R20, 0x65, PT ;  /* 0x000000651400780c */ /* 0x000fc40003f64270 */
[----:B------:R-:W-:Y:S02]  /*106c0*/  IADD3 R13, P5, PT, R15, R13, RZ ;  /* 0x0000000d0f0d7210 */ /* 0x000fe40007fbe0ff */
[----:B------:R-:W-:-:S03]  /*106d0*/  ISETP.GT.AND P4, PT, R20, 0x66, PT ;  /* 0x000000661400780c */ /* 0x000fc60003f84270 */
[----:B------:R-:W-:Y:S01]  /*106e0*/  IMAD.X R27, R17, 0x1, R27, P5 ;  /* 0x00000001111b7824 */ /* 0x000fe200028e061b */
[----:B------:R-:W-:Y:S02]  /*106f0*/  PRMT R12, RZ, 0x7610, R12 ;  /* 0x00007610ff0c7816 */ /* 0x000fe4000000000c */
[----:B------:R-:W-:-:S03]  /*10700*/  IADD3 R23, P6, PT, R15, R23, RZ ;  /* 0x000000170f177210 */ /* 0x000fc60007fde0ff */
[----:B0-----:R-:W-:Y:S02]  /*10710*/  @P3 IMAD.MOV.U32 R18, RZ, RZ, R13 ;  /* 0x000000ffff123224 */ /* 0x001fe400078e000d */
[----:B------:R-:W-:Y:S01]  /*10720*/  @P3 IMAD.MOV.U32 R19, RZ, RZ, R27 ;  /* 0x000000ffff133224 */ /* 0x000fe200078e001b */
[----:B------:R-:W-:-:S04]  /*10730*/  PRMT R56, RZ, 0x7610, R56 ;  /* 0x00007610ff387816 */ /* 0x000fc80000000038 */
[----:B------:R0:W3:Y:S02]  /*10740*/  @P3 LDG.E.U8 R12, desc[UR34][R18.64] ;  /* 0x00000022120c3981 */ /* 0x0000e4000c1e1100 */
[----:B0-----:R-:W-:Y:S01]  /*10750*/  @P4 IMAD.MOV.U32 R18, RZ, RZ, R23 ;  /* 0x000000ffff124224 */ /* 0x001fe200078e0017 */
[----:B------:R-:W-:Y:S02]  /*10760*/  ISETP.GT.AND P2, PT, R20, 0x67, PT ;  /* 0x000000671400780c */ /* 0x000fe40003f44270 */
[----:B------:R-:W-:Y:S01]  /*10770*/  IADD3 R21, P5, PT, R15, R21, RZ ;  /* 0x000000150f157210 */ /* 0x000fe20007fbe0ff */
[----:B------:R0:W-:Y:S01]  /*10780*/  STL [R1+0x548], R13 ;  /* 0x0005480d01007387 */ /* 0x0001e20000100800 */
[----:B------:R-:W-:-:S03]  /*10790*/  PRMT R4, RZ, 0x7610, R4 ;  /* 0x00007610ff047816 */ /* 0x000fc60000000004 */
[----:B------:R-:W3:Y:S04]  /*107a0*/  LDL.LU R6, [R1+0x550] ;  /* 0x0005500001067983 */ /* 0x000ee80000300800 */
[----:B----4-:R-:W-:Y:S04]  /*107b0*/  STL [R1+0x6e4], R3 ;  /* 0x0006e40301007387 */ /* 0x010fe80000100800 */
[----:B------:R-:W-:Y:S04]  /*107c0*/  STL [R1+0x544], R27 ;  /* 0x0005441b01007387 */ /* 0x000fe80000100800 */
[----:B--2---:R-:W2:Y:S01]  /*107d0*/  LDL.LU R7, [R1+0x54c] ;  /* 0x00054c0001077983 */ /* 0x004ea20000300800 */
[----:B---3--:R-:W-:-:S04]  /*107e0*/  IMAD.X R25, R17, 0x1, R25, P6 ;  /* 0x0000000111197824 */ /* 0x008fc800030e0619 */
[----:B------:R-:W-:-:S05]  /*107f0*/  @P4 IMAD.MOV.U32 R19, RZ, RZ, R25 ;  /* 0x000000ffff134224 */ /* 0x000fca00078e0019 */
[----:B------:R1:W3:Y:S01]  /*10800*/  @P4 LDG.E.U8 R56, desc[UR34][R18.64] ;  /* 0x0000002212384981 */ /* 0x0002e2000c1e1100 */
[----:B------:R-:W-:Y:S02]  /*10810*/  IMAD.X R22, R17, 0x1, R22, P5 ;  /* 0x0000000111167824 */ /* 0x000fe400028e0616 */
[----:B-1----:R-:W-:Y:S02]  /*10820*/  @P2 IMAD.MOV.U32 R18, RZ, RZ, R21 ;  /* 0x000000ffff122224 */ /* 0x002fe400078e0015 */
[----:B------:R-:W-:-:S05]  /*10830*/  @P2 IMAD.MOV.U32 R19, RZ, RZ, R22 ;  /* 0x000000ffff132224 */ /* 0x000fca00078e0016 */
[----:B------:R1:W4:Y:S04]  /*10840*/  @P2 LDG.E.U8 R4, desc[UR34][R18.64] ;  /* 0x0000002212042981 */ /* 0x000328000c1e1100 */
[----:B------:R-:W-:Y:S04]  /*10850*/  STL [R1+0x2bc], R23 ;  /* 0x0002bc1701007387 */ /* 0x000fe80000100800 */
[----:B------:R-:W4:Y:S04]  /*10860*/  LDL.LU R14, [R1+0x558] ;  /* 0x00055800010e7983 */ /* 0x000f280000300800 */
[----:B------:R1:W-:Y:S04]  /*10870*/  STL [R1+0x2c4], R21 ;  /* 0x0002c41501007387 */ /* 0x0003e80000100800 */
[----:B0-----:R-:W4:Y:S04]  /*10880*/  LDL.LU R13, [R1+0x560] ;  /* 0x00056000010d7983 */ /* 0x001f280000300800 */
[----:B------:R0:W-:Y:S04]  /*10890*/  STL [R1+0x6ec], R12 ;  /* 0x0006ec0c01007387 */ /* 0x0001e80000100800 */
[----:B------:R-:W-:Y:S04]  /*108a0*/  STL [R1+0x2b8], R25 ;  /* 0x0002b81901007387 */ /* 0x000fe80000100800 */
[----:B------:R-:W-:Y:S01]  /*108b0*/  STL [R1+0x2c0], R22 ;  /* 0x0002c01601007387 */ /* 0x000fe20000100800 */
[----:B------:R-:W-:-:S02]  /*108c0*/  ISETP.GT.AND P3, PT, R20, 0x68, PT ;  /* 0x000000681400780c */ /* 0x000fc40003f64270 */
[----:B------:R-:W-:-:S05]  /*108d0*/  IADD3 R6, P5, PT, R15, R6, RZ ;  /* 0x000000060f067210 */ /* 0x000fca0007fbe0ff */
[----:B--2---:R-:W-:-:S06]  /*108e0*/  IMAD.X R7, R17, 0x1, R7, P5 ;  /* 0x0000000111077824 */ /* 0x004fcc00028e0607 */
[----:B-1----:R-:W-:Y:S01]  /*108f0*/  @P3 IMAD.MOV.U32 R19, RZ, RZ, R7 ;  /* 0x000000ffff133224 */ /* 0x002fe200078e0007 */
[----:B---3--:R-:W-:Y:S04]  /*10900*/  STL [R1+0x6f0], R56 ;  /* 0x0006f03801007387 */ /* 0x008fe80000100800 */
[----:B------:R-:W2:Y:S04]  /*10910*/  LDL.LU R21, [R1+0x554] ;  /* 0x0005540001157983 */ /* 0x000ea80000300800 */
[----:B0-----:R-:W3:Y:S04]  /*10920*/  LDL.LU R12, [R1+0x55c] ;  /* 0x00055c00010c7983 */ /* 0x001ee80000300800 */
[----:B------:R-:W-:Y:S04]  /*10930*/  STL [R1+0x550], R6 ;  /* 0x0005500601007387 */ /* 0x000fe80000100800 */
[----:B------:R-:W3:Y:S04]  /*10940*/  LDL.LU R3, [R1+0x568] ;  /* 0x0005680001037983 */ /* 0x000ee80000300800 */
[----:B----4-:R-:W-:Y:S04]  /*10950*/  STL [R1+0x6f4], R4 ;  /* 0x0006f40401007387 */ /* 0x010fe80000100800 */
[----:B------:R0:W-:Y:S04]  /*10960*/  STL [R1+0x54c], R7 ;  /* 0x00054c0701007387 */ /* 0x0001e80000100800 */
[----:B0-----:R-:W4:Y:S01]  /*10970*/  LDL.LU R7, [R1+0x564] ;  /* 0x0005640001077983 */ /* 0x001f220000300800 */
[----:B------:R-:W-:-:S02]  /*10980*/  ISETP.GT.AND P4, PT, R20, 0x69, PT ;  /* 0x000000691400780c */ /* 0x000fc40003f84270 */
[C---:B------:R-:W-:Y:S01]  /*10990*/  IADD3 R14, P6, PT, R15.reuse, R14, RZ ;  /* 0x0000000e0f0e7210 */ /* 0x040fe20007fde0ff */
[----:B------:R-:W-:Y:S01]  /*109a0*/  @P3 IMAD.MOV.U32 R18, RZ, RZ, R6 ;  /* 0x000000ffff123224 */ /* 0x000fe200078e0006 */
[----:B------:R-:W-:Y:S02]  /*109b0*/  PRMT R46, RZ, 0x7610, R46 ;  /* 0x00007610ff2e7816 */ /* 0x000fe4000000002e */
[C---:B------:R-:W-:Y:S02]  /*109c0*/  ISETP.GT.AND P2, PT, R20.reuse, 0x6a, PT ;  /* 0x0000006a1400780c */ /* 0x040fe40003f44270 */
[----:B------:R-:W-:Y:S02]  /*109d0*/  IADD3 R13, P5, PT, R15, R13, RZ ;  /* 0x0000000d0f0d7210 */ /* 0x000fe40007fbe0ff */
[----:B------:R0:W4:Y:S01]  /*109e0*/  @P3 LDG.E.U8 R46, desc[UR34][R18.64] ;  /* 0x00000022122e3981 */ /* 0x000122000c1e1100 */
[----:B------:R-:W-:Y:S02]  /*109f0*/  PRMT R4, RZ, 0x7610, R4 ;  /* 0x00007610ff047816 */ /* 0x000fe40000000004 */
[----:B------:R-:W-:Y:S01]  /*10a00*/  PRMT R11, RZ, 0x7610, R11 ;  /* 0x00007610ff0b7816 */ /* 0x000fe2000000000b */
[----:B0-----:R-:W-:Y:S01]  /*10a10*/  @P4 IMAD.MOV.U32 R18, RZ, RZ, R14 ;  /* 0x000000ffff124224 */ /* 0x001fe200078e000e */
[----:B------:R-:W-:Y:S01]  /*10a20*/  ISETP.GT.AND P3, PT, R20, 0x6b, PT ;  /* 0x0000006b1400780c */ /* 0x000fe20003f64270 */
[----:B------:R0:W-:Y:S01]  /*10a30*/  STL [R1+0x558], R14 ;  /* 0x0005580e01007387 */ /* 0x0001e20000100800 */
[----:B------:R-:W-:-:S03]  /*10a40*/  PRMT R5, RZ, 0x7610, R5 ;  /* 0x00007610ff057816 */ /* 0x000fc60000000005 */
[----:B------:R-:W4:Y:S04]  /*10a50*/  LDL.LU R6, [R1+0x570] ;  /* 0x0005700001067983 */ /* 0x000f280000300800 */
[----:B------:R1:W-:Y:S01]  /*10a60*/  STL [R1+0x560], R13 ;  /* 0x0005600d01007387 */ /* 0x0003e20000100800 */
[----:B--2---:R-:W-:-:S04]  /*10a70*/  IMAD.X R21, R17, 0x1, R21, P6 ;  /* 0x0000000111157824 */ /* 0x004fc800030e0615 */
[----:B------:R-:W-:Y:S02]  /*10a80*/  @P4 IMAD.MOV.U32 R19, RZ, RZ, R21 ;  /* 0x000000ffff134224 */ /* 0x000fe400078e0015 */
[----:B---3--:R-:W-:-:S03]  /*10a90*/  IMAD.X R12, R17, 0x1, R12, P5 ;  /* 0x00000001110c7824 */ /* 0x008fc600028e060c */
[----:B------:R2:W3:Y:S02]  /*10aa0*/  @P4 LDG.E.U8 R4, desc[UR34][R18.64] ;  /* 0x0000002212044981 */ /* 0x0004e4000c1e1100 */
[----:B--2---:R-:W-:Y:S02]  /*10ab0*/  @P2 IMAD.MOV.U32 R18, RZ, RZ, R13 ;  /* 0x000000ffff122224 */ /* 0x004fe400078e000d */
[----:B------:R-:W-:-:S05]  /*10ac0*/  @P2 IMAD.MOV.U32 R19, RZ, RZ, R12 ;  /* 0x000000ffff132224 */ /* 0x000fca00078e000c */
[----:B------:R2:W3:Y:S01]  /*10ad0*/  @P2 LDG.E.U8 R11, desc[UR34][R18.64] ;  /* 0x00000022120b2981 */ /* 0x0004e2000c1e1100 */
[----:B------:R-:W-:-:S05]  /*10ae0*/  IADD3 R3, P4, PT, R15, R3, RZ ;  /* 0x000000030f037210 */ /* 0x000fca0007f9e0ff */
[----:B----4-:R-:W-:Y:S01]  /*10af0*/  IMAD.X R7, R17, 0x1, R7, P4 ;  /* 0x0000000111077824 */ /* 0x010fe200020e0607 */
[----:B------:R-:W-:Y:S01]  /*10b00*/  STL [R1+0x554], R21 ;  /* 0x0005541501007387 */ /* 0x000fe20000100800 */
[----:B--2---:R-:W-:-:S03]  /*10b10*/  @P3 IMAD.MOV.U32 R18, RZ, RZ, R3 ;  /* 0x000000ffff123224 */ /* 0x004fc600078e0003 */
[----:B------:R2:W-:Y:S01]  /*10b20*/  STL [R1+0x55c], R12 ;  /* 0x00055c0c01007387 */ /* 0x0005e20000100800 */
[----:B------:R-:W-:-:S03]  /*10b30*/  @P3 IMAD.MOV.U32 R19, RZ, RZ, R7 ;  /* 0x000000ffff133224 */ /* 0x000fc600078e0007 */
[----:B0-----:R-:W4:Y:S04]  /*10b40*/  LDL.LU R14, [R1+0x56c] ;  /* 0x00056c00010e7983 */ /* 0x001f280000300800 */
[----:B------:R0:W4:Y:S04]  /*10b50*/  @P3 LDG.E.U8 R5, desc[UR34][R18.64] ;  /* 0x0000002212053981 */ /* 0x000128000c1e1100 */
[----:B-1----:R-:W4:Y:S04]  /*10b60*/  LDL.LU R13, [R1+0x574] ;  /* 0x00057400010d7983 */ /* 0x002f280000300800 */
[----:B--2---:R-:W2:Y:S04]  /*10b70*/  LDL.LU R12, [R1+0x578] ;  /* 0x00057800010c7983 */ /* 0x004ea80000300800 */
[----:B------:R-:W-:Y:S01]  /*10b80*/  STL [R1+0x568], R3 ;  /* 0x0005680301007387 */ /* 0x000fe20000100800 */
[----:B------:R-:W-:-:S02]  /*10b90*/  ISETP.GT.AND P5, PT, R20, 0x6c, PT ;  /* 0x0000006c1400780c */ /* 0x000fc40003fa4270 */
[----:B------:R-:W-:Y:S02]  /*10ba0*/  IADD3 R6, P2, PT, R15, R6, RZ ;  /* 0x000000060f067210 */ /* 0x000fe40007f5e0ff */
[----:B------:R-:W-:Y:S02]  /*10bb0*/  PRMT R68, RZ, 0x7610, R68 ;  /* 0x00007610ff447816 */ /* 0x000fe40000000044 */
[----:B------:R-:W-:-:S07]  /*10bc0*/  ISETP.GT.AND P3, PT, R20, 0x6d, PT ;  /* 0x0000006d1400780c */ /* 0x000fce0003f64270 */
[----:B0-----:R-:W-:Y:S01]  /*10bd0*/  @P5 IMAD.MOV.U32 R18, RZ, RZ, R6 ;  /* 0x000000ffff125224 */ /* 0x001fe200078e0006 */
[----:B------:R-:W-:Y:S01]  /*10be0*/  PRMT R10, RZ, 0x7610, R10 ;  /* 0x00007610ff0a7816 */ /* 0x000fe2000000000a */
[----:B---3--:R-:W-:Y:S04]  /*10bf0*/  STL [R1+0x708], R11 ;  /* 0x0007080b01007387 */ /* 0x008fe80000100800 */
[----:B------:R0:W-:Y:S04]  /*10c00*/  STL [R1+0x564], R7 ;  /* 0x0005640701007387 */ /* 0x0001e80000100800 */
[----:B0-----:R-:W3:Y:S04]  /*10c10*/  LDL.LU R7, [R1+0x2c8] ;  /* 0x0002c80001077983 */ /* 0x001ee80000300800 */
[----:B------:R-:W3:Y:S01]  /*10c20*/  LDL.LU R3, [R1+0x2cc] ;  /* 0x0002cc0001037983 */ /* 0x000ee20000300800 */
[----:B----4-:R-:W-:-:S03]  /*10c30*/  IMAD.X R14, R17, 0x1, R14, P2 ;  /* 0x00000001110e7824 */ /* 0x010fc600010e060e */
[----:B------:R0:W-:Y:S01]  /*10c40*/  STL [R1+0x570], R6 ;  /* 0x0005700601007387 */ /* 0x0001e20000100800 */
[----:B------:R-:W-:-:S03]  /*10c50*/  @P5 IMAD.MOV.U32 R19, RZ, RZ, R14 ;  /* 0x000000ffff135224 */ /* 0x000fc600078e000e */
[----:B------:R1:W-:Y:S04]  /*10c60*/  STL [R1+0x70c], R5 ;  /* 0x00070c0501007387 */ /* 0x0003e80000100800 */
[----:B------:R-:W-:Y:S04]  /*10c70*/  STL [R1+0x56c], R14 ;  /* 0x00056c0e01007387 */ /* 0x000fe80000100800 */
[----:B0-----:R-:W4:Y:S04]  /*10c80*/  LDL.LU R6, [R1+0x2d0] ;  /* 0x0002d00001067983 */ /* 0x001f280000300800 */
[----:B-1----:R-:W4:Y:S04]  /*10c90*/  LDL.LU R5, [R1+0x2d4] ;  /* 0x0002d40001057983 */ /* 0x002f280000300800 */
[----:B------:R0:W4:Y:S01]  /*10ca0*/  @P5 LDG.E.U8 R68, desc[UR34][R18.64] ;  /* 0x0000002212445981 */ /* 0x000122000c1e1100 */
[----:B--2---:R-:W-:-:S05]  /*10cb0*/  IADD3 R12, P2, PT, R15, R12, RZ ;  /* 0x0000000c0f0c7210 */ /* 0x004fca0007f5e0ff */
[----:B------:R-:W-:Y:S02]  /*10cc0*/  IMAD.X R13, R17, 0x1, R13, P2 ;  /* 0x00000001110d7824 */ /* 0x000fe400010e060d */
[----:B0-----:R-:W-:Y:S02]  /*10cd0*/  @P3 IMAD.MOV.U32 R18, RZ, RZ, R12 ;  /* 0x000000ffff123224 */ /* 0x001fe400078e000c */
[----:B------:R-:W-:-:S05]  /*10ce0*/  @P3 IMAD.MOV.U32 R19, RZ, RZ, R13 ;  /* 0x000000ffff133224 */ /* 0x000fca00078e000d */
[----:B------:R0:W2:Y:S01]  /*10cf0*/  @P3 LDG.E.U8 R10, desc[UR34][R18.64] ;  /* 0x00000022120a3981 */ /* 0x0000a2000c1e1100 */
[----:B------:R-:W-:Y:S02]  /*10d00*/  ISETP.GT.AND P3, PT, R20, 0x6e, PT ;  /* 0x0000006e1400780c */ /* 0x000fe40003f64270 */
[----:B------:R-:W-:Y:S02]  /*10d10*/  PRMT R54, RZ, 0x7610, R54 ;  /* 0x00007610ff367816 */ /* 0x000fe40000000036 */
[----:B------:R-:W-:Y:S02]  /*10d20*/  PRMT R66, RZ, 0x7610, R66 ;  /* 0x00007610ff427816 */ /* 0x000fe40000000042 */
[----:B---3--:R-:W-:-:S05]  /*10d30*/  IADD3 R3, P2, PT, R15, R3, RZ ;  /* 0x000000030f037210 */ /* 0x008fca0007f5e0ff */
[----:B------:R-:W-:Y:S02]  /*10d40*/  IMAD.X R7, R17, 0x1, R7, P2 ;  /* 0x0000000111077824 */ /* 0x000fe400010e0607 */
[----:B0-----:R-:W-:Y:S02]  /*10d50*/  @P3 IMAD.MOV.U32 R18, RZ, RZ, R3 ;  /* 0x000000ffff123224 */ /* 0x001fe400078e0003 */
[----:B------:R-:W-:-:S05]  /*10d60*/  @P3 IMAD.MOV.U32 R19, RZ, RZ, R7 ;  /* 0x000000ffff133224 */ /* 0x000fca00078e0007 */
[----:B------:R0:W3:Y:S01]  /*10d70*/  @P3 LDG.E.U8 R54, desc[UR34][R18.64] ;  /* 0x0000002212363981 */ /* 0x0000e2000c1e1100 */
[----:B------:R-:W-:Y:S02]  /*10d80*/  ISETP.GT.AND P3, PT, R20, 0x6f, PT ;  /* 0x0000006f1400780c */ /* 0x000fe40003f64270 */
[----:B----4-:R-:W-:Y:S01]  /*10d90*/  IADD3 R5, P2, PT, R15, R5, RZ ;  /* 0x000000050f057210 */ /* 0x010fe20007f5e0ff */
[----:B------:R-:W-:Y:S04]  /*10da0*/  STL [R1+0x6f8], R68 ;  /* 0x0006f84401007387 */ /* 0x000fe80000100800 */
[----:B------:R-:W-:Y:S01]  /*10db0*/  IMAD.X R6, R17, 0x1, R6, P2 ;  /* 0x0000000111067824 */ /* 0x000fe200010e0606 */
[----:B------:R1:W-:Y:S04]  /*10dc0*/  STL [R1+0x578], R12 ;  /* 0x0005780c01007387 */ /* 0x0003e80000100800 */
[----:B------:R-:W-:Y:S01]  /*10dd0*/  STL [R1+0x574], R13 ;  /* 0x0005740d01007387 */ /* 0x000fe20000100800 */
[----:B0-----:R-:W-:-:S03]  /*10de0*/  @P3 IMAD.MOV.U32 R18, RZ, RZ, R5 ;  /* 0x000000ffff123224 */ /* 0x001fc600078e0005 */
[----:B-1----:R-:W4:Y:S01]  /*10df0*/  LDL.LU R12, [R1+0x57c] ;  /* 0x00057c00010c7983 */ /* 0x002f220000300800 */
[----:B------:R-:W-:-:S03]  /*10e00*/  @P3 IMAD.MOV.U32 R19, RZ, RZ, R6 ;  /* 0x000000ffff133224 */ /* 0x000fc600078e0006 */
[----:B------:R-:W4:Y:S04]  /*10e10*/  LDL.LU R11, [R1+0x580] ;  /* 0x00058000010b7983 */ /* 0x000f280000300800 */
[----:B------:R-:W4:Y:S04]  /*10e20*/  @P3 LDG.E.U8 R66, desc[UR34][R18.64] ;  /* 0x0000002212423981 */ /* 0x000f28000c1e1100 */
[----:B--2---:R0:W-:Y:S04]  /*10e30*/  STL [R1+0x710], R10 ;  /* 0x0007100a01007387 */ /* 0x0041e80000100800 */
[----:B------:R1:W-:Y:S04]  /*10e40*/  STL [R1+0x2cc], R3 ;  /* 0x0002cc0301007387 */ /* 0x0003e80000100800 */
[----:B------:R-:W-:Y:S04]  /*10e50*/  STL [R1+0x2c8], R7 ;  /* 0x0002c80701007387 */ /* 0x000fe80000100800 */
[----:B0-----:R-:W2:Y:S04]  /*10e60*/  LDL.LU R10, [R1+0x584] ;  /* 0x00058400010a7983 */ /* 0x001ea80000300800 */
[----:B-1----:R-:W2:Y:S01]  /*10e70*/  LDL.LU R3, [R1+0x588] ;  /* 0x0005880001037983 */ /* 0x002ea20000300800 */
[----:B------:R-:W-:-:S02]  /*10e80*/  ISETP.GT.AND P3, PT, R20, 0x70, PT ;  /* 0x000000701400780c */ /* 0x000fc40003f64270 */
[----:B------:R-:W-:Y:S01]  /*10e90*/  PRMT R45, RZ, 0x7610, R45 ;  /* 0x00007610ff2d7816 */ /* 0x000fe2000000002d */
[----:B---3--:R-:W-:Y:S04]  /*10ea0*/  STL [R1+0x714], R54 ;  /* 0x0007143601007387 */ /* 0x008fe80000100800 */
[----:B------:R-:W-:Y:S04]  /*10eb0*/  STL [R1+0x2d4], R5 ;  /* 0x0002d40501007387 */ /* 0x000fe80000100800 */
[----:B------:R0:W-:Y:S04]  /*10ec0*/  STL [R1+0x2d0], R6 ;  /* 0x0002d00601007387 */ /* 0x0001e80000100800 */
[----:B------:R-:W3:Y:S04]  /*10ed0*/  LDL.LU R13, [R1+0x58c] ;  /* 0x00058c00010d7983 */ /* 0x000ee80000300800 */
[----:B0-----:R-:W3:Y:S04]  /*10ee0*/  LDL.LU R6, [R1+0x590] ;  /* 0x0005900001067983 */ /* 0x001ee80000300800 */
[----:B------:R-:W3:Y:S04]  /*10ef0*/  LDL.LU R7, [R1+0x594] ;  /* 0x0005940001077983 */ /* 0x000ee80000300800 */
[----:B------:R-:W3:Y:S01]  /*10f00*/  LDL.LU R5, [R1+0x598] ;  /* 0x0005980001057983 */ /* 0x000ee20000300800 */
[----:B----4-:R-:W-:-:S05]  /*10f10*/  IADD3 R11, P2, PT, R15, R11, RZ ;  /* 0x0000000b0f0b7210 */ /* 0x010fca0007f5e0ff */
[----:B------:R-:W-:Y:S01]  /*10f20*/  IMAD.X R12, R17, 0x1, R12, P2 ;  /* 0x00000001110c7824 */ /* 0x000fe200010e060c */
[----:B------:R-:W-:Y:S01]  /*10f30*/  STL [R1+0x718], R66 ;  /* 0x0007184201007387 */ /* 0x000fe20000100800 */
[----:B------:R-:W-:Y:S02]  /*10f40*/  @P3 IMAD.MOV.U32 R18, RZ, RZ, R11 ;  /* 0x000000ffff123224 */ /* 0x000fe400078e000b */
[----:B------:R-:W-:Y:S01]  /*10f50*/  @P3 IMAD.MOV.U32 R19, RZ, RZ, R12 ;  /* 0x000000ffff133224 */ /* 0x000fe200078e000c */
[----:B------:R-:W-:Y:S04]  /*10f60*/  STL [R1+0x580], R11 ;  /* 0x0005800b01007387 */ /* 0x000fe80000100800 */
[----:B------:R0:W-:Y:S04]  /*10f70*/  STL [R1+0x57c], R12 ;  /* 0x00057c0c01007387 */ /* 0x0001e80000100800 */
[----:B------:R1:W4:Y:S01]  /*10f80*/  @P3 LDG.E.U8 R45, desc[UR34][R18.64] ;  /* 0x00000022122d3981 */ /* 0x000322000c1e1100 */
[----:B------:R-:W-:-:S03]  /*10f90*/  ISETP.GT.AND P3, PT, R20, 0x71, PT ;  /* 0x000000711400780c */ /* 0x000fc60003f64270 */
[----:B0-----:R-:W4:Y:S04]  /*10fa0*/  LDL.LU R12, [R1+0x59c] ;  /* 0x00059c00010c7983 */ /* 0x001f280000300800 */
[----:B------:R-:W4:Y:S01]  /*10fb0*/  LDL.LU R11, [R1+0x5a0] ;  /* 0x0005a000010b7983 */ /* 0x000f220000300800 */
[----:B--2---:R-:W-:-:S05]  /*10fc0*/  IADD3 R3, P2, PT, R15, R3, RZ ;  /* 0x000000030f037210 */ /* 0x004fca0007f5e0ff */
[----:B------:R-:W-:Y:S01]  /*10fd0*/  IMAD.X R10, R17, 0x1, R10, P2 ;  /* 0x00000001110a7824 */ /* 0x000fe200010e060a */
[----:B------:R-:W-:Y:S01]  /*10fe0*/  STL [R1+0x588], R3 ;  /* 0x0005880301007387 */ /* 0x000fe20000100800 */
[----:B-1----:R-:W-:Y:S02]  /*10ff0*/  @P3 IMAD.MOV.U32 R18, RZ, RZ, R3 ;  /* 0x000000ffff123224 */ /* 0x002fe400078e0003 */
[----:B------:R-:W-:Y:S01]  /*11000*/  @P3 IMAD.MOV.U32 R19, RZ, RZ, R10 ;  /* 0x000000ffff133224 */ /* 0x000fe200078e000a */
[----:B------:R0:W-:Y:S04]  /*11010*/  STL [R1+0x584], R10 ;  /* 0x0005840a01007387 */ /* 0x0001e80000100800 */
[----:B0-----:R-:W2:Y:S04]  /*11020*/  LDL.LU R10, [R1+0x5a4] ;  /* 0x0005a400010a7983 */ /* 0x001ea80000300800 */
[----:B------:R-:W2:Y:S01]  /*11030*/  LDL.LU R3, [R1+0x5a8] ;  /* 0x0005a80001037983 */ /* 0x000ea20000300800 */
[----:B------:R-:W-:-:S06]  /*11040*/  PRMT R64, RZ, 0x7610, R64 ;  /* 0x00007610ff407816 */ /* 0x000fcc0000000040 */
[----:B------:R0:W2:Y:S01]  /*11050*/  @P3 LDG.E.U8 R64, desc[UR34][R18.64] ;  /* 0x0000002212403981 */ /* 0x0000a2000c1e1100 */
[----:B------:R-:W-:Y:S02]  /*11060*/  ISETP.GT.AND P3, PT, R20, RZ, PT ;  /* 0x000000ff1400720c */ /* 0x000fe40003f64270 */
[----:B------:R-:W-:Y:S02]  /*11070*/  IADD3 R0, P2, PT, R15, R0, RZ ;  /* 0x000000000f007210 */ /* 0x000fe40007f5e0ff */
[----:B------:R-:W-:-:S03]  /*11080*/  PRMT R31, RZ, 0x7610, R31 ;  /* 0x00007610ff1f7816 */ /* 0x000fc6000000001f */
[----:B------:R-:W-:-:S06]  /*11090*/  IMAD.X R2, R17, 0x1, R2, P2 ;  /* 0x0000000111027824 */ /* 0x000fcc00010e0602 */
[----:B0-----:R-:W-:Y:S02]  /*110a0*/  @P3 IMAD.MOV.U32 R18, RZ, RZ, R0 ;  /* 0x000000ffff123224 */ /* 0x001fe400078e0000 */
[----:B------:R-:W-:-:S05]  /*110b0*/  @P3 IMAD.MOV.U32 R19, RZ, RZ, R2 ;  /* 0x000000ffff133224 */ /* 0x000fca00078e0002 */
[----:B------:R0:W2:Y:S01]  /*110c0*/  @P3 LDG.E.U8 R31, desc[UR34][R18.64] ;  /* 0x00000022121f3981 */ /* 0x0000a2000c1e1100 */
[----:B------:R-:W-:Y:S02]  /*110d0*/  ISETP.GT.AND P3, PT, R20, 0x72, PT ;  /* 0x000000721400780c */ /* 0x000fe40003f64270 */
[----:B------:R-:W-:Y:S01]  /*110e0*/  PRMT R62, RZ, 0x7610, R62 ;  /* 0x00007610ff3e7816 */ /* 0x000fe2000000003e */
[----:B------:R-:W-:Y:S01]  /*110f0*/  STL [R1+0x71c], R2 ;  /* 0x00071c0201007387 */ /* 0x000fe20000100800 */
[----:B------:R-:W-:Y:S02]  /*11100*/  PRMT R60, RZ, 0x7610, R60 ;  /* 0x00007610ff3c7816 */ /* 0x000fe4000000003c */
[----:B------:R-:W-:Y:S02]  /*11110*/  PRMT R58, RZ, 0x7610, R58 ;  /* 0x00007610ff3a7816 */ /* 0x000fe4000000003a */
[----:B---3--:R-:W-:-:S05]  /*11120*/  IADD3 R6, P2, PT, R15, R6, RZ ;  /* 0x000000060f067210 */ /* 0x008fca0007f5e0ff */
[----:B------:R-:W-:Y:S01]  /*11130*/  IMAD.X R13, R17, 0x1, R13, P2 ;  /* 0x00000001110d7824 */ /* 0x000fe200010e060d */
[----:B------:R1:W-:Y:S01]  /*11140*/  STL [R1+0x590], R6 ;  /* 0x0005900601007387 */ /* 0x0003e20000100800 */
[----:B0-----:R-:W-:Y:S02]  /*11150*/  @P3 IMAD.MOV.U32 R18, RZ, RZ, R6 ;  /* 0x000000ffff123224 */ /* 0x001fe400078e0006 */
[----:B------:R-:W-:Y:S01]  /*11160*/  @P3 IMAD.MOV.U32 R19, RZ, RZ, R13 ;  /* 0x000000ffff133224 */ /* 0x000fe200078e000d */
[----:B------:R-:W-:Y:S04]  /*11170*/  STL [R1+0x58c], R13 ;  /* 0x00058c0d01007387 */ /* 0x000fe80000100800 */
[----:B------:R0:W3:Y:S04]  /*11180*/  @P3 LDG.E.U8 R62, desc[UR34][R18.64] ;  /* 0x00000022123e3981 */ /* 0x0000e8000c1e1100 */
[----:B-1----:R-:W3:Y:S01]  /*11190*/  LDL.LU R6, [R1+0x2d8] ;  /* 0x0002d80001067983 */ /* 0x002ee20000300800 */
[----:B------:R-:W-:-:S03]  /*111a0*/  ISETP.GT.AND P3, PT, R20, 0x73, PT ;  /* 0x000000731400780c */ /* 0x000fc60003f64270 */
[----:B------:R-:W3:Y:S01]  /*111b0*/  LDL.LU R2, [R1+0x2dc] ;  /* 0x0002dc0001027983 */ /* 0x000ee20000300800 */
[----:B------:R-:W-:-:S05]  /*111c0*/  IADD3 R5, P2, PT, R15, R5, RZ ;  /* 0x000000050f057210 */ /* 0x000fca0007f5e0ff */
[----:B------:R-:W-:Y:S01]  /*111d0*/  IMAD.X R7, R17, 0x1, R7, P2 ;  /* 0x0000000111077824 */ /* 0x000fe200010e0607 */
[----:B------:R-:W-:Y:S03]  /*111e0*/  STL [R1+0x598], R5 ;  /* 0x0005980501007387 */ /* 0x000fe60000100800 */
[----:B0-----:R-:W-:Y:S01]  /*111f0*/  @P3 IMAD.MOV.U32 R18, RZ, RZ, R5 ;  /* 0x000000ffff123224 */ /* 0x001fe200078e0005 */
[----:B------:R0:W-:Y:S01]  /*11200*/  STL [R1+0x594], R7 ;  /* 0x0005940701007387 */ /* 0x0001e20000100800 */
[----:B------:R-:W-:-:S05]  /*11210*/  @P3 IMAD.MOV.U32 R19, RZ, RZ, R7 ;  /* 0x000000ffff133224 */ /* 0x000fca00078e0007 */
[----:B------:R1:W3:Y:S04]  /*11220*/  @P3 LDG.E.U8 R60, desc[UR34][R18.64] ;  /* 0x00000022123c3981 */ /* 0x0002e8000c1e1100 */
[----:B0-----:R-:W3:Y:S01]  /*11230*/  LDL.LU R7, [R1+0x2e0] ;  /* 0x0002e00001077983 */ /* 0x001ee20000300800 */
[----:B------:R-:W-:-:S03]  /*11240*/  ISETP.GT.AND P3, PT, R20, 0x74, PT ;  /* 0x000000741400780c */ /* 0x000fc60003f64270 */
[----:B------:R-:W3:Y:S01]  /*11250*/  LDL.LU R5, [R1+0x2e4] ;  /* 0x0002e40001057983 */ /* 0x000ee20000300800 */
[----:B----4-:R-:W-:-:S05]  /*11260*/  IADD3 R11, P2, PT, R15, R11, RZ ;  /* 0x0000000b0f0b7210 */ /* 0x010fca0007f5e0ff */
[----:B------:R-:W-:Y:S01]  /*11270*/  IMAD.X R12, R17, 0x1, R12, P2 ;  /* 0x00000001110c7824 */ /* 0x000fe200010e060c */
[----:B------:R-:W-:Y:S03]  /*11280*/  STL [R1+0x5a0], R11 ;  /* 0x0005a00b01007387 */ /* 0x000fe60000100800 */
[----:B-1----:R-:W-:Y:S01]  /*11290*/  @P3 IMAD.MOV.U32 R18, RZ, RZ, R11 ;  /* 0x000000ffff123224 */ /* 0x002fe200078e000b */
[----:B------:R0:W-:Y:S01]  /*112a0*/  STL [R1+0x59c], R12 ;  /* 0x00059c0c01007387 */ /* 0x0001e20000100800 */
[----:B------:R-:W-:-:S05]  /*112b0*/  @P3 IMAD.MOV.U32 R19, RZ, RZ, R12 ;  /* 0x000000ffff133224 */ /* 0x000fca00078e000c */
[----:B------:R1:W4:Y:S04]  /*112c0*/  @P3 LDG.E.U8 R58, desc[UR34][R18.64] ;  /* 0x00000022123a3981 */ /* 0x000328000c1e1100 */
[----:B0-----:R-:W4:Y:S01]  /*112d0*/  LDL.LU R12, [R1+0x5ac] ;  /* 0x0005ac00010c7983 */ /* 0x001f220000300800 */
[----:B------:R-:W-:-:S03]  /*112e0*/  ISETP.GT.AND P3, PT, R20, 0x75, PT ;  /* 0x000000751400780c */ /* 0x000fc60003f64270 */
[----:B------:R-:W4:Y:S01]  /*112f0*/  LDL.LU R11, [R1+0x5b0] ;  /* 0x0005b000010b7983 */ /* 0x000f220000300800 */
[----:B--2---:R-:W-:-:S05]  /*11300*/  IADD3 R3, P2, PT, R15, R3, RZ ;  /* 0x000000030f037210 */ /* 0x004fca0007f5e0ff */
[----:B------:R-:W-:Y:S01]  /*11310*/  IMAD.X R10, R17, 0x1, R10, P2 ;  /* 0x00000001110a7824 */ /* 0x000fe200010e060a */
[----:B------:R-:W-:Y:S03]  /*11320*/  STL [R1+0x5a8], R3 ;  /* 0x0005a80301007387 */ /* 0x000fe60000100800 */
[----:B-1----:R-:W-:Y:S01]  /*11330*/  @P3 IMAD.MOV.U32 R19, RZ, RZ, R10 ;  /* 0x000000ffff133224 */ /* 0x002fe200078e000a */
[----:B------:R0:W-:Y:S01]  /*11340*/  STL [R1+0x5a4], R10 ;  /* 0x0005a40a01007387 */ /* 0x0001e20000100800 */
[----:B------:R-:W-:-:S03]  /*11350*/  @P3 IMAD.MOV.U32 R18, RZ, RZ, R3 ;  /* 0x000000ffff123224 */ /* 0x000fc600078e0003 */
[----:B0-----:R-:W2:Y:S04]  /*11360*/  LDL.LU R10, [R1+0x5b4] ;  /* 0x0005b400010a7983 */ /* 0x001ea80000300800 */
[----:B------:R-:W2:Y:S01]  /*11370*/  LDL.LU R3, [R1+0x5b8] ;  /* 0x0005b80001037983 */ /* 0x000ea20000300800 */
[----:B------:R-:W-:-:S06]  /*11380*/  PRMT R55, RZ, 0x7610, R55 ;  /* 0x00007610ff377816 */ /* 0x000fcc0000000037 */
[----:B------:R0:W2:Y:S01]  /*11390*/  @P3 LDG.E.U8 R55, desc[UR34][R18.64] ;  /* 0x0000002212373981 */ /* 0x0000a2000c1e1100 */
[----:B------:R-:W-:Y:S02]  /*113a0*/  ISETP.GT.AND P3, PT, R20, 0x76, PT ;  /* 0x000000761400780c */ /* 0x000fe40003f64270 */
[----:B------:R-:W-:Y:S02]  /*113b0*/  PRMT R53, RZ, 0x7610, R53 ;  /* 0x00007610ff357816 */ /* 0x000fe40000000035 */
[----:B------:R-:W-:Y:S02]  /*113c0*/  PRMT R52, RZ, 0x7610, R52 ;  /* 0x00007610ff347816 */ /* 0x000fe40000000034 */
[----:B------:R-:W-:Y:S02]  /*113d0*/  PRMT R44, RZ, 0x7610, R44 ;  /* 0x00007610ff2c7816 */ /* 0x000fe4000000002c */
[----:B---3--:R-:W-:-:S05]  /*113e0*/  IADD3 R2, P2, PT, R15, R2, RZ ;  /* 0x000000020f027210 */ /* 0x008fca0007f5e0ff */
[----:B------:R-:W-:Y:S01]  /*113f0*/  IMAD.X R6, R17, 0x1, R6, P2 ;  /* 0x0000000111067824 */ /* 0x000fe200010e0606 */
[----:B------:R-:W-:Y:S01]  /*11400*/  STL [R1+0x2dc], R2 ;  /* 0x0002dc0201007387 */ /* 0x000fe20000100800 */
[----:B0-----:R-:W-:Y:S02]  /*11410*/  @P3 IMAD.MOV.U32 R18, RZ, RZ, R2 ;  /* 0x000000ffff123224 */ /* 0x001fe400078e0002 */
[----:B------:R-:W-:Y:S01]  /*11420*/  @P3 IMAD.MOV.U32 R19, RZ, RZ, R6 ;  /* 0x000000ffff133224 */ /* 0x000fe200078e0006 */
[----:B------:R0:W-:Y:S04]  /*11430*/  STL [R1+0x2d8], R6 ;  /* 0x0002d80601007387 */ /* 0x0001e80000100800 */
[----:B------:R1:W3:Y:S01]  /*11440*/  @P3 LDG.E.U8 R53, desc[UR34][R18.64] ;  /* 0x0000002212353981 */ /* 0x0002e2000c1e1100 */
[----:B------:R-:W-:-:S03]  /*11450*/  ISETP.GT.AND P3, PT, R20, 0x77, PT ;  /* 0x000000771400780c */ /* 0x000fc60003f64270 */
[----:B0-----:R-:W3:Y:S04]  /*11460*/  LDL.LU R6, [R1+0x5bc] ;  /* 0x0005bc0001067983 */ /* 0x001ee80000300800 */
[----:B------:R-:W3:Y:S01]  /*11470*/  LDL.LU R2, [R1+0x5c0] ;  /* 0x0005c00001027983 */ /* 0x000ee20000300800 */
[----:B------:R-:W-:-:S05]  /*11480*/  IADD3 R5, P2, PT, R15, R5, RZ ;  /* 0x000000050f057210 */ /* 0x000fca0007f5e0ff */
[----:B------:R-:W-:Y:S01]  /*11490*/  IMAD.X R7, R17, 0x1, R7, P2 ;  /* 0x0000000111077824 */ /* 0x000fe200010e0607 */
[----:B------:R-:W-:Y:S01]  /*114a0*/  STL [R1+0x2e4], R5 ;  /* 0x0002e40501007387 */ /* 0x000fe20000100800 */
[----:B-1----:R-:W-:Y:S02]  /*114b0*/  @P3 IMAD.MOV.U32 R18, RZ, RZ, R5 ;  /* 0x000000ffff123224 */ /* 0x002fe400078e0005 */
[----:B------:R-:W-:Y:S01]  /*114c0*/  @P3 IMAD.MOV.U32 R19, RZ, RZ, R7 ;  /* 0x000000ffff133224 */ /* 0x000fe200078e0007 */
[----:B------:R0:W-:Y:S04]  /*114d0*/  STL [R1+0x2e0], R7 ;  /* 0x0002e00701007387 */ /* 0x0001e80000100800 */
[----:B------:R1:W3:Y:S01]  /*114e0*/  @P3 LDG.E.U8 R52, desc[UR34][R18.64] ;  /* 0x0000002212343981 */ /* 0x0002e2000c1e1100 */
[----:B------:R-:W-:-:S03]  /*114f0*/  ISETP.GT.AND P3, PT, R20, 0x78, PT ;  /* 0x000000781400780c */ /* 0x000fc60003f64270 */
[----:B0-----:R-:W3:Y:S04]  /*11500*/  LDL.LU R7, [R1+0x5c4] ;  /* 0x0005c40001077983 */ /* 0x001ee80000300800 */
[----:B------:R-:W3:Y:S01]  /*11510*/  LDL.LU R5, [R1+0x5c8] ;  /* 0x0005c80001057983 */ /* 0x000ee20000300800 */
[----:B----4-:R-:W-:-:S05]  /*11520*/  IADD3 R11, P2, PT, R15, R11, RZ ;  /* 0x0000000b0f0b7210 */ /* 0x010fca0007f5e0ff */
[----:B------:R-:W-:Y:S01]  /*11530*/  IMAD.X R12, R17, 0x1, R12, P2 ;  /* 0x00000001110c7824 */ /* 0x000fe200010e060c */
[----:B------:R-:W-:Y:S01]  /*11540*/  STL [R1+0x5b0], R11 ;  /* 0x0005b00b01007387 */ /* 0x000fe20000100800 */
[----:B-1----:R-:W-:Y:S02]  /*11550*/  @P3 IMAD.MOV.U32 R18, RZ, RZ, R11 ;  /* 0x000000ffff123224 */ /* 0x002fe400078e000b */
[----:B------:R-:W-:Y:S01]  /*11560*/  @P3 IMAD.MOV.U32 R19, RZ, RZ, R12 ;  /* 0x000000ffff133224 */ /* 0x000fe200078e000c */
        /* <DEDUP_REMOVED lines=20> */
[----:B------:R-:W-:Y:S02]  /*116b0*/  IMAD.X R6, R17, 0x1, R6, P2 ;  /* 0x0000000111067824 */ /* 0x000fe400010e0606 */
[----:B0-----:R-:W-:Y:S02]  /*116c0*/  @P3 IMAD.MOV.U32 R18, RZ, RZ, R2 ;  /* 0x000000ffff123224 */ /* 0x001fe400078e0002 */
[----:B------:R-:W-:Y:S01]  /*116d0*/  @P3 IMAD.MOV.U32 R19, RZ, RZ, R6 ;  /* 0x000000ffff133224 */ /* 0x000fe200078e0006 */
[----:B------:R-:W-:Y:S04]  /*116e0*/  STL [R1+0x5c0], R2 ;  /* 0x0005c00201007387 */ /* 0x000fe80000100800 */
[----:B------:R0:W3:Y:S01]  /*116f0*/  @P3 LDG.E.U8 R50, desc[UR34][R18.64] ;  /* 0x0000002212323981 */ /* 0x0000e2000c1e1100 */
[----:B------:R-:W-:-:S03]  /*11700*/  ISETP.GT.AND P3, PT, R20, 0x7b, PT ;  /* 0x0000007b1400780c */ /* 0x000fc60003f64270 */
[----:B------:R1:W-:Y:S01]  /*11710*/  STL [R1+0x5bc], R6 ;  /* 0x0005bc0601007387 */ /* 0x0003e20000100800 */
[----:B------:R-:W-:-:S03]  /*11720*/  IADD3 R5, P2, PT, R15, R5, RZ ;  /* 0x000000050f057210 */ /* 0x000fc60007f5e0ff */
[----:B-1----:R-:W3:Y:S04]  /*11730*/  LDL.LU R6, [R1+0x2e8] ;  /* 0x0002e80001067983 */ /* 0x002ee80000300800 */
[----:B------:R-:W3:Y:S01]  /*11740*/  LDL.LU R2, [R1+0x2ec] ;  /* 0x0002ec0001027983 */ /* 0x000ee20000300800 */
[----:B------:R-:W-:Y:S02]  /*11750*/  IMAD.X R7, R17, 0x1, R7, P2 ;  /* 0x0000000111077824 */ /* 0x000fe400010e0607 */
[----:B0-----:R-:W-:Y:S02]  /*11760*/  @P3 IMAD.MOV.U32 R18, RZ, RZ, R5 ;  /* 0x000000ffff123224 */ /* 0x001fe400078e0005 */
[----:B------:R-:W-:-:S05]  /*11770*/  @P3 IMAD.MOV.U32 R19, RZ, RZ, R7 ;  /* 0x000000ffff133224 */ /* 0x000fca00078e0007 */
[----:B------:R0:W3:Y:S01]  /*11780*/  @P3 LDG.E.U8 R49, desc[UR34][R18.64] ;  /* 0x0000002212313981 */ /* 0x0000e2000c1e1100 */
[----:B------:R-:W-:Y:S02]  /*11790*/  ISETP.GT.AND P3, PT, R20, 0x7c, PT ;  /* 0x0000007c1400780c */ /* 0x000fe40003f64270 */
[----:B----4-:R-:W-:-:S05]  /*117a0*/  IADD3 R11, P2, PT, R15, R11, RZ ;  /* 0x0000000b0f0b7210 */ /* 0x010fca0007f5e0ff */
[----:B------:R-:W-:-:S06]  /*117b0*/  IMAD.X R12, R17, 0x1, R12, P2 ;  /* 0x00000001110c7824 */ /* 0x000fcc00010e060c */
[----:B0-----:R-:W-:Y:S02]  /*117c0*/  @P3 IMAD.MOV.U32 R18, RZ, RZ, R11 ;  /* 0x000000ffff123224 */ /* 0x001fe400078e000b */
[----:B------:R-:W-:Y:S01]  /*117d0*/  @P3 IMAD.MOV.U32 R19, RZ, RZ, R12 ;  /* 0x000000ffff133224 */ /* 0x000fe200078e000c */
[----:B------:R-:W-:Y:S04]  /*117e0*/  STL [R1+0x5c8], R5 ;  /* 0x0005c80501007387 */ /* 0x000fe80000100800 */
[----:B------:R0:W4:Y:S01]  /*117f0*/  @P3 LDG.E.U8 R40, desc[UR34][R18.64] ;  /* 0x0000002212283981 */ /* 0x000122000c1e1100 */
[----:B------:R-:W-:-:S03]  /*11800*/  ISETP.GT.AND P3, PT, R20, 0x7d, PT ;  /* 0x0000007d1400780c */ /* 0x000fc60003f64270 */
[----:B------:R1:W-:Y:S01]  /*11810*/  STL [R1+0x5c4], R7 ;  /* 0x0005c40701007387 */ /* 0x0003e20000100800 */
[----:B--2---:R-:W-:-:S03]  /*11820*/  IADD3 R3, P2, PT, R15, R3, RZ ;  /* 0x000000030f037210 */ /* 0x004fc60007f5e0ff */
[----:B-1----:R-:W2:Y:S02]  /*11830*/  LDL.LU R7, [R1+0x2f0] ;  /* 0x0002f00001077983 */ /* 0x002ea40000300800 */
[----:B------:R-:W-:Y:S02]  /*11840*/  IMAD.X R10, R17, 0x1, R10, P2 ;  /* 0x00000001110a7824 */ /* 0x000fe400010e060a */
[----:B------:R-:W2:Y:S04]  /*11850*/  LDL.LU R5, [R1+0x2f4] ;  /* 0x0002f40001057983 */ /* 0x000ea80000300800 */
[----:B------:R1:W-:Y:S01]  /*11860*/  STL [R1+0x5d0], R11 ;  /* 0x0005d00b01007387 */ /* 0x0003e20000100800 */
[----:B0-----:R-:W-:-:S03]  /*11870*/  @P3 IMAD.MOV.U32 R18, RZ, RZ, R3 ;  /* 0x000000ffff123224 */ /* 0x001fc600078e0003 */
[----:B------:R-:W-:Y:S04]  /*11880*/  STL [R1+0x5cc], R12 ;  /* 0x0005cc0c01007387 */ /* 0x000fe80000100800 */
[----:B-1----:R-:W4:Y:S04]  /*11890*/  LDL.LU R11, [R1+0x2f8] ;  /* 0x0002f800010b7983 */ /* 0x002f280000300800 */
[----:B------:R0:W-:Y:S04]  /*118a0*/  STL [R1+0x5d8], R3 ;  /* 0x0005d80301007387 */ /* 0x0001e80000100800 */
[----:B------:R1:W-:Y:S04]  /*118b0*/  STL [R1+0x5d4], R10 ;  /* 0x0005d40a01007387 */ /* 0x0003e80000100800 */
[----:B0-----:R-:W4:Y:S01]  /*118c0*/  LDL.LU R3, [R1+0x2fc] ;  /* 0x0002fc0001037983 */ /* 0x001f220000300800 */
[----:B------:R-:W-:Y:S01]  /*118d0*/  PRMT R38, RZ, 0x7610, R38 ;  /* 0x00007610ff267816 */ /* 0x000fe20000000026 */
[----:B------:R-:W-:-:S02]  /*118e0*/  @P3 IMAD.MOV.U32 R19, RZ, RZ, R10 ;  /* 0x000000ffff133224 */ /* 0x000fc400078e000a */
[----:B------:R-:W4:Y:S04]  /*118f0*/  LDL.LU R12, [R1+0x338] ;  /* 0x00033800010c7983 */ /* 0x000f280000300800 */
[----:B------:R0:W4:Y:S01]  /*11900*/  @P3 LDG.E.U8 R38, desc[UR34][R18.64] ;  /* 0x0000002212263981 */ /* 0x000122000c1e1100 */
[C---:B------:R-:W-:Y:S02]  /*11910*/  ISETP.GT.AND P3, PT, R20.reuse, 0x7e, PT ;  /* 0x0000007e1400780c */ /* 0x040fe40003f64270 */
[----:B------:R-:W-:Y:S02]  /*11920*/  PRMT R36, RZ, 0x7610, R36 ;  /* 0x00007610ff247816 */ /* 0x000fe40000000024 */
[----:B------:R-:W-:Y:S02]  /*11930*/  ISETP.GT.AND P4, PT, R20, 0x7f, PT ;  /* 0x0000007f1400780c */ /* 0x000fe40003f84270 */
[----:B-1----:R-:W-:-:S02]  /*11940*/  SHF.R.S32.HI R10, RZ, 0x1f, R16 ;  /* 0x0000001fff0a7819 */ /* 0x002fc40000011410 */
[----:B---3--:R-:W-:-:S05]  /*11950*/  IADD3 R2, P2, PT, R15, R2, RZ ;  /* 0x000000020f027210 */ /* 0x008fca0007f5e0ff */
[----:B------:R-:W-:Y:S01]  /*11960*/  IMAD.X R6, R17, 0x1, R6, P2 ;  /* 0x0000000111067824 */ /* 0x000fe200010e0606 */
[----:B------:R-:W-:Y:S03]  /*11970*/  STL [R1+0x2ec], R2 ;  /* 0x0002ec0201007387 */ /* 0x000fe60000100800 */
[----:B0-----:R-:W-:Y:S01]  /*11980*/  @P3 IMAD.MOV.U32 R19, RZ, RZ, R6 ;  /* 0x000000ffff133224 */ /* 0x001fe200078e0006 */
[----:B------:R0:W-:Y:S02]  /*11990*/  STL [R1+0x2e8], R6 ;  /* 0x0002e80601007387 */ /* 0x0001e40000100800 */
[----:B0-----:R-:W0:Y:S01]  /*119a0*/  S2R R6, SR_TID.X ;  /* 0x0000000000067919 */ /* 0x001e220000002100 */
[----:B------:R-:W-:Y:S02]  /*119b0*/  @P3 IMAD.MOV.U32 R18, RZ, RZ, R2 ;  /* 0x000000ffff123224 */ /* 0x000fe400078e0002 */
[----:B------:R-:W3:Y:S04]  /*119c0*/  LDL.LU R2, [R1+0x33c] ;  /* 0x00033c0001027983 */ /* 0x000ee80000300800 */
[----:B------:R1:W3:Y:S02]  /*119d0*/  @P3 LDG.E.U8 R36, desc[UR34][R18.64] ;  /* 0x0000002212243981 */ /* 0x0002e4000c1e1100 */
[----:B-1----:R-:W-:-:S02]  /*119e0*/  PRMT R18, RZ, 0x7610, R18 ;  /* 0x00007610ff127816 */ /* 0x002fc40000000012 */
[----:B--2---:R-:W-:Y:S02]  /*119f0*/  IADD3 R5, P3, PT, R15, R5, RZ ;  /* 0x000000050f057210 */ /* 0x004fe40007f7e0ff */
[----:B0-----:R-:W-:-:S03]  /*11a00*/  LOP3.LUT R6, R6, 0x7f, RZ, 0xc0, !PT ;  /* 0x0000007f06067812 */ /* 0x001fc600078ec0ff */
[----:B------:R-:W-:Y:S01]  /*11a10*/  IMAD.X R7, R17, 0x1, R7, P3 ;  /* 0x0000000111077824 */ /* 0x000fe200018e0607 */
[----:B------:R-:W-:Y:S01]  /*11a20*/  ISETP.GE.AND P2, PT, R6, R20, PT ;  /* 0x000000140600720c */ /* 0x000fe20003f46270 */
[----:B------:R-:W-:Y:S01]  /*11a30*/  STL [R1+0x2f4], R5 ;  /* 0x0002f40501007387 */ /* 0x000fe20000100800 */
[----:B------:R-:W-:Y:S02]  /*11a40*/  @P4 IMAD.MOV.U32 R20, RZ, RZ, R5 ;  /* 0x000000ffff144224 */ /* 0x000fe400078e0005 */
[----:B------:R-:W-:Y:S01]  /*11a50*/  @P4 IMAD.MOV.U32 R21, RZ, RZ, R7 ;  /* 0x000000ffff154224 */ /* 0x000fe200078e0007 */
[----:B------:R0:W-:Y:S04]  /*11a60*/  STL [R1+0x2f0], R7 ;  /* 0x0002f00701007387 */ /* 0x0001e80000100800 */
[----:B------:R1:W2:Y:S01]  /*11a70*/  @P4 LDG.E.U8 R18, desc[UR34][R20.64] ;  /* 0x0000002214124981 */ /* 0x0002a2000c1e1100 */
[----:B------:R-:W-:Y:S06]  /*11a80*/  BAR.SYNC.DEFER_BLOCKING 0x0 ;  /* 0x0000000000007b1d */ /* 0x000fec0000010000 */
[----:B0-----:R-:W2:Y:S01]  /*11a90*/  LDL.LU R7, [R1+0x378] ;  /* 0x0003780001077983 */ /* 0x001ea20000300800 */
[----:B----4-:R-:W-:-:S03]  /*11aa0*/  IADD3 R3, P3, PT, R16, R3, RZ ;  /* 0x0000000310037210 */ /* 0x010fc60007f7e0ff */
[----:B------:R-:W4:Y:S02]  /*11ab0*/  LDL.LU R5, [R1+0x37c] ;  /* 0x00037c0001057983 */ /* 0x000f240000300800 */
[----:B------:R-:W-:Y:S02]  /*11ac0*/  IMAD.X R11, R10, 0x1, R11, P3 ;  /* 0x000000010a0b7824 */ /* 0x000fe400018e060b */
[----:B------:R-:W-:Y:S01]  /*11ad0*/  STL [R1+0x2fc], R3 ;  /* 0x0002fc0301007387 */ /* 0x000fe20000100800 */
[----:B-1----:R-:W-:Y:S02]  /*11ae0*/  @!P2 IMAD.MOV.U32 R20, RZ, RZ, R3 ;  /* 0x000000ffff14a224 */ /* 0x002fe400078e0003 */
[----:B------:R-:W-:Y:S01]  /*11af0*/  @!P2 IMAD.MOV.U32 R21, RZ, RZ, R11 ;  /* 0x000000ffff15a224 */ /* 0x000fe200078e000b */
[----:B------:R0:W-:Y:S04]  /*11b00*/  STL [R1+0x2f8], R11 ;  /* 0x0002f80b01007387 */ /* 0x0001e80000100800 */
[----:B0-----:R-:W2:Y:S04]  /*11b10*/  LDL.LU R11, [R1+0x3b8] ;  /* 0x0003b800010b7983 */ /* 0x001ea80000300800 */
[----:B------:R-:W2:Y:S01]  /*11b20*/  LDL.LU R3, [R1+0x3bc] ;  /* 0x0003bc0001037983 */ /* 0x000ea20000300800 */
[----:B------:R-:W-:-:S06]  /*11b30*/  PRMT R19, RZ, 0x7610, R19 ;  /* 0x00007610ff137816 */ /* 0x000fcc0000000013 */
[----:B------:R0:W2:Y:S02]  /*11b40*/  @!P2 LDG.E.U8 R19, desc[UR34][R20.64] ;  /* 0x000000221413a981 */ /* 0x0000a4000c1e1100 */
[----:B0-----:R-:W-:Y:S01]  /*11b50*/  PRMT R20, RZ, 0x7610, R20 ;  /* 0x00007610ff147816 */ /* 0x001fe20000000014 */
[----:B------:R-:W-:Y:S01]  /*11b60*/  IMAD.MOV.U32 R13, RZ, RZ, R24 ;  /* 0x000000ffff0d7224 */ /* 0x000fe200078e0018 */
[----:B---3--:R-:W-:-:S05]  /*11b70*/  IADD3 R2, P3, PT, R16, R2, RZ ;  /* 0x0000000210027210 */ /* 0x008fca0007f7e0ff */
[----:B------:R-:W-:Y:S01]  /*11b80*/  IMAD.X R12, R10, 0x1, R12, P3 ;  /* 0x000000010a0c7824 */ /* 0x000fe200018e060c */
[----:B------:R-:W-:Y:S01]  /*11b90*/  STL [R1+0x33c], R2 ;  /* 0x00033c0201007387 */ /* 0x000fe20000100800 */
[----:B------:R-:W-:Y:S02]  /*11ba0*/  @!P2 IMAD.MOV.U32 R22, RZ, RZ, R2 ;  /* 0x000000ffff16a224 */ /* 0x000fe400078e0002 */
[----:B------:R-:W-:Y:S01]  /*11bb0*/  @!P2 IMAD.MOV.U32 R23, RZ, RZ, R12 ;  /* 0x000000ffff17a224 */ /* 0x000fe200078e000c */
[----:B------:R0:W-:Y:S04]  /*11bc0*/  STL [R1+0x338], R12 ;  /* 0x0003380c01007387 */ /* 0x0001e80000100800 */
[----:B------:R1:W3:Y:S04]  /*11bd0*/  @!P2 LDG.E.U8 R20, desc[UR34][R22.64] ;  /* 0x000000221614a981 */ /* 0x0002e8000c1e1100 */
[----:B0-----:R-:W3:Y:S04]  /*11be0*/  LDL.LU R12, [R1+0x300] ;  /* 0x00030000010c7983 */ /* 0x001ee80000300800 */
[----:B------:R-:W3:Y:S01]  /*11bf0*/  LDL.LU R2, [R1+0x304] ;  /* 0x0003040001027983 */ /* 0x000ee20000300800 */
[----:B----4-:R-:W-:-:S05]  /*11c00*/  IADD3 R5, P3, PT, R16, R5, RZ ;  /* 0x0000000510057210 */ /* 0x010fca0007f7e0ff */
[----:B--2---:R-:W-:Y:S01]  /*11c10*/  IMAD.X R7, R10, 0x1, R7, P3 ;  /* 0x000000010a077824 */ /* 0x004fe200018e0607 */
[----:B------:R-:W-:Y:S01]  /*11c20*/  STL [R1+0x37c], R5 ;  /* 0x00037c0501007387 */ /* 0x000fe20000100800 */
[----:B-1----:R-:W-:Y:S02]  /*11c30*/  @!P2 IMAD.MOV.U32 R22, RZ, RZ, R5 ;  /* 0x000000ffff16a224 */ /* 0x002fe400078e0005 */
[----:B------:R-:W-:Y:S01]  /*11c40*/  @!P2 IMAD.MOV.U32 R23, RZ, RZ, R7 ;  /* 0x000000ffff17a224 */ /* 0x000fe200078e0007 */
[----:B------:R0:W-:Y:S04]  /*11c50*/  STL [R1+0x378], R7 ;  /* 0x0003780701007387 */ /* 0x0001e80000100800 */
[----:B0-----:R-:W2:Y:S01]  /*11c60*/  LDL.LU R7, [R1+0x340] ;  /* 0x0003400001077983 */ /* 0x001ea20000300800 */
[----:B------:R-:W-:-:S03]  /*11c70*/  IADD3 R3, P3, PT, R16, R3, RZ ;  /* 0x0000000310037210 */ /* 0x000fc60007f7e0ff */
[----:B------:R-:W4:Y:S02]  /*11c80*/  LDL.LU R5, [R1+0x344] ;  /* 0x0003440001057983 */ /* 0x000f240000300800 */
[----:B------:R-:W-:Y:S02]  /*11c90*/  IMAD.X R11, R10, 0x1, R11, P3 ;  /* 0x000000010a0b7824 */ /* 0x000fe400018e060b */
[----:B------:R-:W-:Y:S01]  /*11ca0*/  STL [R1+0x3bc], R3 ;  /* 0x0003bc0301007387 */ /* 0x000fe20000100800 */
[----:B------:R-:W-:Y:S02]  /*11cb0*/  @!P2 IMAD.MOV.U32 R24, RZ, RZ, R3 ;  /* 0x000000ffff18a224 */ /* 0x000fe400078e0003 */
[----:B------:R-:W-:Y:S01]  /*11cc0*/  @!P2 IMAD.MOV.U32 R25, RZ, RZ, R11 ;  /* 0x000000ffff19a224 */ /* 0x000fe200078e000b */
[----:B------:R0:W-:Y:S04]  /*11cd0*/  STL [R1+0x3b8], R11 ;  /* 0x0003b80b01007387 */ /* 0x0001e80000100800 */
[----:B0-----:R-:W2:Y:S04]  /*11ce0*/  LDL.LU R11, [R1+0x380] ;  /* 0x00038000010b7983 */ /* 0x001ea80000300800 */
[----:B------:R-:W2:Y:S01]  /*11cf0*/  LDL.LU R3, [R1+0x384] ;  /* 0x0003840001037983 */ /* 0x000ea20000300800 */
[----:B------:R-:W-:-:S06]  /*11d00*/  PRMT R21, RZ, 0x7610, R21 ;  /* 0x00007610ff157816 */ /* 0x000fcc0000000015 */
[----:B------:R0:W2:Y:S02]  /*11d10*/  @!P2 LDG.E.U8 R21, desc[UR34][R22.64] ;  /* 0x000000221615a981 */ /* 0x0000a4000c1e1100 */
[----:B0-----:R-:W-:Y:S02]  /*11d20*/  PRMT R22, RZ, 0x7610, R22 ;  /* 0x00007610ff167816 */ /* 0x001fe40000000016 */
[----:B------:R-:W-:-:S04]  /*11d30*/  PRMT R23, RZ, 0x7610, R23 ;  /* 0x00007610ff177816 */ /* 0x000fc80000000017 */
[----:B------:R0:W2:Y:S01]  /*11d40*/  @!P2 LDG.E.U8 R22, desc[UR34][R24.64] ;  /* 0x000000221816a981 */ /* 0x0000a2000c1e1100 */
[----:B------:R-:W-:Y:S01]  /*11d50*/  IMAD.MOV.U32 R14, RZ, RZ, R26 ;  /* 0x000000ffff0e7224 */ /* 0x000fe200078e001a */
[----:B---3--:R-:W-:-:S05]  /*11d60*/  IADD3 R2, P3, PT, R16, R2, RZ ;  /* 0x0000000210027210 */ /* 0x008fca0007f7e0ff */
[----:B------:R-:W-:Y:S01]  /*11d70*/  IMAD.X R12, R10, 0x1, R12, P3 ;  /* 0x000000010a0c7824 */ /* 0x000fe200018e060c */
[----:B------:R-:W-:Y:S01]  /*11d80*/  STL [R1+0x304], R2 ;  /* 0x0003040201007387 */ /* 0x000fe20000100800 */
[----:B0-----:R-:W-:Y:S02]  /*11d90*/  @!P2 IMAD.MOV.U32 R24, RZ, RZ, R2 ;  /* 0x000000ffff18a224 */ /* 0x001fe400078e0002 */
[----:B------:R-:W-:Y:S01]  /*11da0*/  @!P2 IMAD.MOV.U32 R25, RZ, RZ, R12 ;  /* 0x000000ffff19a224 */ /* 0x000fe200078e000c */
[----:B------:R0:W-:Y:S04]  /*11db0*/  STL [R1+0x300], R12 ;  /* 0x0003000c01007387 */ /* 0x0001e80000100800 */
[----:B------:R1:W3:Y:S04]  /*11dc0*/  @!P2 LDG.E.U8 R23, desc[UR34][R24.64] ;  /* 0x000000221817a981 */ /* 0x0002e8000c1e1100 */
[----:B0-----:R-:W3:Y:S04]  /*11dd0*/  LDL.LU R12, [R1+0x3c0] ;  /* 0x0003c000010c7983 */ /* 0x001ee80000300800 */
[----:B------:R-:W3:Y:S01]  /*11de0*/  LDL.LU R2, [R1+0x3c4] ;  /* 0x0003c40001027983 */ /* 0x000ee20000300800 */
[----:B-1----:R-:W-:-:S02]  /*11df0*/  PRMT R24, RZ, 0x7610, R24 ;  /* 0x00007610ff187816 */ /* 0x002fc40000000018 */
[----:B----4-:R-:W-:-:S05]  /*11e00*/  IADD3 R5, P3, PT, R16, R5, RZ ;  /* 0x0000000510057210 */ /* 0x010fca0007f7e0ff */
[----:B--2---:R-:W-:Y:S01]  /*11e10*/  IMAD.X R7, R10, 0x1, R7, P3 ;  /* 0x000000010a077824 */ /* 0x004fe200018e0607 */
[----:B------:R-:W-:Y:S01]  /*11e20*/  STL [R1+0x344], R5 ;  /* 0x0003440501007387 */ /* 0x000fe20000100800 */
[----:B------:R-:W-:Y:S02]  /*11e30*/  @!P2 IMAD.MOV.U32 R26, RZ, RZ, R5 ;  /* 0x000000ffff1aa224 */ /* 0x000fe400078e0005 */
[----:B------:R-:W-:Y:S01]  /*11e40*/  @!P2 IMAD.MOV.U32 R27, RZ, RZ, R7 ;  /* 0x000000ffff1ba224 */ /* 0x000fe200078e0007 */
[----:B------:R0:W-:Y:S04]  /*11e50*/  STL [R1+0x340], R7 ;  /* 0x0003400701007387 */ /* 0x0001e80000100800 */
[----:B------:R1:W2:Y:S04]  /*11e60*/  @!P2 LDG.E.U8 R24, desc[UR34][R26.64] ;  /* 0x000000221a18a981 */ /* 0x0002a8000c1e1100 */
[----:B0-----:R-:W4:Y:S01]  /*11e70*/  LDL.LU R7, [R1+0x308] ;  /* 0x0003080001077983 */ /* 0x001f220000300800 */
[----:B------:R-:W-:-:S03]  /*11e80*/  IADD3 R3, P3, PT, R16, R3, RZ ;  /* 0x0000000310037210 */ /* 0x000fc60007f7e0ff */
[----:B------:R-:W2:Y:S02]  /*11e90*/  LDL.LU R5, [R1+0x30c] ;  /* 0x00030c0001057983 */ /* 0x000ea40000300800 */
[----:B------:R-:W-:Y:S02]  /*11ea0*/  IMAD.X R11, R10, 0x1, R11, P3 ;  /* 0x000000010a0b7824 */ /* 0x000fe400018e060b */
[----:B------:R-:W-:Y:S01]  /*11eb0*/  STL [R1+0x384], R3 ;  /* 0x0003840301007387 */ /* 0x000fe20000100800 */
[----:B-1----:R-:W-:Y:S02]  /*11ec0*/  @!P2 IMAD.MOV.U32 R26, RZ, RZ, R3 ;  /* 0x000000ffff1aa224 */ /* 0x002fe400078e0003 */
[----:B------:R-:W-:Y:S01]  /*11ed0*/  @!P2 IMAD.MOV.U32 R27, RZ, RZ, R11 ;  /* 0x000000ffff1ba224 */ /* 0x000fe200078e000b */
[----:B------:R0:W-:Y:S04]  /*11ee0*/  STL [R1+0x380], R11 ;  /* 0x0003800b01007387 */ /* 0x0001e80000100800 */
[----:B0-----:R-:W4:Y:S04]  /*11ef0*/  LDL.LU R11, [R1+0x348] ;  /* 0x00034800010b7983 */ /* 0x001f280000300800 */
[----:B------:R-:W4:Y:S01]  /*11f00*/  LDL.LU R3, [R1+0x34c] ;  /* 0x00034c0001037983 */ /* 0x000f220000300800 */
[----:B------:R-:W-:-:S06]  /*11f10*/  PRMT R25, RZ, 0x7610, R25 ;  /* 0x00007610ff197816 */ /* 0x000fcc0000000019 */
[----:B------:R0:W4:Y:S02]  /*11f20*/  @!P2 LDG.E.U8 R25, desc[UR34][R26.64] ;  /* 0x000000221a19a981 */ /* 0x000124000c1e1100 */
[----:B0-----:R-:W-:Y:S02]  /*11f30*/  PRMT R26, RZ, 0x7610, R26 ;  /* 0x00007610ff1a7816 */ /* 0x001fe4000000001a */
[----:B------:R-:W-:Y:S04]  /*11f40*/  STS.U8 [R6+UR13+0x4000], R31 ;  /* 0x0040001f06007988 */ /* 0x000fe8000800000d */
[----:B------:R-:W-:Y:S01]  /*11f50*/  STS.U8 [R6+UR13+0x4400], R30 ;  /* 0x0044001e06007988 */ /* 0x000fe2000800000d */
        /* <DEDUP_REMOVED lines=9> */
[----:B--2---:R-:W-:-:S05]  /*11ff0*/  IADD3 R5, P3, PT, R16, R5, RZ ;  /* 0x0000000510057210 */ /* 0x004fca0007f7e0ff */
[----:B----4-:R-:W-:Y:S01]  /*12000*/  IMAD.X R7, R10, 0x1, R7, P3 ;  /* 0x000000010a077824 */ /* 0x010fe200018e0607 */
        /* <DEDUP_REMOVED lines=18> */
[----:B------:R0:W2:Y:S04]  /*12130*/  @!P2 LDG.E.U8 R28, desc[UR34][R30.64] ;  /* 0x000000221e1ca981 */ /* 0x0000a8000c1e1100 */
[----:B------:R-:W-:Y:S04]  /*12140*/  STS.U8 [R6+UR13+0x4800], R33 ;  /* 0x0048002106007988 */ /* 0x000fe8000800000d */
[----:B------:R-:W-:Y:S01]  /*12150*/  STS.U8 [R6+UR13+0x4c00], R32 ;  /* 0x004c002006007988 */ /* 0x000fe2000800000d */
        /* <DEDUP_REMOVED lines=27> */
[----:B------:R-:W-:-:S03]  /*12310*/  PRMT R31, RZ, 0x7610, R31 ;  /* 0x00007610ff1f7816 */ /* 0x000fc6000000001f */
[----:B------:R-:W-:Y:S04]  /*12320*/  STS.U8 [R6+UR13+0x5000], R35 ;  /* 0x0050002306007988 */ /* 0x000fe8000800000d */
[----:B------:R0:W4:Y:S04]  /*12330*/  @!P2 LDG.E.U8 R31, desc[UR34][R32.64] ;  /* 0x00000022201fa981 */ /* 0x000128000c1e1100 */
[----:B------:R1:W-:Y:S01]  /*12340*/  STS.U8 [R6+UR13+0x5400], R34 ;  /* 0x0054002206007988 */ /* 0x0003e2000800000d */
[----:B0-----:R-:W-:Y:S02]  /*12350*/  PRMT R32, RZ, 0x7610, R32 ;  /* 0x00007610ff207816 */ /* 0x001fe40000000020 */
[----:B------:R-:W-:-:S02]  /*12360*/  PRMT R33, RZ, 0x7610, R33 ;  /* 0x00007610ff217816 */ /* 0x000fc40000000021 */
[----:B---3--:R-:W-:-:S05]  /*12370*/  IADD3 R2, P3, PT, R16, R2, RZ ;  /* 0x0000000210027210 */ /* 0x008fca0007f7e0ff */
[----:B------:R-:W-:Y:S01]  /*12380*/  IMAD.X R12, R10, 0x1, R12, P3 ;  /* 0x000000010a0c7824 */ /* 0x000fe200018e060c */
[----:B------:R0:W-:Y:S01]  /*12390*/  STL [R1+0x354], R2 ;  /* 0x0003540201007387 */ /* 0x0001e20000100800 */
[----:B-1----:R-:W-:Y:S02]  /*123a0*/  @!P2 IMAD.MOV.U32 R34, RZ, RZ, R2 ;  /* 0x000000ffff22a224 */ /* 0x002fe400078e0002 */
[----:B------:R-:W-:Y:S01]  /*123b0*/  @!P2 IMAD.MOV.U32 R35, RZ, RZ, R12 ;  /* 0x000000ffff23a224 */ /* 0x000fe200078e000c */
[----:B------:R-:W-:Y:S04]  /*123c0*/  STL [R1+0x350], R12 ;  /* 0x0003500c01007387 */ /* 0x000fe80000100800 */
[----:B------:R1:W3:Y:S04]  /*123d0*/  @!P2 LDG.E.U8 R32, desc[UR34][R34.64] ;  /* 0x000000222220a981 */ /* 0x0002e8000c1e1100 */
[----:B0-----:R-:W3:Y:S01]  /*123e0*/  LDL.LU R2, [R1+0x31c] ;  /* 0x00031c0001027983 */ /* 0x001ee20000300800 */
[----:B--2---:R-:W-:-:S05]  /*123f0*/  IADD3 R5, P3, PT, R16, R5, RZ ;  /* 0x0000000510057210 */ /* 0x004fca0007f7e0ff */
[----:B----4-:R-:W-:Y:S01]  /*12400*/  IMAD.X R7, R10, 0x1, R7, P3 ;  /* 0x000000010a077824 */ /* 0x010fe200018e0607 */
[----:B------:R0:W-:Y:S01]  /*12410*/  STL [R1+0x394], R5 ;  /* 0x0003940501007387 */ /* 0x0001e20000100800 */
[----:B-1----:R-:W-:-:S03]  /*12420*/  @!P2 IMAD.MOV.U32 R34, RZ, RZ, R5 ;  /* 0x000000ffff22a224 */ /* 0x002fc600078e0005 */
[----:B------:R1:W-:Y:S01]  /*12430*/  STL [R1+0x390], R7 ;  /* 0x0003900701007387 */ /* 0x0003e20000100800 */
[----:B------:R-:W-:-:S03]  /*12440*/  @!P2 IMAD.MOV.U32 R35, RZ, RZ, R7 ;  /* 0x000000ffff23a224 */ /* 0x000fc600078e0007 */
[----:B0-----:R-:W2:Y:S04]  /*12450*/  LDL.LU R5, [R1+0x318] ;  /* 0x0003180001057983 */ /* 0x001ea80000300800 */
[----:B------:R-:W4:Y:S01]  /*12460*/  LDL.LU R12, [R1+0x358] ;  /* 0x00035800010c7983 */ /* 0x000f220000300800 */
[----:B------:R-:W-:-:S03]  /*12470*/  IADD3 R3, P3, PT, R16, R3, RZ ;  /* 0x0000000310037210 */ /* 0x000fc60007f7e0ff */
[----:B-1----:R-:W4:Y:S02]  /*12480*/  LDL.LU R7, [R1+0x35c] ;  /* 0x00035c0001077983 */ /* 0x002f240000300800 */
[----:B------:R-:W-:Y:S02]  /*12490*/  IMAD.X R11, R10, 0x1, R11, P3 ;  /* 0x000000010a0b7824 */ /* 0x000fe400018e060b */
[----:B------:R0:W4:Y:S04]  /*124a0*/  @!P2 LDG.E.U8 R33, desc[UR34][R34.64] ;  /* 0x000000222221a981 */ /* 0x000128000c1e1100 */
[----:B------:R-:W-:Y:S04]  /*124b0*/  STL [R1+0x3cc], R3 ;  /* 0x0003cc0301007387 */ /* 0x000fe80000100800 */
[----:B------:R1:W-:Y:S01]  /*124c0*/  STL [R1+0x1e8], R11 ;  /* 0x0001e80b01007387 */ /* 0x0003e20000100800 */
[----:B0-----:R-:W-:-:S02]  /*124d0*/  @!P2 IMAD.MOV.U32 R35, RZ, RZ, R11 ;  /* 0x000000ffff23a224 */ /* 0x001fc400078e000b */
[----:B------:R-:W-:Y:S01]  /*124e0*/  @!P2 IMAD.MOV.U32 R34, RZ, RZ, R3 ;  /* 0x000000ffff22a224 */ /* 0x000fe200078e0003 */
[----:B-1----:R-:W4:Y:S04]  /*124f0*/  LDL.LU R11, [R1+0x398] ;  /* 0x00039800010b7983 */ /* 0x002f280000300800 */
[----:B------:R-:W4:Y:S04]  /*12500*/  LDL.LU R3, [R1+0x39c] ;  /* 0x00039c0001037983 */ /* 0x000f280000300800 */
[----:B------:R-:W-:Y:S04]  /*12510*/  STS.U8 [R6+UR13+0x5800], R48 ;  /* 0x0058003006007988 */ /* 0x000fe8000800000d */
[----:B------:R0:W-:Y:S02]  /*12520*/  STS.U8 [R6+UR13+0x5c00], R37 ;  /* 0x005c002506007988 */ /* 0x0001e4000800000d */
[----:B0-----:R-:W-:-:S02]  /*12530*/  PRMT R37, RZ, 0x7610, R37 ;  /* 0x00007610ff257816 */ /* 0x001fc40000000025 */
[----:B------:R0:W-:Y:S04]  /*12540*/  STS.U8 [R6+UR13+0x6000], R39 ;  /* 0x0060002706007988 */ /* 0x0001e8000800000d */
[----:B------:R1:W4:Y:S01]  /*12550*/  @!P2 LDG.E.U8 R37, desc[UR34][R34.64] ;  /* 0x000000222225a981 */ /* 0x000322000c1e1100 */
[----:B0-----:R-:W-:Y:S02]  /*12560*/  PRMT R39, RZ, 0x7610, R39 ;  /* 0x00007610ff277816 */ /* 0x001fe40000000027 */
[----:B---3--:R-:W-:-:S05]  /*12570*/  IADD3 R2, P3, PT, R16, R2, RZ ;  /* 0x0000000210027210 */ /* 0x008fca0007f7e0ff */
[----:B------:R-:W-:Y:S01]  /*12580*/  STL [R1+0x31c], R2 ;  /* 0x00031c0201007387 */ /* 0x000fe20000100800 */
[----:B-1----:R-:W-:Y:S02]  /*12590*/  @!P2 IMAD.MOV.U32 R34, RZ, RZ, R2 ;  /* 0x000000ffff22a224 */ /* 0x002fe400078e0002 */
[----:B--2---:R-:W-:-:S04]  /*125a0*/  IMAD.X R5, R10, 0x1, R5, P3 ;  /* 0x000000010a057824 */ /* 0x004fc800018e0605 */
[----:B------:R-:W-:Y:S01]  /*125b0*/  @!P2 IMAD.MOV.U32 R35, RZ, RZ, R5 ;  /* 0x000000ffff23a224 */ /* 0x000fe200078e0005 */
[----:B------:R0:W-:Y:S01]  /*125c0*/  STL [R1+0x318], R5 ;  /* 0x0003180501007387 */ /* 0x0001e20000100800 */
[----:B----4-:R-:W-:-:S03]  /*125d0*/  IADD3 R7, P3, PT, R16, R7, RZ ;  /* 0x0000000710077210 */ /* 0x010fc60007f7e0ff */
[----:B------:R1:W2:Y:S02]  /*125e0*/  @!P2 LDG.E.U8 R39, desc[UR34][R34.64] ;  /* 0x000000222227a981 */ /* 0x0002a4000c1e1100 */
[----:B------:R-:W-:Y:S02]  /*125f0*/  IMAD.X R12, R10, 0x1, R12, P3 ;  /* 0x000000010a0c7824 */ /* 0x000fe400018e060c */
[----:B0-----:R-:W3:Y:S04]  /*12600*/  LDL.LU R5, [R1+0x1ec] ;  /* 0x0001ec0001057983 */ /* 0x001ee80000300800 */
[----:B------:R-:W4:Y:S01]  /*12610*/  LDL.LU R2, [R1+0x3d0] ;  /* 0x0003d00001027983 */ /* 0x000f220000300800 */
[----:B-1----:R-:W-:-:S03]  /*12620*/  @!P2 IMAD.MOV.U32 R34, RZ, RZ, R7 ;  /* 0x000000ffff22a224 */ /* 0x002fc600078e0007 */
[----:B------:R0:W-:Y:S04]  /*12630*/  STL [R1+0x35c], R7 ;  /* 0x00035c0701007387 */ /* 0x0001e80000100800 */
[----:B------:R1:W-:Y:S01]  /*12640*/  STL [R1+0x358], R12 ;  /* 0x0003580c01007387 */ /* 0x0003e20000100800 */
[----:B------:R-:W-:-:S03]  /*12650*/  IADD3 R3, P3, PT, R16, R3, RZ ;  /* 0x0000000310037210 */ /* 0x000fc60007f7e0ff */
[----:B0-----:R-:W2:Y:S02]  /*12660*/  LDL.LU R7, [R1+0x324] ;  /* 0x0003240001077983 */ /* 0x001ea40000300800 */
[----:B------:R-:W-:Y:S02]  /*12670*/  IMAD.X R11, R10, 0x1, R11, P3 ;  /* 0x000000010a0b7824 */ /* 0x000fe400018e060b */
[----:B------:R-:W-:Y:S01]  /*12680*/  STL [R1+0x39c], R3 ;  /* 0x00039c0301007387 */ /* 0x000fe20000100800 */
[----:B------:R-:W-:-:S03]  /*12690*/  @!P2 IMAD.MOV.U32 R35, RZ, RZ, R12 ;  /* 0x000000ffff23a224 */ /* 0x000fc600078e000c */
[----:B------:R-:W-:Y:S04]  /*126a0*/  STL [R1+0x398], R11 ;  /* 0x0003980b01007387 */ /* 0x000fe80000100800 */
[----:B-1----:R-:W2:Y:S04]  /*126b0*/  LDL.LU R12, [R1+0x320] ;  /* 0x00032000010c7983 */ /* 0x002ea80000300800 */
[----:B------:R0:W-:Y:S04]  /*126c0*/  STS.U8 [R6+UR13+0x6400], R41 ;  /* 0x0064002906007988 */ /* 0x0001e8000800000d */
[----:B------:R1:W-:Y:S01]  /*126d0*/  STS.U8 [R6+UR13+0x6800], R42 ;  /* 0x0068002a06007988 */ /* 0x0003e2000800000d */
[----:B0-----:R-:W-:-:S02]  /*126e0*/  PRMT R41, RZ, 0x7610, R41 ;  /* 0x00007610ff297816 */ /* 0x001fc40000000029 */
[----:B-1----:R-:W-:-:S04]  /*126f0*/  PRMT R42, RZ, 0x7610, R42 ;  /* 0x00007610ff2a7816 */ /* 0x002fc8000000002a */
[----:B------:R0:W2:Y:S04]  /*12700*/  @!P2 LDG.E.U8 R41, desc[UR34][R34.64] ;  /* 0x000000222229a981 */ /* 0x0000a8000c1e1100 */
[----:B------:R1:W-:Y:S01]  /*12710*/  STS.U8 [R6+UR13+0x6c00], R43 ;  /* 0x006c002b06007988 */ /* 0x0003e2000800000d */
[----:B0-----:R-:W-:Y:S02]  /*12720*/  @!P2 IMAD.MOV.U32 R34, RZ, RZ, R3 ;  /* 0x000000ffff22a224 */ /* 0x001fe400078e0003 */
[----:B------:R-:W-:Y:S01]  /*12730*/  @!P2 IMAD.MOV.U32 R35, RZ, RZ, R11 ;  /* 0x000000ffff23a224 */ /* 0x000fe200078e000b */
[----:B------:R-:W2:Y:S01]  /*12740*/  LDL.LU R3, [R1+0x364] ;  /* 0x0003640001037983 */ /* 0x000ea20000300800 */
[----:B-1----:R-:W-:-:S03]  /*12750*/  PRMT R43, RZ, 0x7610, R43 ;  /* 0x00007610ff2b7816 */ /* 0x002fc6000000002b */
[----:B------:R0:W2:Y:S01]  /*12760*/  @!P2 LDG.E.U8 R42, desc[UR34][R34.64] ;  /* 0x00000022222aa981 */ /* 0x0000a2000c1e1100 */
[----:B----4-:R-:W-:-:S05]  /*12770*/  IADD3 R2, P3, PT, R16, R2, RZ ;  /* 0x0000000210027210 */ /* 0x010fca0007f7e0ff */
[----:B---3--:R-:W-:Y:S01]  /*12780*/  IMAD.X R5, R10, 0x1, R5, P3 ;  /* 0x000000010a057824 */ /* 0x008fe200018e0605 */
[----:B------:R-:W-:Y:S01]  /*12790*/  STL [R1+0x3d0], R2 ;  /* 0x0003d00201007387 */ /* 0x000fe20000100800 */
[----:B0-----:R-:W-:Y:S02]  /*127a0*/  @!P2 IMAD.MOV.U32 R34, RZ, RZ, R2 ;  /* 0x000000ffff22a224 */ /* 0x001fe400078e0002 */
[----:B------:R-:W-:Y:S01]  /*127b0*/  @!P2 IMAD.MOV.U32 R35, RZ, RZ, R5 ;  /* 0x000000ffff23a224 */ /* 0x000fe200078e0005 */
[----:B------:R0:W-:Y:S04]  /*127c0*/  STL [R1+0x1ec], R5 ;  /* 0x0001ec0501007387 */ /* 0x0001e80000100800 */
[----:B------:R-:W3:Y:S01]  /*127d0*/  LDL.LU R11, [R1+0x360] ;  /* 0x00036000010b7983 */ /* 0x000ee20000300800 */
[----:B--2---:R-:W-:-:S03]  /*127e0*/  IADD3 R7, P3, PT, R16, R7, RZ ;  /* 0x0000000710077210 */ /* 0x004fc60007f7e0ff */
[----:B------:R1:W2:Y:S04]  /*127f0*/  @!P2 LDG.E.U8 R43, desc[UR34][R34.64] ;  /* 0x00000022222ba981 */ /* 0x0002a8000c1e1100 */
[----:B0-----:R-:W4:Y:S04]  /*12800*/  LDL.LU R5, [R1+0x3a0] ;  /* 0x0003a00001057983 */ /* 0x001f280000300800 */
[----:B------:R-:W2:Y:S01]  /*12810*/  LDL.LU R2, [R1+0x3a4] ;  /* 0x0003a40001027983 */ /* 0x000ea20000300800 */
[----:B------:R-:W-:-:S03]  /*12820*/  IMAD.X R12, R10, 0x1, R12, P3 ;  /* 0x000000010a0c7824 */ /* 0x000fc600018e060c */
[----:B------:R0:W-:Y:S01]  /*12830*/  STL [R1+0x324], R7 ;  /* 0x0003240701007387 */ /* 0x0001e20000100800 */
[----:B-1----:R-:W-:-:S03]  /*12840*/  @!P2 IMAD.MOV.U32 R34, RZ, RZ, R7 ;  /* 0x000000ffff22a224 */ /* 0x002fc600078e0007 */
[----:B------:R1:W-:Y:S04]  /*12850*/  STL [R1+0x320], R12 ;  /* 0x0003200c01007387 */ /* 0x0003e80000100800 */
[----:B------:R-:W4:Y:S04]  /*12860*/  LDL.LU R54, [R1+0x1f0] ;  /* 0x0001f00001367983 */ /* 0x000f280000300800 */
[----:B0-----:R-:W4:Y:S01]  /*12870*/  LDL.LU R7, [R1+0x3d4] ;  /* 0x0003d40001077983 */ /* 0x001f220000300800 */
[----:B------:R-:W-:Y:S02]  /*12880*/  @!P2 IMAD.MOV.U32 R35, RZ, RZ, R12 ;  /* 0x000000ffff23a224 */ /* 0x000fe400078e000c */
[----:B-1----:R-:W0:Y:S01]  /*12890*/  S2R R12, SR_TID.X ;  /* 0x00000000000c7919 */ /* 0x002e220000002100 */
[----:B------:R1:W-:Y:S01]  /*128a0*/  STS.U8 [R6+UR13+0x7000], R47 ;  /* 0x0070002f06007988 */ /* 0x0003e2000800000d */
[----:B------:R-:W-:-:S02]  /*128b0*/  IADD3 R3, P3, PT, R16, R3, RZ ;  /* 0x0000000310037210 */ /* 0x000fc40007f7e0ff */
[----:B-1----:R-:W-:Y:S01]  /*128c0*/  PRMT R47, RZ, 0x7610, R47 ;  /* 0x00007610ff2f7816 */ /* 0x002fe2000000002f */
[----:B------:R1:W-:Y:S04]  /*128d0*/  STS.U8 [R6+UR13+0x7400], R46 ;  /* 0x0074002e06007988 */ /* 0x0003e8000800000d */
[----:B------:R0:W-:Y:S04]  /*128e0*/  STL [R1+0x364], R3 ;  /* 0x0003640301007387 */ /* 0x0001e80000100800 */
[----:B------:R0:W4:Y:S01]  /*128f0*/  @!P2 LDG.E.U8 R47, desc[UR34][R34.64] ;  /* 0x00000022222fa981 */ /* 0x000122000c1e1100 */
[----:B-1----:R-:W-:Y:S01]  /*12900*/  PRMT R46, RZ, 0x7610, R46 ;  /* 0x00007610ff2e7816 */ /* 0x002fe2000000002e */
[----:B0-----:R-:W-:Y:S01]  /*12910*/  @!P2 IMAD.MOV.U32 R34, RZ, RZ, R3 ;  /* 0x000000ffff22a224 */ /* 0x001fe200078e0003 */
[----:B------:R-:W-:Y:S01]  /*12920*/  LOP3.LUT R12, R12, 0x7f, RZ, 0xc0, !PT ;  /* 0x0000007f0c0c7812 */ /* 0x000fe200078ec0ff */
[----:B---3--:R-:W-:-:S04]  /*12930*/  IMAD.X R11, R10, 0x1, R11, P3 ;  /* 0x000000010a0b7824 */ /* 0x008fc800018e060b */
[----:B------:R-:W-:Y:S01]  /*12940*/  @!P2 IMAD.MOV.U32 R35, RZ, RZ, R11 ;  /* 0x000000ffff23a224 */ /* 0x000fe200078e000b */
[----:B------:R0:W-:Y:S04]  /*12950*/  STL [R1+0x360], R11 ;  /* 0x0003600b01007387 */ /* 0x0001e80000100800 */
[----:B------:R-:W3:Y:S01]  /*12960*/  LDL.LU R3, [R1+0x32c] ;  /* 0x00032c0001037983 */ /* 0x000ee20000300800 */
[----:B--2---:R-:W-:-:S03]  /*12970*/  IADD3 R2, P3, PT, R16, R2, RZ ;  /* 0x0000000210027210 */ /* 0x004fc60007f7e0ff */
[----:B------:R1:W2:Y:S02]  /*12980*/  @!P2 LDG.E.U8 R46, desc[UR34][R34.64] ;  /* 0x00000022222ea981 */ /* 0x0002a4000c1e1100 */
[----:B----4-:R-:W-:Y:S02]  /*12990*/  IMAD.X R5, R10, 0x1, R5, P3 ;  /* 0x000000010a057824 */ /* 0x010fe400018e0605 */
[----:B------:R-:W-:Y:S04]  /*129a0*/  STL [R1+0x3a4], R2 ;  /* 0x0003a40201007387 */ /* 0x000fe80000100800 */
[----:B------:R4:W-:Y:S01]  /*129b0*/  STL [R1+0x3a0], R5 ;  /* 0x0003a00501007387 */ /* 0x0009e20000100800 */
[----:B-1----:R-:W-:-:S03]  /*129c0*/  @!P2 IMAD.MOV.U32 R35, RZ, RZ, R5 ;  /* 0x000000ffff23a224 */ /* 0x002fc600078e0005 */
[----:B0-----:R-:W2:Y:S01]  /*129d0*/  LDL.LU R11, [R1+0x328] ;  /* 0x00032800010b7983 */ /* 0x001ea20000300800 */
[----:B------:R-:W-:Y:S01]  /*129e0*/  IADD3 R7, P3, PT, R16, R7, RZ ;  /* 0x0000000710077210 */ /* 0x000fe20007f7e0ff */
[----:B------:R-:W-:Y:S02]  /*129f0*/  @!P2 IMAD.MOV.U32 R34, RZ, RZ, R2 ;  /* 0x000000ffff22a224 */ /* 0x000fe400078e0002 */
[----:B----4-:R-:W4:Y:S02]  /*12a00*/  LDL.LU R5, [R1+0x36c] ;  /* 0x00036c0001057983 */ /* 0x010f240000300800 */
[----:B------:R-:W-:Y:S01]  /*12a10*/  IMAD.X R54, R10, 0x1, R54, P3 ;  /* 0x000000010a367824 */ /* 0x000fe200018e0636 */
[----:B------:R-:W-:Y:S01]  /*12a20*/  LOP3.LUT R2, R12, 0x10, RZ, 0x3c, !PT ;  /* 0x000000100c027812 */ /* 0x000fe200078e3cff */
[----:B------:R-:W-:Y:S04]  /*12a30*/  STL [R1+0x3d4], R7 ;  /* 0x0003d40701007387 */ /* 0x000fe80000100800 */
[----:B------:R-:W-:Y:S04]  /*12a40*/  STL [R1+0x1f0], R54 ;  /* 0x0001f03601007387 */ /* 0x000fe80000100800 */
[----:B------:R-:W4:Y:S04]  /*12a50*/  LDL.LU R12, [R1+0x368] ;  /* 0x00036800010c7983 */ /* 0x000f280000300800 */
[----:B------:R0:W-:Y:S04]  /*12a60*/  STS.U8 [R6+UR13+0x7800], R45 ;  /* 0x0078002d06007988 */ /* 0x0001e8000800000d */
[----:B------:R1:W-:Y:S01]  /*12a70*/  STS.U8 [R6+UR13+0x7c00], R44 ;  /* 0x007c002c06007988 */ /* 0x0003e2000800000d */
[----:B0-----:R-:W-:-:S03]  /*12a80*/  PRMT R45, RZ, 0x7610, R45 ;  /* 0x00007610ff2d7816 */ /* 0x001fc6000000002d */
[----:B------:R0:W-:Y:S01]  /*12a90*/  STS.U8 [R2+UR13+0x4080], R13 ;  /* 0x0040800d02007988 */ /* 0x0001e2000800000d */
[----:B-1----:R-:W-:-:S03]  /*12aa0*/  PRMT R44, RZ, 0x7610, R44 ;  /* 0x00007610ff2c7816 */ /* 0x002fc6000000002c */
[----:B------:R1:W4:Y:S01]  /*12ab0*/  @!P2 LDG.E.U8 R45, desc[UR34][R34.64] ;  /* 0x00000022222da981 */ /* 0x000322000c1e1100 */
[----:B------:R-:W-:-:S03]  /*12ac0*/  PRMT R48, RZ, 0x7610, R48 ;  /* 0x00007610ff307816 */ /* 0x000fc60000000030 */
[----:B0-----:R-:W4:Y:S01]  /*12ad0*/  LDL.LU R13, [R1+0x3ac] ;  /* 0x0003ac00010d7983 */ /* 0x001f220000300800 */
[----:B-1----:R-:W-:Y:S02]  /*12ae0*/  @!P2 IMAD.MOV.U32 R34, RZ, RZ, R7 ;  /* 0x000000ffff22a224 */ /* 0x002fe400078e0007 */
[----:B------:R-:W-:Y:S02]  /*12af0*/  @!P2 IMAD.MOV.U32 R35, RZ, RZ, R54 ;  /* 0x000000ffff23a224 */ /* 0x000fe400078e0036 */
[----:B------:R-:W-:-:S03]  /*12b00*/  IMAD.MOV.U32 R7, RZ, RZ, R14 ;  /* 0x000000ffff077224 */ /* 0x000fc600078e000e */
[----:B------:R0:W4:Y:S01]  /*12b10*/  @!P2 LDG.E.U8 R44, desc[UR34][R34.64] ;  /* 0x00000022222ca981 */ /* 0x000122000c1e1100 */
[----:B---3--:R-:W-:-:S05]  /*12b20*/  IADD3 R3, P3, PT, R16, R3, RZ ;  /* 0x0000000310037210 */ /* 0x008fca0007f7e0ff */
[----:B------:R-:W-:Y:S01]  /*12b30*/  STL [R1+0x32c], R3 ;  /* 0x00032c0301007387 */ /* 0x000fe20000100800 */
[----:B0-----:R-:W-:-:S03]  /*12b40*/  @!P2 IMAD.MOV.U32 R34, RZ, RZ, R3 ;  /* 0x000000ffff22a224 */ /* 0x001fc600078e0003 */
[----:B------:R-:W3:Y:S01]  /*12b50*/  LDL.LU R14, [R1+0x3a8] ;  /* 0x0003a800010e7983 */ /* 0x000ee20000300800 */
[----:B--2---:R-:W-:Y:S01]  /*12b60*/  IMAD.X R11, R10, 0x1, R11, P3 ;  /* 0x000000010a0b7824 */ /* 0x004fe200018e060b */
[----:B----4-:R-:W-:-:S04]  /*12b70*/  IADD3 R5, P3, PT, R16, R5, RZ ;  /* 0x0000000510057210 */ /* 0x010fc80007f7e0ff */
[----:B------:R0:W-:Y:S01]  /*12b80*/  STL [R1+0x328], R11 ;  /* 0x0003280b01007387 */ /* 0x0001e20000100800 */
[----:B------:R-:W-:-:S05]  /*12b90*/  @!P2 IMAD.MOV.U32 R35, RZ, RZ, R11 ;  /* 0x000000ffff23a224 */ /* 0x000fca00078e000b */
[----:B------:R1:W2:Y:S04]  /*12ba0*/  @!P2 LDG.E.U8 R48, desc[UR34][R34.64] ;  /* 0x000000222230a981 */ /* 0x0002a8000c1e1100 */
[----:B0-----:R-:W4:Y:S01]  /*12bb0*/  LDL.LU R11, [R1+0x1f4] ;  /* 0x0001f400010b7983 */ /* 0x001f220000300800 */
[----:B------:R-:W-:-:S03]  /*12bc0*/  IMAD.X R12, R10, 0x1, R12, P3 ;  /* 0x000000010a0c7824 */ /* 0x000fc600018e060c */
[----:B------:R-:W2:Y:S01]  /*12bd0*/  LDL.LU R3, [R1+0x3d8] ;  /* 0x0003d80001037983 */ /* 0x000ea20000300800 */
[----:B-1----:R-:W-:-:S03]  /*12be0*/  @!P2 IMAD.MOV.U32 R35, RZ, RZ, R12 ;  /* 0x000000ffff23a224 */ /* 0x002fc600078e000c */
[----:B------:R-:W-:Y:S01]  /*12bf0*/  STL [R1+0x36c], R5 ;  /* 0x00036c0501007387 */ /* 0x000fe20000100800 */
[----:B------:R-:W-:-:S03]  /*12c00*/  @!P2 IMAD.MOV.U32 R34, RZ, RZ, R5 ;  /* 0x000000ffff22a224 */ /* 0x000fc600078e0005 */
[----:B------:R0:W-:Y:S04]  /*12c10*/  STL [R1+0x368], R12 ;  /* 0x0003680c01007387 */ /* 0x0001e80000100800 */
[----:B0-----:R-:W4:Y:S04]  /*12c20*/  LDL.LU R12, [R1+0x330] ;  /* 0x00033000010c7983 */ /* 0x001f280000300800 */
[----:B------:R-:W4:Y:S01]  /*12c30*/  LDL.LU R5, [R1+0x334] ;  /* 0x0003340001057983 */ /* 0x000f220000300800 */
[----:B------:R-:W-:-:S03]  /*12c40*/  IADD3 R13, P3, PT, R16, R13, RZ ;  /* 0x0000000d100d7210 */ /* 0x000fc60007f7e0ff */
[----:B------:R0:W-:Y:S04]  /*12c50*/  STS.U8 [R2+UR13+0x4480], R57 ;  /* 0x0044803902007988 */ /* 0x0001e8000800000d */
[----:B------:R1:W-:Y:S01]  /*12c60*/  STS.U8 [R2+UR13+0x4880], R59 ;  /* 0x0048803b02007988 */ /* 0x0003e2000800000d */
[----:B0-----:R-:W-:-:S03]  /*12c70*/  PRMT R57, RZ, 0x7610, R57 ;  /* 0x00007610ff397816 */ /* 0x001fc60000000039 */
[----:B------:R-:W-:Y:S01]  /*12c80*/  STL [R1+0x3ac], R13 ;  /* 0x0003ac0d01007387 */ /* 0x000fe20000100800 */
[----:B-1----:R-:W-:-:S03]  /*12c90*/  PRMT R59, RZ, 0x7610, R59 ;  /* 0x00007610ff3b7816 */ /* 0x002fc6000000003b */
[----:B------:R0:W4:Y:S04]  /*12ca0*/  @!P2 LDG.E.U8 R57, desc[UR34][R34.64] ;  /* 0x000000222239a981 */ /* 0x000128000c1e1100 */
[----:B------:R1:W-:Y:S01]  /*12cb0*/  STS.U8 [R2+UR13+0x4c80], R61 ;  /* 0x004c803d02007988 */ /* 0x0003e2000800000d */
[----:B0-----:R-:W-:Y:S01]  /*12cc0*/  @!P2 IMAD.MOV.U32 R34, RZ, RZ, R13 ;  /* 0x000000ffff22a224 */ /* 0x001fe200078e000d */
[----:B-1----:R-:W-:Y:S01]  /*12cd0*/  PRMT R61, RZ, 0x7610, R61 ;  /* 0x00007610ff3d7816 */ /* 0x002fe2000000003d */
[----:B------:R-:W-:Y:S02]  /*12ce0*/  IMAD.MOV.U32 R68, RZ, RZ, R7 ;  /* 0x000000ffff447224 */ /* 0x000fe400078e0007 */
[----:B---3--:R-:W-:-:S04]  /*12cf0*/  IMAD.X R14, R10, 0x1, R14, P3 ;  /* 0x000000010a0e7824 */ /* 0x008fc800018e060e */
[----:B------:R-:W-:Y:S01]  /*12d00*/  @!P2 IMAD.MOV.U32 R35, RZ, RZ, R14 ;  /* 0x000000ffff23a224 */ /* 0x000fe200078e000e */
[----:B------:R0:W-:Y:S04]  /*12d10*/  STL [R1+0x3a8], R14 ;  /* 0x0003a80e01007387 */ /* 0x0001e80000100800 */
[----:B------:R-:W3:Y:S04]  /*12d20*/  LDL.LU R13, [R1+0x374] ;  /* 0x00037400010d7983 */ /* 0x000ee80000300800 */
[----:B------:R1:W3:Y:S01]  /*12d30*/  @!P2 LDG.E.U8 R59, desc[UR34][R34.64] ;  /* 0x00000022223ba981 */ /* 0x0002e2000c1e1100 */
[----:B--2---:R-:W-:-:S05]  /*12d40*/  IADD3 R3, P3, PT, R16, R3, RZ ;  /* 0x0000000310037210 */ /* 0x004fca0007f7e0ff */
[----:B----4-:R-:W-:Y:S01]  /*12d50*/  IMAD.X R11, R10, 0x1, R11, P3 ;  /* 0x000000010a0b7824 */ /* 0x010fe200018e060b */
[----:B------:R-:W-:Y:S01]  /*12d60*/  STL [R1+0x3d8], R3 ;  /* 0x0003d80301007387 */ /* 0x000fe20000100800 */
[----:B-1----:R-:W-:Y:S02]  /*12d70*/  @!P2 IMAD.MOV.U32 R34, RZ, RZ, R3 ;  /* 0x000000ffff22a224 */ /* 0x002fe400078e0003 */
[----:B------:R-:W-:Y:S01]  /*12d80*/  @!P2 IMAD.MOV.U32 R35, RZ, RZ, R11 ;  /* 0x000000ffff23a224 */ /* 0x000fe200078e000b */
[----:B------:R1:W-:Y:S04]  /*12d90*/  STL [R1+0x1f4], R11 ;  /* 0x0001f40b01007387 */ /* 0x0003e80000100800 */
[----:B0-----:R-:W2:Y:S04]  /*12da0*/  LDL.LU R14, [R1+0x370] ;  /* 0x00037000010e7983 */ /* 0x001ea80000300800 */
[----:B------:R0:W4:Y:S01]  /*12db0*/  @!P2 LDG.E.U8 R61, desc[UR34][R34.64] ;  /* 0x00000022223da981 */ /* 0x000122000c1e1100 */
[----:B------:R-:W-:-:S03]  /*12dc0*/  IADD3 R5, P3, PT, R16, R5, RZ ;  /* 0x0000000510057210 */ /* 0x000fc60007f7e0ff */
[----:B-1----:R-:W4:Y:S02]  /*12dd0*/  LDL.LU R11, [R1+0x3b0] ;  /* 0x0003b000010b7983 */ /* 0x002f240000300800 */
[----:B------:R-:W-:Y:S02]  /*12de0*/  IMAD.X R12, R10, 0x1, R12, P3 ;  /* 0x000000010a0c7824 */ /* 0x000fe400018e060c */
[----:B------:R-:W4:Y:S01]  /*12df0*/  LDL.LU R3, [R1+0x3b4] ;  /* 0x0003b40001037983 */ /* 0x000f220000300800 */
[----:B0-----:R-:W-:-:S03]  /*12e00*/  @!P2 IMAD.MOV.U32 R34, RZ, RZ, R5 ;  /* 0x000000ffff22a224 */ /* 0x001fc600078e0005 */
[----:B------:R0:W-:Y:S04]  /*12e10*/  STL [R1+0x334], R5 ;  /* 0x0003340501007387 */ /* 0x0001e80000100800 */
[----:B------:R-:W-:Y:S04]  /*12e20*/  STL [R1+0x330], R12 ;  /* 0x0003300c01007387 */ /* 0x000fe80000100800 */
[----:B------:R-:W4:Y:S04]  /*12e30*/  LDL.LU R7, [R1+0x1e4] ;  /* 0x0001e40001077983 */ /* 0x000f280000300800 */
[----:B0-----:R-:W4:Y:S01]  /*12e40*/  LDL.LU R5, [R1+0x1f8] ;  /* 0x0001f80001057983 */ /* 0x001f220000300800 */
[----:B------:R-:W-:-:S03]  /*12e50*/  @!P2 IMAD.MOV.U32 R35, RZ, RZ, R12 ;  /* 0x000000ffff23a224 */ /* 0x000fc600078e000c */
[----:B------:R0:W-:Y:S04]  /*12e60*/  STS.U8 [R2+UR13+0x5080], R63 ;  /* 0x0050803f02007988 */ /* 0x0001e8000800000d */
[----:B------:R1:W-:Y:S04]  /*12e70*/  STS.U8 [R2+UR13+0x5480], R65 ;  /* 0x0054804102007988 */ /* 0x0003e8000800000d */
[----:B------:R-:W4:Y:S01]  /*12e80*/  LDL.LU R56, [R1+0x98] ;  /* 0x0000980001387983 */ /* 0x000f220000300800 */
[----:B0-----:R-:W-:-:S03]  /*12e90*/  PRMT R63, RZ, 0x7610, R63 ;  /* 0x00007610ff3f7816 */ /* 0x001fc6000000003f */
[----:B------:R-:W4:Y:S01]  /*12ea0*/  LDL.LU R12, [R1+0x74] ;  /* 0x00007400010c7983 */ /* 0x000f220000300800 */
[----:B-1----:R-:W-:-:S03]  /*12eb0*/  PRMT R65, RZ, 0x7610, R65 ;  /* 0x00007610ff417816 */ /* 0x002fc60000000041 */
[----:B------:R0:W4:Y:S04]  /*12ec0*/  @!P2 LDG.E.U8 R63, desc[UR34][R34.64] ;  /* 0x00000022223fa981 */ /* 0x000128000c1e1100 */
[----:B------:R1:W-:Y:S04]  /*12ed0*/  STS.U8 [R2+UR13+0x5880], R67 ;  /* 0x0058804302007988 */ /* 0x0003e8000800000d */
[----:B------:R0:W-:Y:S01]  /*12ee0*/  STS.U8 [R2+UR13+0x5c80], R69 ;  /* 0x005c804502007988 */ /* 0x0001e2000800000d */
[----:B-1----:R-:W-:Y:S02]  /*12ef0*/  PRMT R67, RZ, 0x7610, R67 ;  /* 0x00007610ff437816 */ /* 0x002fe40000000043 */
[----:B0-----:R-:W-:-:S02]  /*12f00*/  PRMT R69, RZ, 0x7610, R69 ;  /* 0x00007610ff457816 */ /* 0x001fc40000000045 */
[----:B---3--:R-:W-:-:S05]  /*12f10*/  IADD3 R13, P3, PT, R16, R13, RZ ;  /* 0x0000000d100d7210 */ /* 0x008fca0007f7e0ff */
[----:B------:R-:W-:Y:S01]  /*12f20*/  @!P2 IMAD.MOV.U32 R34, RZ, RZ, R13 ;  /* 0x000000ffff22a224 */ /* 0x000fe200078e000d */
[----:B------:R-:W-:Y:S01]  /*12f30*/  STL [R1+0x374], R13 ;  /* 0x0003740d01007387 */ /* 0x000fe20000100800 */
[----:B--2---:R-:W-:-:S04]  /*12f40*/  IMAD.X R14, R10, 0x1, R14, P3 ;  /* 0x000000010a0e7824 */ /* 0x004fc800018e060e */
[----:B------:R-:W-:Y:S01]  /*12f50*/  @!P2 IMAD.MOV.U32 R35, RZ, RZ, R14 ;  /* 0x000000ffff23a224 */ /* 0x000fe200078e000e */
[----:B------:R-:W-:Y:S04]  /*12f60*/  STL [R1+0x370], R14 ;  /* 0x0003700e01007387 */ /* 0x000fe80000100800 */
[----:B------:R0:W2:Y:S01]  /*12f70*/  @!P2 LDG.E.U8 R65, desc[UR34][R34.64] ;  /* 0x000000222241a981 */ /* 0x0000a2000c1e1100 */
[----:B----4-:R-:W-:-:S05]  /*12f80*/  IADD3 R3, P3, PT, R16, R3, RZ ;  /* 0x0000000310037210 */ /* 0x010fca0007f7e0ff */
[----:B------:R-:W-:Y:S01]  /*12f90*/  IMAD.X R11, R10, 0x1, R11, P3 ;  /* 0x000000010a0b7824 */ /* 0x000fe200018e060b */
[----:B------:R1:W-:Y:S01]  /*12fa0*/  STL [R1+0x3b4], R3 ;  /* 0x0003b40301007387 */ /* 0x0003e20000100800 */
[----:B0-----:R-:W-:Y:S02]  /*12fb0*/  @!P2 IMAD.MOV.U32 R34, RZ, RZ, R3 ;  /* 0x000000ffff22a224 */ /* 0x001fe400078e0003 */
[----:B------:R-:W-:Y:S01]  /*12fc0*/  @!P2 IMAD.MOV.U32 R35, RZ, RZ, R11 ;  /* 0x000000ffff23a224 */ /* 0x000fe200078e000b */
[----:B------:R-:W-:Y:S04]  /*12fd0*/  STL [R1+0x3b0], R11 ;  /* 0x0003b00b01007387 */ /* 0x000fe80000100800 */
[----:B------:R-:W3:Y:S01]  /*12fe0*/  LDL.LU R66, [R1+0x624] ;  /* 0x0006240001427983 */ /* 0x000ee20000300800 */
[----:B------:R-:W-:-:S03]  /*12ff0*/  IADD3 R5, P3, PT, R16, R5, RZ ;  /* 0x0000000510057210 */ /* 0x000fc60007f7e0ff */
[----:B------:R-:W4:Y:S02]  /*13000*/  LDL.LU R54, [R1+0x608] ;  /* 0x0006080001367983 */ /* 0x000f240000300800 */
[----:B------:R-:W-:Y:S02]  /*13010*/  IMAD.X R7, R10, 0x1, R7, P3 ;  /* 0x000000010a077824 */ /* 0x000fe400018e0607 */
[----:B-1----:R-:W2:Y:S04]  /*13020*/  LDL.LU R3, [R1+0x144] ;  /* 0x0001440001037983 */ /* 0x002ea80000300800 */
[----:B------:R-:W2:Y:S04]  /*13030*/  LDL.LU R13, [R1+0x128] ;  /* 0x00012800010d7983 */ /* 0x000ea80000300800 */
[----:B------:R0:W2:Y:S04]  /*13040*/  @!P2 LDG.E.U8 R67, desc[UR34][R34.64] ;  /* 0x000000222243a981 */ /* 0x0000a8000c1e1100 */
[----:B------:R1:W-:Y:S04]  /*13050*/  STL [R1+0x1f8], R5 ;  /* 0x0001f80501007387 */ /* 0x0003e80000100800 */
[----:B------:R1:W-:Y:S01]  /*13060*/  STL [R1+0x1e4], R7 ;  /* 0x0001e40701007387 */ /* 0x0003e20000100800 */
[----:B0-----:R-:W-:-:S02]  /*13070*/  @!P2 IMAD.MOV.U32 R34, RZ, RZ, R5 ;  /* 0x000000ffff22a224 */ /* 0x001fc400078e0005 */
[----:B------:R-:W-:Y:S01]  /*13080*/  @!P2 IMAD.MOV.U32 R35, RZ, RZ, R7 ;  /* 0x000000ffff23a224 */ /* 0x000fe200078e0007 */
[----:B------:R-:W2:Y:S04]  /*13090*/  LDL.LU R10, [R1+0x10c] ;  /* 0x00010c00010a7983 */ /* 0x000ea80000300800 */
[----:B-1----:R-:W2:Y:S04]  /*130a0*/  LDL.LU R5, [R1+0xf0] ;  /* 0x0000f00001057983 */ /* 0x002ea80000300800 */
[----:B------:R-:W2:Y:S04]  /*130b0*/  LDL.LU R11, [R1+0xd4] ;  /* 0x0000d400010b7983 */ /* 0x000ea80000300800 */
[----:B------:R-:W2:Y:S04]  /*130c0*/  LDL.LU R7, [R1+0xb4] ;  /* 0x0000b40001077983 */ /* 0x000ea80000300800 */
[----:B------:R-:W2:Y:S04]  /*130d0*/  LDL.LU R14, [R1+0x90] ;  /* 0x00009000010e7983 */ /* 0x000ea80000300800 */
[----:B------:R0:W2:Y:S04]  /*130e0*/  @!P2 LDG.E.U8 R69, desc[UR34][R34.64] ;  /* 0x000000222245a981 */ /* 0x0000a8000c1e1100 */
[----:B------:R-:W2:Y:S04]  /*130f0*/  LDL.LU R35, [R1+0x5ec] ;  /* 0x0005ec0001237983 */ /* 0x000ea80000300800 */
[----:B------:R-:W-:Y:S04]  /*13100*/  STS.U8 [R2+UR13+0x6080], R68 ;  /* 0x0060804402007988 */ /* 0x000fe8000800000d */
[----:B------:R-:W-:Y:S04]  /*13110*/  STS.U8 [R2+UR13+0x6480], R56 ;  /* 0x0064803802007988 */ /* 0x000fe8000800000d */
[----:B------:R-:W-:Y:S04]  /*13120*/  STS.U8 [R2+UR13+0x6880], R12 ;  /* 0x0068800c02007988 */ /* 0x000fe8000800000d */
[----:B------:R-:W-:Y:S04]  /*13130*/  STS.U8 [R2+UR13+0x6c80], R9 ;  /* 0x006c800902007988 */ /* 0x000fe8000800000d */
[----:B------:R-:W2:Y:S04]  /*13140*/  LDL.LU R34, [R1+0x50] ;  /* 0x0000500001227983 */ /* 0x000ea80000300800 */
[----:B------:R1:W-:Y:S04]  /*13150*/  STS.U8 [R2+UR13+0x7080], R8 ;  /* 0x0070800802007988 */ /* 0x0003e8000800000d */
[----:B------:R-:W-:Y:S04]  /*13160*/  STS.U8 [R2+UR13+0x7480], R4 ;  /* 0x0074800402007988 */ /* 0x000fe8000800000d */
[----:B------:R0:W-:Y:S04]  /*13170*/  STS.U8 [R2+UR13+0x7880], R64 ;  /* 0x0078804002007988 */ /* 0x0001e8000800000d */
[----:B-1----:R-:W2:Y:S04]  /*13180*/  LDL.LU R8, [R1+0x620] ;  /* 0x0006200001087983 */ /* 0x002ea80000300800 */
[----:B------:R-:W2:Y:S01]  /*13190*/  LDL.LU R68, [R1+0x604] ;  /* 0x0006040001447983 */ /* 0x000ea20000300800 */
[----:B0-----:R-:W-:-:S03]  /*131a0*/  LOP3.LUT R64, R6, 0x20, RZ, 0x3c, !PT ;  /* 0x0000002006407812 */ /* 0x001fc600078e3cff */
[----:B------:R-:W2:Y:S04]  /*131b0*/  LDL.LU R4, [R1+0x5e8] ;  /* 0x0005e80001047983 */ /* 0x000ea80000300800 */
[----:B------:R-:W2:Y:S04]  /*131c0*/  LDL.LU R56, [R1+0x140] ;  /* 0x0001400001387983 */ /* 0x000ea80000300800 */
[----:B------:R-:W2:Y:S04]  /*131d0*/  LDL.LU R12, [R1+0x124] ;  /* 0x00012400010c7983 */ /* 0x000ea80000300800 */
[----:B------:R-:W2:Y:S04]  /*131e0*/  LDL.LU R9, [R1+0x108] ;  /* 0x0001080001097983 */ /* 0x000ea80000300800 */
[----:B------:R0:W-:Y:S04]  /*131f0*/  STS.U8 [R2+UR13+0x7c80], R51 ;  /* 0x007c803302007988 */ /* 0x0001e8000800000d */
[----:B0-----:R0:W5:Y:S04]  /*13200*/  LDL.LU R2, [R1+0x71c] ;  /* 0x00071c0001027983 */ /* 0x0011680000300800 */
[----:B------:R-:W2:Y:S04]  /*13210*/  LDL.LU R51, [R1+0x70] ;  /* 0x0000700001337983 */ /* 0x000ea80000300800 */
[----:B---3--:R1:W-:Y:S04]  /*13220*/  STS.U8 [R64+UR13+0x4100], R66 ;  /* 0x0041004240007988 */ /* 0x0083e8000800000d */
[----:B----4-:R3:W-:Y:S04]  /*13230*/  STS.U8 [R64+UR13+0x4500], R54 ;  /* 0x0045003640007988 */ /* 0x0107e8000800000d */
[----:B-1----:R-:W4:Y:S04]  /*13240*/  LDL.LU R66, [R1+0x718] ;  /* 0x0007180001427983 */ /* 0x002f280000300800 */
[----:B---3--:R-:W3:Y:S04]  /*13250*/  LDL.LU R54, [R1+0x714] ;  /* 0x0007140001367983 */ /* 0x008ee80000300800 */
[----:B--2---:R1:W-:Y:S04]  /*13260*/  STS.U8 [R64+UR13+0x4900], R35 ;  /* 0x0049002340007988 */ /* 0x0043e8000800000d */
[----:B------:R2:W-:Y:S04]  /*13270*/  STS.U8 [R64+UR13+0x4d00], R3 ;  /* 0x004d000340007988 */ /* 0x0005e8000800000d */
[----:B------:R0:W-:Y:S04]  /*13280*/  STS.U8 [R64+UR13+0x5100], R13 ;  /* 0x0051000d40007988 */ /* 0x0001e8000800000d */
[----:B-1----:R-:W3:Y:S04]  /*13290*/  LDL.LU R35, [R1+0xb0] ;  /* 0x0000b00001237983 */ /* 0x002ee80000300800 */
[----:B--2---:R-:W2:Y:S04]  /*132a0*/  LDL.LU R3, [R1+0x8c] ;  /* 0x00008c0001037983 */ /* 0x004ea80000300800 */
[----:B0-----:R-:W2:Y:S04]  /*132b0*/  LDL.LU R13, [R1+0x6c] ;  /* 0x00006c00010d7983 */ /* 0x001ea80000300800 */
[----:B------:R0:W-:Y:S04]  /*132c0*/  STS.U8 [R64+UR13+0x5500], R10 ;  /* 0x0055000a40007988 */ /* 0x0001e8000800000d */
[----:B------:R1:W-:Y:S04]  /*132d0*/  STS.U8 [R64+UR13+0x5900], R5 ;  /* 0x0059000540007988 */ /* 0x0003e8000800000d */
[----:B------:R1:W-:Y:S04]  /*132e0*/  STS.U8 [R64+UR13+0x5d00], R11 ;  /* 0x005d000b40007988 */ /* 0x0003e8000800000d */
[----:B0-----:R-:W2:Y:S04]  /*132f0*/  LDL.LU R10, [R1+0x710] ;  /* 0x00071000010a7983 */ /* 0x001ea80000300800 */
[----:B-1----:R-:W2:Y:S04]  /*13300*/  LDL.LU R5, [R1+0x70c] ;  /* 0x00070c0001057983 */ /* 0x002ea80000300800 */
[----:B------:R-:W2:Y:S04]  /*13310*/  LDL.LU R11, [R1+0x708] ;  /* 0x00070800010b7983 */ /* 0x000ea80000300800 */
[----:B------:R0:W-:Y:S04]  /*13320*/  STS.U8 [R64+UR13+0x6100], R7 ;  /* 0x0061000740007988 */ /* 0x0001e8000800000d */
[----:B------:R1:W-:Y:S04]  /*13330*/  STS.U8 [R64+UR13+0x6500], R14 ;  /* 0x0065000e40007988 */ /* 0x0003e8000800000d */
[----:B0-----:R-:W2:Y:S04]  /*13340*/  LDL.LU R7, [R1+0x704] ;  /* 0x0007040001077983 */ /* 0x001ea80000300800 */
[----:B-1----:R-:W2:Y:S04]  /*13350*/  LDL.LU R14, [R1+0x700] ;  /* 0x00070000010e7983 */ /* 0x002ea80000300800 */
[----:B------:R0:W-:Y:S04]  /*13360*/  STS.U8 [R64+UR13+0x6900], R51 ;  /* 0x0069003340007988 */ /* 0x0001e8000800000d */
[----:B------:R-:W-:Y:S01]  /*13370*/  STS.U8 [R64+UR13+0x6d00], R34 ;  /* 0x006d002240007988 */ /* 0x000fe2000800000d */
[----:B0-----:R-:W-:-:S03]  /*13380*/  LOP3.LUT R51, R6, 0x30, RZ, 0x3c, !PT ;  /* 0x0000003006337812 */ /* 0x001fc600078e3cff */
[----:B--2---:R0:W-:Y:S04]  /*13390*/  STS.U8 [R64+UR13+0x7100], R14 ;  /* 0x0071000e40007988 */ /* 0x0041e8000800000d */
[----:B------:R1:W-:Y:S04]  /*133a0*/  STS.U8 [R64+UR13+0x7500], R11 ;  /* 0x0075000b40007988 */ /* 0x0003e8000800000d */
[----:B------:R2:W-:Y:S04]  /*133b0*/  STS.U8 [R64+UR13+0x7900], R62 ;  /* 0x0079003e40007988 */ /* 0x0005e8000800000d */
[----:B0-----:R-:W3:Y:S04]  /*133c0*/  LDL.LU R14, [R1+0x61c] ;  /* 0x00061c00010e7983 */ /* 0x001ee80000300800 */
[----:B-1----:R-:W3:Y:S04]  /*133d0*/  LDL.LU R11, [R1+0x6fc] ;  /* 0x0006fc00010b7983 */ /* 0x002ee80000300800 */
[----:B--2---:R-:W2:Y:S04]  /*133e0*/  LDL.LU R62, [R1+0xd0] ;  /* 0x0000d000013e7983 */ /* 0x004ea80000300800 */
[----:B------:R0:W-:Y:S04]  /*133f0*/  STS.U8 [R64+UR13+0x7d00], R50 ;  /* 0x007d003240007988 */ /* 0x0001e8000800000d */
[----:B0-----:R-:W2:Y:S04]  /*13400*/  LDL.LU R50, [R1+0xe8] ;  /* 0x0000e80001327983 */ /* 0x001ea80000300800 */
[----:B------:R0:W-:Y:S04]  /*13410*/  STS.U8 [R51+UR13+0x4180], R8 ;  /* 0x0041800833007988 */ /* 0x0001e8000800000d */
[----:B------:R1:W-:Y:S04]  /*13420*/  STS.U8 [R51+UR13+0x4580], R68 ;  /* 0x0045804433007988 */ /* 0x0003e8000800000d */
[----:B------:R4:W-:Y:S04]  /*13430*/  STS.U8 [R51+UR13+0x4980], R4 ;  /* 0x0049800433007988 */ /* 0x0009e8000800000d */
[----:B0-----:R-:W3:Y:S04]  /*13440*/  LDL.LU R8, [R1+0x600] ;  /* 0x0006000001087983 */ /* 0x001ee80000300800 */
[----:B-1----:R-:W3:Y:S04]  /*13450*/  LDL.LU R68, [R1+0x5e4] ;  /* 0x0005e40001447983 */ /* 0x002ee80000300800 */
[----:B------:R0:W-:Y:S04]  /*13460*/  STS.U8 [R51+UR13+0x4d80], R56 ;  /* 0x004d803833007988 */ /* 0x0001e8000800000d */
[----:B----4-:R-:W4:Y:S04]  /*13470*/  LDL.LU R4, [R1+0x13c] ;  /* 0x00013c0001047983 */ /* 0x010f280000300800 */
[----:B------:R1:W-:Y:S04]  /*13480*/  STS.U8 [R51+UR13+0x5180], R12 ;  /* 0x0051800c33007988 */ /* 0x0003e8000800000d */
[----:B0-----:R-:W4:Y:S04]  /*13490*/  LDL.LU R56, [R1+0x120] ;  /* 0x0001200001387983 */ /* 0x001f280000300800 */
[----:B------:R0:W-:Y:S04]  /*134a0*/  STS.U8 [R51+UR13+0x5580], R9 ;  /* 0x0055800933007988 */ /* 0x0001e8000800000d */
[----:B-1----:R-:W4:Y:S04]  /*134b0*/  LDL.LU R12, [R1+0x104] ;  /* 0x00010400010c7983 */ /* 0x002f280000300800 */
[----:B0-----:R-:W4:Y:S04]  /*134c0*/  LDL.LU R9, [R1+0xe4] ;  /* 0x0000e40001097983 */ /* 0x001f280000300800 */
[----:B------:R-:W4:Y:S04]  /*134d0*/  LDL.LU R34, [R1+0xa8] ;  /* 0x0000a80001227983 */ /* 0x000f280000300800 */
[----:B--2---:R0:W-:Y:S04]  /*134e0*/  STS.U8 [R51+UR13+0x5980], R50 ;  /* 0x0059803233007988 */ /* 0x0041e8000800000d */
[----:B------:R-:W-:Y:S04]  /*134f0*/  STS.U8 [R51+UR13+0x5d80], R62 ;  /* 0x005d803e33007988 */ /* 0x000fe8000800000d */
[----:B---3--:R-:W-:Y:S04]  /*13500*/  STS.U8 [R51+UR13+0x6180], R35 ;  /* 0x0061802333007988 */ /* 0x008fe8000800000d */
[----:B------:R1:W-:Y:S04]  /*13510*/  STS.U8 [R51+UR13+0x6580], R3 ;  /* 0x0065800333007988 */ /* 0x0003e8000800000d */
[----:B------:R-:W-:Y:S04]  /*13520*/  STS.U8 [R51+UR13+0x6980], R13 ;  /* 0x0069800d33007988 */ /* 0x000fe8000800000d */
[----:B------:R-:W-:Y:S04]  /*13530*/  STS.U8 [R51+UR13+0x6d80], R11 ;  /* 0x006d800b33007988 */ /* 0x000fe8000800000d */
[----:B------:R-:W-:Y:S04]  /*13540*/  STS.U8 [R51+UR13+0x7180], R7 ;  /* 0x0071800733007988 */ /* 0x000fe8000800000d */
[----:B------:R-:W-:Y:S01]  /*13550*/  STS.U8 [R51+UR13+0x7580], R5 ;  /* 0x0075800533007988 */ /* 0x000fe2000800000d */
[----:B0-----:R-:W-:-:S03]  /*13560*/  LOP3.LUT R50, R6, 0x40, RZ, 0x3c, !PT ;  /* 0x0000004006327812 */ /* 0x001fc600078e3cff */
[----:B-1----:R-:W2:Y:S04]  /*13570*/  LDL.LU R3, [R1+0x68] ;  /* 0x0000680001037983 */ /* 0x002ea80000300800 */
[----:B------:R0:W-:Y:S04]  /*13580*/  STS.U8 [R51+UR13+0x7980], R60 ;  /* 0x0079803c33007988 */ /* 0x0001e8000800000d */
[----:B------:R1:W-:Y:S04]  /*13590*/  STS.U8 [R51+UR13+0x7d80], R49 ;  /* 0x007d803133007988 */ /* 0x0003e8000800000d */
[----:B0-----:R-:W3:Y:S04]  /*135a0*/  LDL.LU R60, [R1+0xc8] ;  /* 0x0000c800013c7983 */ /* 0x001ee80000300800 */
[----:B-1----:R-:W2:Y:S04]  /*135b0*/  LDL.LU R49, [R1+0x48] ;  /* 0x0000480001317983 */ /* 0x002ea80000300800 */
[----:B------:R-:W2:Y:S04]  /*135c0*/  LDL.LU R7, [R1+0x618] ;  /* 0x0006180001077983 */ /* 0x000ea80000300800 */
[----:B------:R-:W2:Y:S04]  /*135d0*/  LDL.LU R6, [R1+0x5fc] ;  /* 0x0005fc0001067983 */ /* 0x000ea80000300800 */
[----:B------:R-:W2:Y:S04]  /*135e0*/  LDL.LU R13, [R1+0x5e0] ;  /* 0x0005e000010d7983 */ /* 0x000ea80000300800 */
[----:B------:R-:W2:Y:S04]  /*135f0*/  LDL.LU R62, [R1+0x138] ;  /* 0x00013800013e7983 */ /* 0x000ea80000300800 */
[----:B------:R-:W2:Y:S04]  /*13600*/  LDL.LU R11, [R1+0x11c] ;  /* 0x00011c00010b7983 */ /* 0x000ea80000300800 */
[----:B------:R0:W-:Y:S04]  /*13610*/  STS.U8 [R50+UR13+0x4200], R14 ;  /* 0x0042000e32007988 */ /* 0x0001e8000800000d */
[----:B------:R-:W2:Y:S04]  /*13620*/  LDL.LU R5, [R1+0xfc] ;  /* 0x0000fc0001057983 */ /* 0x000ea80000300800 */
[----:B------:R1:W-:Y:S04]  /*13630*/  STS.U8 [R50+UR13+0x4600], R8 ;  /* 0x0046000832007988 */ /* 0x0003e8000800000d */
[----:B0-----:R-:W2:Y:S04]  /*13640*/  LDL.LU R14, [R1+0xe0] ;  /* 0x0000e000010e7983 */ /* 0x001ea80000300800 */
[----:B------:R0:W-:Y:S04]  /*13650*/  STS.U8 [R50+UR13+0x4a00], R68 ;  /* 0x004a004432007988 */ /* 0x0001e8000800000d */
[----:B-1----:R-:W2:Y:S04]  /*13660*/  LDL.LU R8, [R1+0xc4] ;  /* 0x0000c40001087983 */ /* 0x002ea80000300800 */
[----:B------:R-:W2:Y:S04]  /*13670*/  LDL.LU R35, [R1+0xa4] ;  /* 0x0000a40001237983 */ /* 0x000ea80000300800 */
[----:B0-----:R-:W2:Y:S04]  /*13680*/  LDL.LU R68, [R1+0x6f8] ;  /* 0x0006f80001447983 */ /* 0x001ea80000300800 */
[----:B----4-:R0:W-:Y:S04]  /*13690*/  STS.U8 [R50+UR13+0x4e00], R4 ;  /* 0x004e000432007988 */ /* 0x0101e8000800000d */
[----:B------:R1:W-:Y:S04]  /*136a0*/  STS.U8 [R50+UR13+0x5200], R56 ;  /* 0x0052003832007988 */ /* 0x0003e8000800000d */
[----:B------:R4:W-:Y:S04]  /*136b0*/  STS.U8 [R50+UR13+0x5600], R12 ;  /* 0x0056000c32007988 */ /* 0x0009e8000800000d */
[----:B0-----:R-:W2:Y:S04]  /*136c0*/  LDL.LU R4, [R1+0x6f4] ;  /* 0x0006f40001047983 */ /* 0x001ea80000300800 */
[----:B-1----:R-:W2:Y:S04]  /*136d0*/  LDL.LU R56, [R1+0x6f0] ;  /* 0x0006f00001387983 */ /* 0x002ea80000300800 */
[----:B----4-:R-:W4:Y:S04]  /*136e0*/  LDL.LU R12, [R1+0x6ec] ;  /* 0x0006ec00010c7983 */ /* 0x010f280000300800 */
[----:B------:R0:W-:Y:S04]  /*136f0*/  STS.U8 [R50+UR13+0x5a00], R9 ;  /* 0x005a000932007988 */ /* 0x0001e8000800000d */
[----:B0-----:R-:W2:Y:S04]  /*13700*/  LDL.LU R9, [R1+0x6e8] ;  /* 0x0006e80001097983 */ /* 0x001ea80000300800 */
[----:B---3--:R-:W-:Y:S04]  /*13710*/  STS.U8 [R50+UR13+0x5e00], R60 ;  /* 0x005e003c32007988 */ /* 0x008fe8000800000d */
[----:B------:R-:W-:Y:S04]  /*13720*/  STS.U8 [R50+UR13+0x6200], R34 ;  /* 0x0062002232007988 */ /* 0x000fe8000800000d */
[----:B--2---:R0:W-:Y:S04]  /*13730*/  STS.U8 [R50+UR13+0x6600], R9 ;  /* 0x0066000932007988 */ /* 0x0041e8000800000d */
[----:B------:R1:W-:Y:S04]  /*13740*/  STS.U8 [R50+UR13+0x6a00], R3 ;  /* 0x006a000332007988 */ /* 0x0003e8000800000d */
[----:B0-----:R-:W2:Y:S04]  /*13750*/  LDL.LU R9, [R1+0x614] ;  /* 0x0006140001097983 */ /* 0x001ea80000300800 */
[----:B------:R-:W3:Y:S04]  /*13760*/  LDL.LU R34, [R1+0xf8] ;  /* 0x0000f80001227983 */ /* 0x000ee80000300800 */
[----:B-1----:R-:W2:Y:S01]  /*13770*/  LDL.LU R3, [R1+0x6e4] ;  /* 0x0006e40001037983 */ /* 0x002ea20000300800 */
[----:B------:R-:W0:Y:S03]  /*13780*/  S2R R60, SR_TID.X ;  /* 0x00000000003c7919 */ /* 0x000e260000002100 */
[----:B------:R1:W-:Y:S01]  /*13790*/  STS.U8 [R50+UR13+0x6e00], R49 ;  /* 0x006e003132007988 */ /* 0x0003e2000800000d */
[----:B0-----:R-:W-:-:S04]  /*137a0*/  LOP3.LUT R60, R60, 0x7f, RZ, 0xc0, !PT ;  /* 0x0000007f3c3c7812 */ /* 0x001fc800078ec0ff */
[C---:B-1----:R-:W-:Y:S01]  /*137b0*/  LOP3.LUT R49, R60.reuse, 0x50, RZ, 0x3c, !PT ;  /* 0x000000503c317812 */ /* 0x042fe200078e3cff */
[----:B--2---:R0:W-:Y:S04]  /*137c0*/  STS.U8 [R50+UR13+0x7200], R3 ;  /* 0x0072000332007988 */ /* 0x0041e8000800000d */
[----:B------:R1:W-:Y:S04]  /*137d0*/  STS.U8 [R50+UR13+0x7600], R68 ;  /* 0x0076004432007988 */ /* 0x0003e8000800000d */
[----:B------:R2:W-:Y:S04]  /*137e0*/  STS.U8 [R50+UR13+0x7a00], R58 ;  /* 0x007a003a32007988 */ /* 0x0005e8000800000d */
[----:B0-----:R-:W3:Y:S04]  /*137f0*/  LDL.LU R3, [R1+0x6e0] ;  /* 0x0006e00001037983 */ /* 0x001ee80000300800 */
[----:B-1----:R-:W3:Y:S04]  /*13800*/  LDL.LU R68, [R1+0x6dc] ;  /* 0x0006dc0001447983 */ /* 0x002ee80000300800 */
[----:B--2---:R-:W2:Y:S04]  /*13810*/  LDL.LU R58, [R1+0x114] ;  /* 0x00011400013a7983 */ /* 0x004ea80000300800 */
[----:B------:R0:W-:Y:S04]  /*13820*/  STS.U8 [R50+UR13+0x7e00], R40 ;  /* 0x007e002832007988 */ /* 0x0001e8000800000d */
[----:B------:R1:W-:Y:S04]  /*13830*/  STS.U8 [R49+UR13+0x4280], R7 ;  /* 0x0042800731007988 */ /* 0x0003e8000800000d */
[----:B------:R4:W-:Y:S04]  /*13840*/  STS.U8 [R49+UR13+0x4680], R6 ;  /* 0x0046800631007988 */ /* 0x0009e8000800000d */
[----:B0-----:R-:W2:Y:S04]  /*13850*/  LDL.LU R40, [R1+0x130] ;  /* 0x0001300001287983 */ /* 0x001ea80000300800 */
[----:B-1----:R-:W2:Y:S04]  /*13860*/  LDL.LU R7, [R1+0x6d8] ;  /* 0x0006d80001077983 */ /* 0x002ea80000300800 */
[----:B----4-:R-:W4:Y:S04]  /*13870*/  LDL.LU R6, [R1+0x6d4] ;  /* 0x0006d40001067983 */ /* 0x010f280000300800 */
        /* <DEDUP_REMOVED lines=8> */
[----:B------:R1:W-:Y:S04]  /*13900*/  STS.U8 [R49+UR13+0x5e80], R8 ;  /* 0x005e800831007988 */ /* 0x0003e8000800000d */
[----:B0-----:R-:W2:Y:S04]  /*13910*/  LDL.LU R5, [R1+0x6c8] ;  /* 0x0006c80001057983 */ /* 0x001ea80000300800 */
[----:B-1----:R-:W2:Y:S04]  /*13920*/  LDL.LU R14, [R1+0x6c4] ;  /* 0x0006c400010e7983 */ /* 0x002ea80000300800 */
[----:B------:R-:W2:Y:S04]  /*13930*/  LDL.LU R8, [R1+0x6c0] ;  /* 0x0006c00001087983 */ /* 0x000ea80000300800 */
[----:B------:R0:W-:Y:S02]  /*13940*/  STS.U8 [R49+UR13+0x6280], R35 ;  /* 0x0062802331007988 */ /* 0x0001e4000800000d */
[----:B0-----:R-:W-:-:S02]  /*13950*/  LOP3.LUT R35, R60, 0x60, RZ, 0x3c, !PT ;  /* 0x000000603c237812 */ /* 0x001fc400078e3cff */
        /* <DEDUP_REMOVED lines=14> */
[----:B0-----:R-:W2:Y:S04]  /*13a40*/  LDL.LU R38, [R1+0x5f4] ;  /* 0x0005f40001267983 */ /* 0x001ea80000300800 */
[----:B-1----:R-:W3:Y:S04]  /*13a50*/  LDL.LU R9, [R1+0x6a8] ;  /* 0x0006a80001097983 */ /* 0x002ee80000300800 */
[----:B--2---:R-:W-:Y:S04]  /*13a60*/  STS.U8 [R35+UR13+0x4700], R38 ;  /* 0x0047002623007988 */ /* 0x004fe8000800000d */
[----:B----4-:R-:W-:Y:S04]  /*13a70*/  STS.U8 [R35+UR13+0x4b00], R55 ;  /* 0x004b003723007988 */ /* 0x010fe8000800000d */
[----:B------:R-:W-:Y:S04]  /*13a80*/  STS.U8 [R35+UR13+0x4f00], R40 ;  /* 0x004f002823007988 */ /* 0x000fe8000800000d */
[----:B------:R-:W-:Y:S04]  /*13a90*/  STS.U8 [R35+UR13+0x5300], R58 ;  /* 0x0053003a23007988 */ /* 0x000fe8000800000d */
[----:B---3--:R-:W-:Y:S04]  /*13aa0*/  STS.U8 [R35+UR13+0x5700], R34 ;  /* 0x0057002223007988 */ /* 0x008fe8000800000d */
[----:B------:R0:W-:Y:S04]  /*13ab0*/  STS.U8 [R35+UR13+0x5b00], R9 ;  /* 0x005b000923007988 */ /* 0x0001e8000800000d */
[----:B------:R1:W-:Y:S04]  /*13ac0*/  STS.U8 [R35+UR13+0x5f00], R12 ;  /* 0x005f000c23007988 */ /* 0x0003e8000800000d */
[----:B------:R2:W-:Y:S04]  /*13ad0*/  STS.U8 [R35+UR13+0x6300], R11 ;  /* 0x0063000b23007988 */ /* 0x0005e8000800000d */
[----:B0-----:R-:W3:Y:S04]  /*13ae0*/  LDL.LU R9, [R1+0x6a4] ;  /* 0x0006a40001097983 */ /* 0x001ee80000300800 */
[----:B-1----:R-:W4:Y:S04]  /*13af0*/  LDL.LU R12, [R1+0x6a0] ;  /* 0x0006a000010c7983 */ /* 0x002f280000300800 */
[----:B--2---:R-:W2:Y:S04]  /*13b00*/  LDL.LU R11, [R1+0x69c] ;  /* 0x00069c00010b7983 */ /* 0x004ea80000300800 */
[----:B------:R0:W-:Y:S04]  /*13b10*/  STS.U8 [R35+UR13+0x6700], R14 ;  /* 0x0067000e23007988 */ /* 0x0001e8000800000d */
[----:B------:R1:W-:Y:S04]  /*13b20*/  STS.U8 [R35+UR13+0x6b00], R13 ;  /* 0x006b000d23007988 */ /* 0x0003e8000800000d */
[----:B0-----:R-:W2:Y:S04]  /*13b30*/  LDL.LU R14, [R1+0x698] ;  /* 0x00069800010e7983 */ /* 0x001ea80000300800 */
[----:B-1----:R-:W2:Y:S01]  /*13b40*/  LDL.LU R13, [R1+0x694] ;  /* 0x00069400010d7983 */ /* 0x002ea20000300800 */
[----:B------:R-:W-:-:S03]  /*13b50*/  LOP3.LUT R34, R60, 0x70, RZ, 0x3c, !PT ;  /* 0x000000703c227812 */ /* 0x000fc600078e3cff */
[----:B------:R0:W-:Y:S04]  /*13b60*/  STS.U8 [R35+UR13+0x6f00], R68 ;  /* 0x006f004423007988 */ /* 0x0001e8000800000d */
[----:B------:R1:W-:Y:S04]  /*13b70*/  STS.U8 [R35+UR13+0x7300], R56 ;  /* 0x0073003823007988 */ /* 0x0003e8000800000d */
[----:B------:R1:W-:Y:S04]  /*13b80*/  STS.U8 [R35+UR13+0x7700], R54 ;  /* 0x0077003623007988 */ /* 0x0003e8000800000d */
[----:B------:R-:W-:Y:S04]  /*13b90*/  STS.U8 [R35+UR13+0x7b00], R53 ;  /* 0x007b003523007988 */ /* 0x000fe8000800000d */
[----:B0-----:R0:W5:Y:S04]  /*13ba0*/  LDL.LU R68, [R1+0x690] ;  /* 0x0006900001447983 */ /* 0x0011680000300800 */
[----:B------:R-:W-:Y:S04]  /*13bb0*/  STS.U8 [R35+UR13+0x7f00], R36 ;  /* 0x007f002423007988 */ /* 0x000fe8000800000d */
[----:B-1----:R0:W5:Y:S04]  /*13bc0*/  LDL.LU R56, [R1+0x68c] ;  /* 0x00068c0001387983 */ /* 0x0021680000300800 */
[----:B------:R1:W-:Y:S04]  /*13bd0*/  STS.U8 [R34+UR13+0x4380], R62 ;  /* 0x0043803e22007988 */ /* 0x0003e8000800000d */
[----:B------:R0:W5:Y:S01]  /*13be0*/  LDL.LU R54, [R1+0x688] ;  /* 0x0006880001367983 */ /* 0x0001620000300800 */
[----:B-1----:R-:W-:-:S03]  /*13bf0*/  LOP3.LUT R62, R60, 0x10, RZ, 0x3c, !PT ;  /* 0x000000103c3e7812 */ /* 0x002fc600078e3cff */
[----:B--2---:R1:W-:Y:S04]  /*13c00*/  STS.U8 [R34+UR13+0x4780], R13 ;  /* 0x0047800d22007988 */ /* 0x0043e8000800000d */
[----:B------:R2:W-:Y:S04]  /*13c10*/  STS.U8 [R34+UR13+0x4b80], R14 ;  /* 0x004b800e22007988 */ /* 0x0005e8000800000d */
[----:B------:R0:W-:Y:S04]  /*13c20*/  STS.U8 [R34+UR13+0x4f80], R11 ;  /* 0x004f800b22007988 */ /* 0x0001e8000800000d */
[----:B-1----:R1:W5:Y:S04]  /*13c30*/  LDL.LU R13, [R1+0x684] ;  /* 0x00068400010d7983 */ /* 0x0023680000300800 */
[----:B--2---:R1:W5:Y:S04]  /*13c40*/  LDL.LU R14, [R1+0x680] ;  /* 0x00068000010e7983 */ /* 0x0043680000300800 */
[----:B0-----:R1:W5:Y:S04]  /*13c50*/  LDL.LU R11, [R1+0x67c] ;  /* 0x00067c00010b7983 */ /* 0x0013680000300800 */
[----:B----4-:R0:W-:Y:S04]  /*13c60*/  STS.U8 [R34+UR13+0x5380], R12 ;  /* 0x0053800c22007988 */ /* 0x0101e8000800000d */
[----:B---3--:R2:W-:Y:S04]  /*13c70*/  STS.U8 [R34+UR13+0x5780], R9 ;  /* 0x0057800922007988 */ /* 0x0085e8000800000d */
[----:B------:R3:W-:Y:S04]  /*13c80*/  STS.U8 [R34+UR13+0x5b80], R10 ;  /* 0x005b800a22007988 */ /* 0x0007e8000800000d */
[----:B0-----:R1:W5:Y:S04]  /*13c90*/  LDL.LU R12, [R1+0x678] ;  /* 0x00067800010c7983 */ /* 0x0013680000300800 */
[----:B--2---:R1:W5:Y:S04]  /*13ca0*/  LDL.LU R9, [R1+0x674] ;  /* 0x0006740001097983 */ /* 0x0043680000300800 */
[----:B---3--:R1:W5:Y:S04]  /*13cb0*/  LDL.LU R10, [R1+0x670] ;  /* 0x00067000010a7983 */ /* 0x0083680000300800 */
[----:B------:R0:W-:Y:S04]  /*13cc0*/  STS.U8 [R34+UR13+0x5f80], R7 ;  /* 0x005f800722007988 */ /* 0x0001e8000800000d */
[----:B------:R2:W-:Y:S04]  /*13cd0*/  STS.U8 [R34+UR13+0x6380], R8 ;  /* 0x0063800822007988 */ /* 0x0005e8000800000d */
        /* <DEDUP_REMOVED lines=44> */
[----:B------:R1:W-:Y:S01]  /*13fa0*/  STS.U8 [R34+UR13+0x9f80], R69 ;  /* 0x009f804522007988 */ /* 0x0003e2000800000d */
[----:B------:R0:W-:Y:S06]  /*13fb0*/  MEMBAR.ALL.CTA ;  /* 0x0000000000007992 */ /* 0x0001ec0000008000 */
[----:B0-----:R-:W0:Y:S01]  /*13fc0*/  FENCE.VIEW.ASYNC.S ;  /* 0x00000000000073c6 */ /* 0x001e220000000000 */
[----:B------:R-:W-:Y:S01]  /*13fd0*/  ULEA UR67, UR69, UR13, 0x3 ;  /* 0x0000000d45437291 */ /* 0x000fe2000f8e18ff */
[----:B------:R-:W-:-:S03]  /*13fe0*/  UMOV UR68, UR4 ;  /* 0x0000000400447c82 */ /* 0x000fc60008000000 */
[----:B------:R-:W-:Y:S01]  /*13ff0*/  UIADD3 UR67, UPT, UPT, UR67, 0xa000, URZ ;  /* 0x0000a00043437890 */ /* 0x000fe2000fffe0ff */
[----:B0-----:R-:W-:Y:S06]  /*14000*/  BAR.SYNC.DEFER_BLOCKING 0x0 ;  /* 0x0000000000007b1d */ /* 0x001fec0000010000 */
[----:B-1----:R-:W-:Y:S05]  /*14010*/  @P0 BRA `(.L_x_9) ;  /* 0x00000000004c0947 */ /* 0x002fea0003800000 */
[----:B------:R-:W-:Y:S01]  /*14020*/  UMOV UR45, 0x40004040 ;  /* 0x40004040002d7882 */ /* 0x000fe20000000000 */
        /* <DEDUP_REMOVED lines=9> */
[----:B------:R0:W-:Y:S01]  /*140c0*/  UTCQMMA gdesc[UR44], gdesc[UR46], tmem[UR19], tmem[UR48], idesc[UR49], UPT ;  /* 0x00ff302e2c0075ea */ /* 0x0001e2000b800313 */
        /* <DEDUP_REMOVED lines=8> */
.L_x_9:
[----:B------:R-:W2:Y:S04]  /*14150*/  LDL R19, [R1+0x650] ;  /* 0x0006500001137983 */ /* 0x000ea80000100800 */
[----:B------:R-:W2:Y:S01]  /*14160*/  LDL.LU R18, [R1+0x60c] ;  /* 0x00060c0001127983 */ /* 0x000ea20000300800 */
[----:B------:R-:W-:-:S04]  /*14170*/  UIADD3 UR69, UPT, UPT, UR69, 0x1, URZ ;  /* 0x0000000145457890 */ /* 0x000fc8000fffe0ff */
[----:B------:R-:W-:-:S04]  /*14180*/  UISETP.GT.AND UP1, UPT, UR69, 0x1, UPT ;  /* 0x000000014500788c */ /* 0x000fc8000bf24270 */
[----:B0-----:R-:W-:Y:S02]  /*14190*/  USEL UR4, URZ, 0x1, !UP1 ;  /* 0x00000001ff047887 */ /* 0x001fe4000c800000 */
[----:B------:R-:W-:Y:S02]  /*141a0*/  USEL UR69, UR69, URZ, !UP1 ;  /* 0x000000ff45457287 */ /* 0x000fe4000c800000 */
[----:B------:R-:W-:Y:S01]  /*141b0*/  ULOP3.LUT UR4, UR68, UR4, URZ, 0x3c, !UPT ;  /* 0x0000000444047292 */ /* 0x000fe2000f8e3cff */
[----:B--2---:R-:W-:Y:S02]  /*141c0*/  ISETP.NE.U32.AND P2, PT, R18, R19, PT ;  /* 0x000000131200720c */ /* 0x004fe40003f45070 */
[----:B------:R-:W2:Y:S01]  /*141d0*/  LDL.LU R19, [R1+0x628] ;  /* 0x0006280001137983 */ /* 0x000ea20000300800 */
[----:B------:R-:W-:-:S03]  /*141e0*/  IMAD.U32 R18, RZ, RZ, UR68 ;  /* 0x00000044ff127e24 */ /* 0x000fc6000f8e00ff */
[----:B--2---:R2:W-:Y:S07]  /*141f0*/  STL [R1+0x60c], R19 ;  /* 0x00060c1301007387 */ /* 0x0045ee0000100800 */
[----:B------:R-:W-:Y:S05]  /*14200*/  @P2 BRA `(.L_x_10) ;  /* 0xffffff7000c42947 */ /* 0x000fea000383ffff */
.L_x_7:
[----:B--2---:R-:W2:Y:S01]  /*14210*/  LDC R19, c[0x0][0x3a0] ;  /* 0x0000e800ff137b82 */ /* 0x004ea20000000800 */
[----:B-1----:R-:W1:Y:S01]  /*14220*/  LDCU UR4, c[0x0][0x3b4] ;  /* 0x00007680ff0477ac */ /* 0x002e620008000800 */
[----:B--2---:R-:W-:-:S05]  /*14230*/  VIADD R19, R19, 0x7f ;  /* 0x0000007f13137836 */ /* 0x004fca0000000000 */
[----:B------:R-:W-:-:S13]  /*14240*/  ISETP.GE.AND P0, PT, R19, 0x80, PT ;  /* 0x000000801300780c */ /* 0x000fda0003f06270 */
[----:B-1----:R-:W-:Y:S05]  /*14250*/  @!P0 BRA `(.L_x_11) ;  /* 0x0000000000108947 */ /* 0x002fea0003800000 */
[----:B------:R-:W-:-:S06]  /*14260*/  USHF.L.U32 UR68, UR68, 0x1f, URZ ;  /* 0x0000001f44447899 */ /* 0x000fcc00080006ff */
[----:B-----5:R-:W-:-:S04]  /*14270*/  IMAD.U32 R0, RZ, RZ, UR68 ;  /* 0x00000044ff007e24 */ /* 0x020fc8000f8e00ff */
[----:B------:R-:W1:Y:S02]  /*14280*/  SYNCS.PHASECHK.TRANS64.TRYWAIT P0, [UR67], R0 ;  /* 0x00000000ff0075a7 */ /* 0x000e640008001143 */
[----:B-1----:R-:W-:Y:S05]  /*14290*/  @!P0 BRA `(.L_x_12) ;  /* 0x0000001000d08947 */ /* 0x002fea0003800000 */
.L_x_11:
[----:B-----5:R-:W2:Y:S01]  /*142a0*/  LDL.LU R3, [R1+0x654] ;  /* 0x0006540001037983 */ /* 0x020ea20000300800 */
[----:B------:R-:W1:Y:S01]  /*142b0*/  LDCU UR36, c[0x0][0x3b8] ;  /* 0x00007700ff2477ac */ /* 0x000e620008000800 */
[----:B------:R-:W-:Y:S06]  /*142c0*/  BAR.SYNC.DEFER_BLOCKING 0x0 ;  /* 0x0000000000007b1d */ /* 0x000fec0000010000 */
[----:B------:R-:W3:Y:S01]  /*142d0*/  LDCU.128 UR24, c[0x0][0x390] ;  /* 0x00007200ff1877ac */ /* 0x000ee20008000c00 */
[----:B-1----:R-:W-:Y:S01]  /*142e0*/  UIMAD UR5, UR6, UR36, URZ ;  /* 0x00000024060572a4 */ /* 0x002fe2000f8e02ff */
[----:B------:R-:W1:Y:S02]  /*142f0*/  @!P1 SYNCS.CCTL.IV [UR13+0xa000] ;  /* 0x00a00000ff0099b1 */ /* 0x000e64000800000d */
[----:B-1----:R-:W-:Y:S06]  /*14300*/  BAR.SYNC.DEFER_BLOCKING 0x0 ;  /* 0x0000000000007b1d */ /* 0x002fec0000010000 */
[----:B0-----:R-:W0:Y:S01]  /*14310*/  LDTM.x32 R4, tmem[UR66] ;  /* 0x00000042000479ee */ /* 0x001e2200082c0000 */
[----:B------:R-:W1:Y:S01]  /*14320*/  @!P1 SYNCS.CCTL.IV [UR13+0xa008] ;  /* 0x00a00800ff0099b1 */ /* 0x000e62000800000d */
[----:B------:R-:W-:Y:S01]  /*14330*/  NOP ;  /* 0x0000000000007918 */ /* 0x000fe20000000000 */
[----:B0-----:R-:W-:-:S02]  /*14340*/  F2FP.SATFINITE.E4M3.F32.PACK_AB_MERGE_C R39, R7, R6, RZ ;  /* 0x000000060727723e */ /* 0x001fc400048070ff */
[----:B------:R-:W-:Y:S01]  /*14350*/  F2FP.SATFINITE.E4M3.F32.PACK_AB_MERGE_C R37, R5, R4, RZ ;  /* 0x000000040525723e */ /* 0x000fe200048070ff */
[----:B------:R-:W-:Y:S01]  /*14360*/  IMAD.U32 R5, RZ, RZ, UR5 ;  /* 0x00000005ff057e24 */ /* 0x000fe2000f8e00ff */
[----:B------:R-:W-:Y:S02]  /*14370*/  F2FP.SATFINITE.E4M3.F32.PACK_AB_MERGE_C R10, R11, R10, RZ ;  /* 0x0000000a0b0a723e */ /* 0x000fe400048070ff */
[----:B------:R-:W-:Y:S02]  /*14380*/  PRMT R11, R37, 0x9910, RZ ;  /* 0x00009910250b7816 */ /* 0x000fe400000000ff */
[----:B------:R-:W-:Y:S02]  /*14390*/  F2FP.SATFINITE.E4M3.F32.PACK_AB_MERGE_C R41, R9, R8, RZ ;  /* 0x000000080929723e */ /* 0x000fe400048070ff */
[----:B------:R-:W-:Y:S02]  /*143a0*/  F2FP.SATFINITE.E4M3.F32.PACK_AB_MERGE_C R12, R13, R12, RZ ;  /* 0x0000000c0d0c723e */ /* 0x000fe400048070ff */
[----:B------:R-:W-:-:S02]  /*143b0*/  SHF.R.S32.HI R11, RZ, 0x8, R11 ;  /* 0x00000008ff0b7819 */ /* 0x000fc4000001140b */
[----:B------:R-:W-:Y:S02]  /*143c0*/  PRMT R13, R39, 0x9910, RZ ;  /* 0x00009910270d7816 */ /* 0x000fe400000000ff */
[----:B------:R-:W-:Y:S02]  /*143d0*/  F2FP.SATFINITE.E4M3.F32.PACK_AB_MERGE_C R14, R15, R14, RZ ;  /* 0x0000000e0f0e723e */ /* 0x000fe400048070ff */
[----:B------:R-:W-:Y:S02]  /*143e0*/  PRMT R15, R41, 0x9910, RZ ;  /* 0x00009910290f7816 */ /* 0x000fe400000000ff */
[----:B------:R-:W-:Y:S02]  /*143f0*/  F2FP.SATFINITE.E4M3.F32.PACK_AB_MERGE_C R16, R17, R16, RZ ;  /* 0x000000101110723e */ /* 0x000fe400048070ff */
[----:B------:R-:W-:Y:S02]  /*14400*/  F2FP.SATFINITE.E4M3.F32.PACK_AB_MERGE_C R18, R19, R18, RZ ;  /* 0x000000121312723e */ /* 0x000fe400048070ff */
[----:B------:R-:W-:-:S02]  /*14410*/  F2FP.SATFINITE.E4M3.F32.PACK_AB_MERGE_C R20, R21, R20, RZ ;  /* 0x000000141514723e */ /* 0x000fc400048070ff */
[----:B------:R-:W-:Y:S02]  /*14420*/  F2FP.SATFINITE.E4M3.F32.PACK_AB_MERGE_C R22, R23, R22, RZ ;  /* 0x000000161716723e */ /* 0x000fe400048070ff */
[----:B------:R-:W-:Y:S02]  /*14430*/  F2FP.SATFINITE.E4M3.F32.PACK_AB_MERGE_C R24, R25, R24, RZ ;  /* 0x000000181918723e */ /* 0x000fe400048070ff */
[----:B------:R-:W-:Y:S02]  /*14440*/  F2FP.SATFINITE.E4M3.F32.PACK_AB_MERGE_C R26, R27, R26, RZ ;  /* 0x0000001a1b1a723e */ /* 0x000fe400048070ff */
[----:B------:R-:W-:Y:S02]  /*14450*/  F2FP.SATFINITE.E4M3.F32.PACK_AB_MERGE_C R29, R29, R28, RZ ;  /* 0x0000001c1d1d723e */ /* 0x000fe400048070ff */
[----:B------:R-:W-:Y:S02]  /*14460*/  F2FP.SATFINITE.E4M3.F32.PACK_AB_MERGE_C R31, R31, R30, RZ ;  /* 0x0000001e1f1f723e */ /* 0x000fe400048070ff */
[----:B------:R-:W-:-:S02]  /*14470*/  F2FP.SATFINITE.E4M3.F32.PACK_AB_MERGE_C R33, R33, R32, RZ ;  /* 0x000000202121723e */ /* 0x000fc400048070ff */
[----:B------:R-:W-:Y:S02]  /*14480*/  F2FP.SATFINITE.E4M3.F32.PACK_AB_MERGE_C R35, R35, R34, RZ ;  /* 0x000000222323723e */ /* 0x000fe400048070ff */
[----:B------:R-:W-:Y:S02]  /*14490*/  PRMT R17, R33, 0x9910, RZ ;  /* 0x0000991021117816 */ /* 0x000fe400000000ff */
[----:B------:R-:W-:Y:S02]  /*144a0*/  PRMT R19, R35, 0x9910, RZ ;  /* 0x0000991023137816 */ /* 0x000fe400000000ff */
[----:B------:R-:W-:Y:S02]  /*144b0*/  SHF.R.S32.HI R17, RZ, 0x8, R17 ;  /* 0x00000008ff117819 */ /* 0x000fe40000011411 */
[----:B------:R-:W-:Y:S01]  /*144c0*/  SHF.R.S32.HI R19, RZ, 0x8, R19 ;  /* 0x00000008ff137819 */ /* 0x000fe20000011413 */
[C---:B--2---:R-:W-:Y:S01]  /*144d0*/  IMAD R0, R3.reuse, UR4, RZ ;  /* 0x0000000403007c24 */ /* 0x044fe2000f8e02ff */
[----:B---3--:R-:W-:Y:S01]  /*144e0*/  ISETP.GE.AND P0, PT, R3, UR26, PT ;  /* 0x0000001a03007c0c */ /* 0x008fe2000bf06270 */
[----:B------:R-:W-:Y:S01]  /*144f0*/  UIADD3 UR4, UPT, UPT, UR5, UR36, URZ ;  /* 0x0000002405047290 */ /* 0x000fe2000fffe0ff */
[----:B------:R-:W-:-:S02]  /*14500*/  IMAD.U32 R3, RZ, RZ, UR27 ;  /* 0x0000001bff037e24 */ /* 0x000fc4000f8e00ff */
[----:B------:R-:W-:-:S03]  /*14510*/  IADD3 R2, P2, PT, R0, UR24, RZ ;  /* 0x0000001800027c10 */ /* 0x000fc6000ff5e0ff */
[----:B------:R-:W-:Y:S01]  /*14520*/  IMAD.U32 R7, RZ, RZ, UR4 ;  /* 0x00000004ff077e24 */ /* 0x000fe2000f8e00ff */
[----:B------:R-:W-:Y:S02]  /*14530*/  LEA.HI.X.SX32 R0, R0, UR25, 0x1, P2 ;  /* 0x0000001900007c11 */ /* 0x000fe400090f0eff */
[C---:B------:R-:W-:Y:S02]  /*14540*/  ISETP.GT.AND P2, PT, R3.reuse, UR6, !P0 ;  /* 0x0000000603007c0c */ /* 0x040fe4000c744270 */
[C---:B------:R-:W-:Y:S01]  /*14550*/  IADD3 R6, P4, PT, R2.reuse, UR4, RZ ;  /* 0x0000000402067c10 */ /* 0x040fe2000ff9e0ff */
[----:B------:R-:W-:Y:S01]  /*14560*/  UIADD3 UR4, UPT, UPT, UR4, UR36, URZ ;  /* 0x0000002404047290 */ /* 0x000fe2000fffe0ff */
[----:B------:R-:W-:Y:S02]  /*14570*/  ISETP.GT.AND P5, PT, R3, UR7, !P0 ;  /* 0x0000000703007c0c */ /* 0x000fe4000c7a4270 */
[----:B------:R-:W-:Y:S01]  /*14580*/  IADD3 R4, P3, PT, R2, UR5, RZ ;  /* 0x0000000502047c10 */ /* 0x000fe2000ff7e0ff */
[----:B------:R-:W-:Y:S01]  /*14590*/  UIADD3 UR5, UPT, UPT, UR4, UR36, URZ ;  /* 0x0000002404057290 */ /* 0x000fe2000fffe0ff */
[-C--:B------:R-:W-:Y:S01]  /*145a0*/  LEA.HI.X.SX32 R7, R7, R0.reuse, 0x1, P4 ;  /* 0x0000000007077211 */ /* 0x080fe200020f0eff */
[----:B------:R-:W-:Y:S01]  /*145b0*/  IMAD.U32 R9, RZ, RZ, UR4 ;  /* 0x00000004ff097e24 */ /* 0x000fe2000f8e00ff */
[----:B------:R-:W-:-:S02]  /*145c0*/  LEA.HI.X.SX32 R5, R5, R0, 0x1, P3 ;  /* 0x0000000005057211 */ /* 0x000fc400018f0eff */
[C---:B------:R-:W-:Y:S01]  /*145d0*/  IADD3 R8, P1, PT, R2.reuse, UR4, RZ ;  /* 0x0000000402087c10 */ /* 0x040fe2000ff3e0ff */
[----:B------:R-:W-:Y:S01]  /*145e0*/  UIADD3 UR4, UPT, UPT, UR5, UR36, URZ ;  /* 0x0000002405047290 */ /* 0x000fe2000fffe0ff */
[C---:B------:R-:W-:Y:S01]  /*145f0*/  ISETP.GT.AND P3, PT, R3.reuse, UR8, !P0 ;  /* 0x0000000803007c0c */ /* 0x040fe2000c764270 */
[----:B------:R0:W-:Y:S01]  /*14600*/  @P2 STG.E.U8 desc[UR34][R4.64], R37 ;  /* 0x0000002504002986 */ /* 0x0001e2000c101122 */
[----:B------:R-:W-:Y:S02]  /*14610*/  ISETP.GT.AND P4, PT, R3, UR9, !P0 ;  /* 0x0000000903007c0c */ /* 0x000fe4000c784270 */
[----:B------:R-:W-:Y:S01]  /*14620*/  LEA.HI.X.SX32 R9, R9, R0, 0x1, P1 ;  /* 0x0000000009097211 */ /* 0x000fe200008f0eff */
[----:B------:R2:W-:Y:S01]  /*14630*/  @P5 STG.E.U8 desc[UR34][R6.64], R11 ;  /* 0x0000000b06005986 */ /* 0x0005e2000c101122 */
[----:B------:R-:W-:Y:S01]  /*14640*/  ISETP.GT.AND P5, PT, R3, UR10, !P0 ;  /* 0x0000000a03007c0c */ /* 0x000fe2000c7a4270 */
[----:B0-----:R-:W-:Y:S01]  /*14650*/  IMAD.U32 R5, RZ, RZ, UR5 ;  /* 0x00000005ff057e24 */ /* 0x001fe2000f8e00ff */
[----:B------:R-:W-:-:S05]  /*14660*/  IADD3 R4, P1, PT, R2, UR5, RZ ;  /* 0x0000000502047c10 */ /* 0x000fca000ff3e0ff */
[----:B------:R0:W-:Y:S01]  /*14670*/  @P3 STG.E.U8 desc[UR34][R8.64], R39 ;  /* 0x0000002708003986 */ /* 0x0001e2000c101122 */
[----:B------:R-:W-:Y:S01]  /*14680*/  ISETP.GT.AND P3, PT, R3, UR11, !P0 ;  /* 0x0000000b03007c0c */ /* 0x000fe2000c764270 */
[----:B--2---:R-:W-:Y:S01]  /*14690*/  IMAD.MOV.U32 R11, RZ, RZ, R13 ;  /* 0x000000ffff0b7224 */ /* 0x004fe200078e000d */
[C---:B------:R-:W-:Y:S01]  /*146a0*/  IADD3 R6, P2, PT, R2.reuse, UR4, RZ ;  /* 0x0000000402067c10 */ /* 0x040fe2000ff5e0ff */
[----:B------:R-:W-:Y:S01]  /*146b0*/  IMAD.U32 R7, RZ, RZ, UR4 ;  /* 0x00000004ff077e24 */ /* 0x000fe2000f8e00ff */
[----:B------:R-:W-:Y:S01]  /*146c0*/  UIADD3 UR4, UPT, UPT, UR4, UR36, URZ ;  /* 0x0000002404047290 */ /* 0x000fe2000fffe0ff */
[-C--:B------:R-:W-:Y:S02]  /*146d0*/  LEA.HI.X.SX32 R5, R5, R0.reuse, 0x1, P1 ;  /* 0x0000000005057211 */ /* 0x080fe400008f0eff */
[----:B------:R-:W-:Y:S01]  /*146e0*/  SHF.R.S32.HI R11, RZ, 0x8, R11 ;  /* 0x00000008ff0b7819 */ /* 0x000fe2000001140b */
[----:B------:R-:W-:Y:S01]  /*146f0*/  UIADD3 UR5, UPT, UPT, UR4, UR36, URZ ;  /* 0x0000002404057290 */ /* 0x000fe2000fffe0ff */
[----:B------:R-:W-:Y:S01]  /*14700*/  LEA.HI.X.SX32 R7, R7, R0, 0x1, P2 ;  /* 0x0000000007077211 */ /* 0x000fe200010f0eff */
[----:B------:R-:W-:Y:S01]  /*14710*/  IMAD.U32 R13, RZ, RZ, UR4 ;  /* 0x00000004ff0d7e24 */ /* 0x000fe2000f8e00ff */
[----:B------:R-:W-:Y:S01]  /*14720*/  IADD3 R36, P1, PT, R2, UR4, RZ ;  /* 0x0000000402247c10 */ /* 0x000fe2000ff3e0ff */
[----:B------:R2:W-:Y:S01]  /*14730*/  @P4 STG.E.U8 desc[UR34][R4.64], R11 ;  /* 0x0000000b04004986 */ /* 0x0005e2000c101122 */
[----:B------:R-:W-:-:S02]  /*14740*/  ISETP.GT.AND P4, PT, R3, UR12, !P0 ;  /* 0x0000000c03007c0c */ /* 0x000fc4000c784270 */
[----:B0-----:R-:W-:Y:S01]  /*14750*/  IADD3 R8, P2, PT, R2, UR5, RZ ;  /* 0x0000000502087c10 */ /* 0x001fe2000ff5e0ff */
[----:B------:R0:W-:Y:S01]  /*14760*/  @P5 STG.E.U8 desc[UR34][R6.64], R41 ;  /* 0x0000002906005986 */ /* 0x0001e2000c101122 */
[----:B------:R-:W-:Y:S02]  /*14770*/  LEA.HI.X.SX32 R37, R13, R0, 0x1, P1 ;  /* 0x000000000d257211 */ /* 0x000fe400008f0eff */
[----:B------:R-:W-:Y:S02]  /*14780*/  ISETP.GT.AND P5, PT, R3, UR14, !P0 ;  /* 0x0000000e03007c0c */ /* 0x000fe4000c7a4270 */
[----:B------:R-:W-:Y:S01]  /*14790*/  PRMT R13, R10, 0x9910, RZ ;  /* 0x000099100a0d7816 */ /* 0x000fe200000000ff */
[----:B--2---:R-:W-:Y:S01]  /*147a0*/  IMAD.U32 R5, RZ, RZ, UR5 ;  /* 0x00000005ff057e24 */ /* 0x004fe2000f8e00ff */
[----:B------:R-:W-:Y:S01]  /*147b0*/  UIADD3 UR5, UPT, UPT, UR5, UR36, URZ ;  /* 0x0000002405057290 */ /* 0x000fe2000fffe0ff */
[----:B------:R-:W-:Y:S01]  /*147c0*/  IMAD.MOV.U32 R11, RZ, RZ, R15 ;  /* 0x000000ffff0b7224 */ /* 0x000fe200078e000f */
[----:B------:R-:W-:-:S02]  /*147d0*/  SHF.R.S32.HI R13, RZ, 0x8, R13 ;  /* 0x00000008ff0d7819 */ /* 0x000fc4000001140d */
[-C--:B------:R-:W-:Y:S02]  /*147e0*/  LEA.HI.X.SX32 R9, R5, R0.reuse, 0x1, P2 ;  /* 0x0000000005097211 */ /* 0x080fe400010f0eff */
[----:B------:R-:W-:Y:S01]  /*147f0*/  IADD3 R4, P1, PT, R2, UR5, RZ ;  /* 0x0000000502047c10 */ /* 0x000fe2000ff3e0ff */
[----:B------:R-:W-:Y:S01]  /*14800*/  IMAD.U32 R5, RZ, RZ, UR5 ;  /* 0x00000005ff057e24 */ /* 0x000fe2000f8e00ff */
[----:B------:R-:W-:Y:S01]  /*14810*/  UIADD3 UR5, UPT, UPT, UR5, UR36, URZ ;  /* 0x0000002405057290 */ /* 0x000fe2000fffe0ff */
[----:B------:R-:W-:Y:S02]  /*14820*/  SHF.R.S32.HI R11, RZ, 0x8, R11 ;  /* 0x00000008ff0b7819 */ /* 0x000fe4000001140b */
[----:B------:R-:W-:Y:S01]  /*14830*/  PRMT R15, R12, 0x9910, RZ ;  /* 0x000099100c0f7816 */ /* 0x000fe200000000ff */
[----:B------:R-:W-:Y:S01]  /*14840*/  UIADD3 UR6, UPT, UPT, UR5, UR36, URZ ;  /* 0x0000002405067290 */ /* 0x000fe2000fffe0ff */
[----:B------:R-:W-:Y:S01]  /*14850*/  LEA.HI.X.SX32 R5, R5, R0, 0x1, P1 ;  /* 0x0000000005057211 */ /* 0x000fe200008f0eff */
[----:B------:R2:W-:Y:S01]  /*14860*/  @P3 STG.E.U8 desc[UR34][R36.64], R11 ;  /* 0x0000000b24003986 */ /* 0x0005e2000c101122 */
[----:B------:R-:W-:Y:S01]  /*14870*/  ISETP.GT.AND P3, PT, R3, UR15, !P0 ;  /* 0x0000000f03007c0c */ /* 0x000fe2000c764270 */
[----:B------:R-:W-:Y:S01]  /*14880*/  UIADD3 UR4, UPT, UPT, UR6, UR36, URZ ;  /* 0x0000002406047290 */ /* 0x000fe2000fffe0ff */
[----:B0-----:R-:W-:Y:S01]  /*14890*/  IMAD.U32 R7, RZ, RZ, UR5 ;  /* 0x00000005ff077e24 */ /* 0x001fe2000f8e00ff */
[----:B------:R0:W-:Y:S01]  /*148a0*/  @P4 STG.E.U8 desc[UR34][R8.64], R10 ;  /* 0x0000000a08004986 */ /* 0x0001e2000c101122 */
[----:B------:R-:W-:-:S02]  /*148b0*/  IADD3 R6, P1, PT, R2, UR5, RZ ;  /* 0x0000000502067c10 */ /* 0x000fc4000ff3e0ff */
[C---:B------:R-:W-:Y:S01]  /*148c0*/  ISETP.GT.AND P4, PT, R3.reuse, UR16, !P0 ;  /* 0x0000001003007c0c */ /* 0x040fe2000c784270 */
[----:B------:R3:W-:Y:S01]  /*148d0*/  @P5 STG.E.U8 desc[UR34][R4.64], R13 ;  /* 0x0000000d04005986 */ /* 0x0007e2000c101122 */
[----:B------:R-:W-:Y:S02]  /*148e0*/  ISETP.GT.AND P5, PT, R3, UR17, !P0 ;  /* 0x0000001103007c0c */ /* 0x000fe4000c7a4270 */
[----:B------:R-:W-:Y:S01]  /*148f0*/  LEA.HI.X.SX32 R7, R7, R0, 0x1, P1 ;  /* 0x0000000007077211 */ /* 0x000fe200008f0eff */
[----:B--2---:R-:W-:Y:S01]  /*14900*/  IMAD.U32 R11, RZ, RZ, UR4 ;  /* 0x00000004ff0b7e24 */ /* 0x004fe2000f8e00ff */
[C---:B0-----:R-:W-:Y:S01]  /*14910*/  IADD3 R8, P2, PT, R2.reuse, UR4, RZ ;  /* 0x0000000402087c10 */ /* 0x041fe2000ff5e0ff */
[----:B------:R-:W-:Y:S01]  /*14920*/  IMAD.MOV.U32 R9, RZ, RZ, R15 ;  /* 0x000000ffff097224 */ /* 0x000fe200078e000f */
[----:B------:R-:W-:Y:S01]  /*14930*/  UIADD3 UR4, UPT, UPT, UR4, UR36, URZ ;  /* 0x0000002404047290 */ /* 0x000fe2000fffe0ff */
[----:B------:R0:W-:Y:S01]  /*14940*/  @P3 STG.E.U8 desc[UR34][R6.64], R12 ;  /* 0x0000000c06003986 */ /* 0x0001e2000c101122 */
[----:B---3--:R-:W-:Y:S01]  /*14950*/  IMAD.U32 R5, RZ, RZ, UR6 ;  /* 0x00000006ff057e24 */ /* 0x008fe2000f8e00ff */
[----:B------:R-:W-:Y:S01]  /*14960*/  IADD3 R4, P1, PT, R2, UR6, RZ ;  /* 0x0000000602047c10 */ /* 0x000fe2000ff3e0ff */
[----:B------:R-:W-:Y:S01]  /*14970*/  UIADD3 UR5, UPT, UPT, UR4, UR36, URZ ;  /* 0x0000002404057290 */ /* 0x000fe2000fffe0ff */
[----:B------:R-:W-:-:S02]  /*14980*/  SHF.R.S32.HI R13, RZ, 0x8, R9 ;  /* 0x00000008ff0d7819 */ /* 0x000fc40000011409 */
[-C--:B------:R-:W-:Y:S02]  /*14990*/  LEA.HI.X.SX32 R5, R5, R0.reuse, 0x1, P1 ;  /* 0x0000000005057211 */ /* 0x080fe400008f0eff */
[----:B------:R-:W-:Y:S02]  /*149a0*/  LEA.HI.X.SX32 R9, R11, R0, 0x1, P2 ;  /* 0x000000000b097211 */ /* 0x000fe400010f0eff */
[----:B------:R-:W-:Y:S01]  /*149b0*/  PRMT R11, R14, 0x9910, RZ ;  /* 0x000099100e0b7816 */ /* 0x000fe200000000ff */
[----:B------:R2:W-:Y:S01]  /*149c0*/  @P4 STG.E.U8 desc[UR34][R4.64], R13 ;  /* 0x0000000d04004986 */ /* 0x0005e2000c101122 */
[----:B------:R-:W-:Y:S01]  /*149d0*/  IADD3 R10, P1, PT, R2, UR4, RZ ;  /* 0x00000004020a7c10 */ /* 0x000fe2000ff3e0ff */
[----:B0-----:R-:W-:Y:S01]  /*149e0*/  IMAD.U32 R7, RZ, RZ, UR4 ;  /* 0x00000004ff077e24 */ /* 0x001fe2000f8e00ff */
[----:B------:R-:W-:Y:S01]  /*149f0*/  UIADD3 UR4, UPT, UPT, UR5, UR36, URZ ;  /* 0x0000002405047290 */ /* 0x000fe2000fffe0ff */
[C---:B------:R-:W-:Y:S01]  /*14a00*/  ISETP.GT.AND P3, PT, R3.reuse, UR18, !P0 ;  /* 0x0000001203007c0c */ /* 0x040fe2000c764270 */
[----:B------:R0:W-:Y:S01]  /*14a10*/  @P5 STG.E.U8 desc[UR34][R8.64], R14 ;  /* 0x0000000e08005986 */ /* 0x0001e2000c101122 */
[----:B------:R-:W-:-:S02]  /*14a20*/  ISETP.GT.AND P4, PT, R3, UR20, !P0 ;  /* 0x0000001403007c0c */ /* 0x000fc4000c784270 */
[----:B------:R-:W-:Y:S02]  /*14a30*/  ISETP.GT.AND P5, PT, R3, UR21, !P0 ;  /* 0x0000001503007c0c */ /* 0x000fe4000c7a4270 */
[C---:B------:R-:W-:Y:S01]  /*14a40*/  IADD3 R6, P2, PT, R2.reuse, UR4, RZ ;  /* 0x0000000402067c10 */ /* 0x040fe2000ff5e0ff */
[----:B--2---:R-:W-:Y:S01]  /*14a50*/  IMAD.MOV.U32 R13, RZ, RZ, R11 ;  /* 0x000000ffff0d7224 */ /* 0x004fe200078e000b */
[-C--:B------:R-:W-:Y:S01]  /*14a60*/  LEA.HI.X.SX32 R11, R7, R0.reuse, 0x1, P1 ;  /* 0x00000000070b7211 */ /* 0x080fe200008f0eff */
[----:B------:R-:W-:Y:S01]  /*14a70*/  IMAD.U32 R7, RZ, RZ, UR4 ;  /* 0x00000004ff077e24 */ /* 0x000fe2000f8e00ff */
[----:B------:R-:W-:Y:S01]  /*14a80*/  UIADD3 UR4, UPT, UPT, UR4, UR36, URZ ;  /* 0x0000002404047290 */ /* 0x000fe2000fffe0ff */
[----:B------:R-:W-:Y:S01]  /*14a90*/  IMAD.U32 R5, RZ, RZ, UR5 ;  /* 0x00000005ff057e24 */ /* 0x000fe2000f8e00ff */
[----:B------:R-:W-:Y:S02]  /*14aa0*/  IADD3 R4, P1, PT, R2, UR5, RZ ;  /* 0x0000000502047c10 */ /* 0x000fe4000ff3e0ff */
[----:B------:R-:W-:Y:S01]  /*14ab0*/  SHF.R.S32.HI R13, RZ, 0x8, R13 ;  /* 0x00000008ff0d7819 */ /* 0x000fe2000001140d */
[----:B------:R-:W-:Y:S01]  /*14ac0*/  UIADD3 UR5, UPT, UPT, UR4, UR36, URZ ;  /* 0x0000002404057290 */ /* 0x000fe2000fffe0ff */
[----:B------:R-:W-:Y:S01]  /*14ad0*/  PRMT R15, R16, 0x9910, RZ ;  /* 0x00009910100f7816 */ /* 0x000fe200000000ff */
[----:B0-----:R-:W-:Y:S01]  /*14ae0*/  IMAD.U32 R9, RZ, RZ, UR4 ;  /* 0x00000004ff097e24 */ /* 0x001fe2000f8e00ff */
[-C--:B------:R-:W-:Y:S01]  /*14af0*/  LEA.HI.X.SX32 R5, R5, R0.reuse, 0x1, P1 ;  /* 0x0000000005057211 */ /* 0x080fe200008f0eff */
[----:B------:R0:W-:Y:S01]  /*14b00*/  @P3 STG.E.U8 desc[UR34][R10.64], R13 ;  /* 0x0000000d0a003986 */ /* 0x0001e2000c101122 */
[----:B------:R-:W-:Y:S01]  /*14b10*/  IADD3 R8, P1, PT, R2, UR4, RZ ;  /* 0x0000000402087c10 */ /* 0x000fe2000ff3e0ff */
[----:B------:R-:W-:Y:S01]  /*14b20*/  UIADD3 UR4, UPT, UPT, UR5, UR36, URZ ;  /* 0x0000002405047290 */ /* 0x000fe2000fffe0ff */
[----:B------:R-:W-:Y:S01]  /*14b30*/  LEA.HI.X.SX32 R7, R7, R0, 0x1, P2 ;  /* 0x0000000007077211 */ /* 0x000fe200010f0eff */
[----:B------:R2:W-:Y:S01]  /*14b40*/  @P4 STG.E.U8 desc[UR34][R4.64], R16 ;  /* 0x0000001004004986 */ /* 0x0005e2000c101122 */
[----:B------:R-:W-:-:S02]  /*14b50*/  SHF.R.S32.HI R15, RZ, 0x8, R15 ;  /* 0x00000008ff0f7819 */ /* 0x000fc4000001140f */
[C---:B------:R-:W-:Y:S02]  /*14b60*/  ISETP.GT.AND P3, PT, R3.reuse, UR22, !P0 ;  /* 0x0000001603007c0c */ /* 0x040fe4000c764270 */
[----:B------:R-:W-:Y:S01]  /*14b70*/  PRMT R12, R18, 0x9910, RZ ;  /* 0x00009910120c7816 */ /* 0x000fe200000000ff */
[----:B------:R3:W-:Y:S01]  /*14b80*/  @P5 STG.E.U8 desc[UR34][R6.64], R15 ;  /* 0x0000000f06005986 */ /* 0x0007e2000c101122 */
[C---:B------:R-:W-:Y:S02]  /*14b90*/  ISETP.GT.AND P4, PT, R3.reuse, UR23, !P0 ;  /* 0x0000001703007c0c */ /* 0x040fe4000c784270 */
[----:B------:R-:W-:Y:S01]  /*14ba0*/  ISETP.GT.AND P5, PT, R3, UR28, !P0 ;  /* 0x0000001c03007c0c */ /* 0x000fe2000c7a4270 */
[----:B0-----:R-:W-:Y:S01]  /*14bb0*/  IMAD.MOV.U32 R13, RZ, RZ, R12 ;  /* 0x000000ffff0d7224 */ /* 0x001fe200078e000c */
[----:B------:R-:W-:Y:S01]  /*14bc0*/  LEA.HI.X.SX32 R9, R9, R0, 0x1, P1 ;  /* 0x0000000009097211 */ /* 0x000fe200008f0eff */
[----:B--2---:R-:W-:Y:S01]  /*14bd0*/  IMAD.U32 R5, RZ, RZ, UR5 ;  /* 0x00000005ff057e24 */ /* 0x004fe2000f8e00ff */
[----:B------:R-:W-:-:S02]  /*14be0*/  IADD3 R4, P1, PT, R2, UR5, RZ ;  /* 0x0000000502047c10 */ /* 0x000fc4000ff3e0ff */
[----:B------:R-:W-:Y:S01]  /*14bf0*/  SHF.R.S32.HI R13, RZ, 0x8, R13 ;  /* 0x00000008ff0d7819 */ /* 0x000fe2000001140d */
[----:B------:R0:W-:Y:S01]  /*14c00*/  @P3 STG.E.U8 desc[UR34][R8.64], R18 ;  /* 0x0000001208003986 */ /* 0x0001e2000c101122 */
[-C--:B------:R-:W-:Y:S01]  /*14c10*/  LEA.HI.X.SX32 R5, R5, R0.reuse, 0x1, P1 ;  /* 0x0000000005057211 */ /* 0x080fe200008f0eff */
[----:B---3--:R-:W-:Y:S01]  /*14c20*/  IMAD.U32 R7, RZ, RZ, UR4 ;  /* 0x00000004ff077e24 */ /* 0x008fe2000f8e00ff */
[----:B------:R-:W-:Y:S01]  /*14c30*/  IADD3 R6, P2, PT, R2, UR4, RZ ;  /* 0x0000000402067c10 */ /* 0x000fe2000ff5e0ff */
[----:B------:R-:W-:Y:S01]  /*14c40*/  UIADD3 UR4, UPT, UPT, UR4, UR36, URZ ;  /* 0x0000002404047290 */ /* 0x000fe2000fffe0ff */
[----:B------:R-:W-:Y:S01]  /*14c50*/  PRMT R11, R20, 0x9910, RZ ;  /* 0x00009910140b7816 */ /* 0x000fe200000000ff */
[----:B------:R2:W-:Y:S01]  /*14c60*/  @P4 STG.E.U8 desc[UR34][R4.64], R13 ;  /* 0x0000000d04004986 */ /* 0x0005e2000c101122 */
[----:B------:R-:W-:Y:S01]  /*14c70*/  LEA.HI.X.SX32 R7, R7, R0, 0x1, P2 ;  /* 0x0000000007077211 */ /* 0x000fe200010f0eff */
[----:B------:R-:W-:Y:S01]  /*14c80*/  UIADD3 UR5, UPT, UPT, UR4, UR36, URZ ;  /* 0x0000002404057290 */ /* 0x000fe2000fffe0ff */
[----:B------:R-:W-:-:S02]  /*14c90*/  ISETP.GT.AND P3, PT, R3, UR29, !P0 ;  /* 0x0000001d03007c0c */ /* 0x000fc4000c764270 */
[C---:B------:R-:W-:Y:S01]  /*14ca0*/  IADD3 R10, P1, PT, R2.reuse, UR4, RZ ;  /* 0x00000004020a7c10 */ /* 0x040fe2000ff3e0ff */
[----:B0-----:R-:W-:Y:S01]  /*14cb0*/  IMAD.U32 R9, RZ, RZ, UR4 ;  /* 0x00000004ff097e24 */ /* 0x001fe2000f8e00ff */
[----:B------:R-:W-:Y:S01]  /*14cc0*/  UIADD3 UR4, UPT, UPT, UR5, UR36, URZ ;  /* 0x0000002405047290 */ /* 0x000fe2000fffe0ff */
[----:B------:R0:W-:Y:S01]  /*14cd0*/  @P5 STG.E.U8 desc[UR34][R6.64], R20 ;  /* 0x0000001406005986 */ /* 0x0001e2000c101122 */
[C---:B------:R-:W-:Y:S02]  /*14ce0*/  ISETP.GT.AND P4, PT, R3.reuse, UR30, !P0 ;  /* 0x0000001e03007c0c */ /* 0x040fe4000c784270 */
[----:B------:R-:W-:Y:S01]  /*14cf0*/  ISETP.GT.AND P5, PT, R3, UR31, !P0 ;  /* 0x0000001f03007c0c */ /* 0x000fe2000c7a4270 */
[----:B--2---:R-:W-:Y:S01]  /*14d00*/  IMAD.MOV.U32 R13, RZ, RZ, R11 ;  /* 0x000000ffff0d7224 */ /* 0x004fe200078e000b */
[----:B------:R-:W-:Y:S01]  /*14d10*/  LEA.HI.X.SX32 R11, R9, R0, 0x1, P1 ;  /* 0x00000000090b7211 */ /* 0x000fe200008f0eff */
[----:B------:R-:W-:Y:S01]  /*14d20*/  IMAD.U32 R5, RZ, RZ, UR5 ;  /* 0x00000005ff057e24 */ /* 0x000fe2000f8e00ff */
[----:B------:R-:W-:-:S02]  /*14d30*/  IADD3 R4, P1, PT, R2, UR5, RZ ;  /* 0x0000000502047c10 */ /* 0x000fc4000ff3e0ff */
[----:B------:R-:W-:Y:S02]  /*14d40*/  PRMT R15, R22, 0x9910, RZ ;  /* 0x00009910160f7816 */ /* 0x000fe400000000ff */
[----:B------:R-:W-:Y:S01]  /*14d50*/  SHF.R.S32.HI R13, RZ, 0x8, R13 ;  /* 0x00000008ff0d7819 */ /* 0x000fe2000001140d */
[----:B0-----:R-:W-:Y:S01]  /*14d60*/  IMAD.U32 R7, RZ, RZ, UR4 ;  /* 0x00000004ff077e24 */ /* 0x001fe2000f8e00ff */
[C---:B------:R-:W-:Y:S01]  /*14d70*/  IADD3 R6, P2, PT, R2.reuse, UR4, RZ ;  /* 0x0000000402067c10 */ /* 0x040fe2000ff5e0ff */
[----:B------:R-:W-:Y:S01]  /*14d80*/  UIADD3 UR4, UPT, UPT, UR4, UR36, URZ ;  /* 0x0000002404047290 */ /* 0x000fe2000fffe0ff */
[-C--:B------:R-:W-:Y:S01]  /*14d90*/  LEA.HI.X.SX32 R5, R5, R0.reuse, 0x1, P1 ;  /* 0x0000000005057211 */ /* 0x080fe200008f0eff */
[----:B------:R0:W-:Y:S01]  /*14da0*/  @P3 STG.E.U8 desc[UR34][R10.64], R13 ;  /* 0x0000000d0a003986 */ /* 0x0001e2000c101122 */
[----:B------:R-:W-:Y:S01]  /*14db0*/  LEA.HI.X.SX32 R7, R7, R0, 0x1, P2 ;  /* 0x0000000007077211 */ /* 0x000fe200010f0eff */
[----:B------:R-:W-:Y:S01]  /*14dc0*/  UIADD3 UR5, UPT, UPT, UR4, UR36, URZ ;  /* 0x0000002404057290 */ /* 0x000fe2000fffe0ff */
[----:B------:R-:W-:Y:S01]  /*14dd0*/  SHF.R.S32.HI R15, RZ, 0x8, R15 ;  /* 0x00000008ff0f7819 */ /* 0x000fe2000001140f */
[----:B------:R-:W-:Y:S01]  /*14de0*/  IMAD.U32 R9, RZ, RZ, UR4 ;  /* 0x00000004ff097e24 */ /* 0x000fe2000f8e00ff */
[----:B------:R-:W-:Y:S01]  /*14df0*/  IADD3 R8, P1, PT, R2, UR4, RZ ;  /* 0x0000000402087c10 */ /* 0x000fe2000ff3e0ff */
[----:B------:R-:W-:Y:S01]  /*14e00*/  UIADD3 UR4, UPT, UPT, UR5, UR36, URZ ;  /* 0x0000002405047290 */ /* 0x000fe2000fffe0ff */
[----:B------:R2:W-:Y:S01]  /*14e10*/  @P4 STG.E.U8 desc[UR34][R4.64], R22 ;  /* 0x0000001604004986 */ /* 0x0005e2000c101122 */
[----:B------:R-:W-:-:S02]  /*14e20*/  PRMT R12, R24, 0x9910, RZ ;  /* 0x00009910180c7816 */ /* 0x000fc400000000ff */
[C---:B------:R-:W-:Y:S01]  /*14e30*/  ISETP.GT.AND P3, PT, R3.reuse, UR32, !P0 ;  /* 0x0000002003007c0c */ /* 0x040fe2000c764270 */
[----:B------:R3:W-:Y:S01]  /*14e40*/  @P5 STG.E.U8 desc[UR34][R6.64], R15 ;  /* 0x0000000f06005986 */ /* 0x0007e2000c101122 */
[C---:B------:R-:W-:Y:S01]  /*14e50*/  ISETP.GT.AND P4, PT, R3.reuse, UR33, !P0 ;  /* 0x0000002103007c0c */ /* 0x040fe2000c784270 */
[----:B0-----:R-:W-:Y:S01]  /*14e60*/  IMAD.MOV.U32 R13, RZ, RZ, R12 ;  /* 0x000000ffff0d7224 */ /* 0x001fe200078e000c */
[----:B------:R-:W-:Y:S02]  /*14e70*/  ISETP.GT.AND P5, PT, R3, UR56, !P0 ;  /* 0x0000003803007c0c */ /* 0x000fe4000c7a4270 */
[----:B------:R-:W-:Y:S02]  /*14e80*/  LEA.HI.X.SX32 R9, R9, R0, 0x1, P1 ;  /* 0x0000000009097211 */ /* 0x000fe400008f0eff */
[----:B------:R-:W-:Y:S01]  /*14e90*/  SHF.R.S32.HI R13, RZ, 0x8, R13 ;  /* 0x00000008ff0d7819 */ /* 0x000fe2000001140d */
[----:B--2---:R-:W-:Y:S01]  /*14ea0*/  IMAD.U32 R5, RZ, RZ, UR5 ;  /* 0x00000005ff057e24 */ /* 0x004fe2000f8e00ff */
[----:B------:R-:W-:-:S02]  /*14eb0*/  IADD3 R4, P1, PT, R2, UR5, RZ ;  /* 0x0000000502047c10 */ /* 0x000fc4000ff3e0ff */
[----:B------:R-:W-:Y:S01]  /*14ec0*/  PRMT R12, R26, 0x9910, RZ ;  /* 0x000099101a0c7816 */ /* 0x000fe200000000ff */
[----:B---3--:R-:W-:Y:S01]  /*14ed0*/  IMAD.U32 R7, RZ, RZ, UR4 ;  /* 0x00000004ff077e24 */ /* 0x008fe2000f8e00ff */
[C---:B------:R-:W-:Y:S01]  /*14ee0*/  IADD3 R6, P2, PT, R2.reuse, UR4, RZ ;  /* 0x0000000402067c10 */ /* 0x040fe2000ff5e0ff */
[----:B------:R-:W-:Y:S01]  /*14ef0*/  UIADD3 UR4, UPT, UPT, UR4, UR36, URZ ;  /* 0x0000002404047290 */ /* 0x000fe2000fffe0ff */
[-C--:B------:R-:W-:Y:S01]  /*14f00*/  LEA.HI.X.SX32 R5, R5, R0.reuse, 0x1, P1 ;  /* 0x0000000005057211 */ /* 0x080fe200008f0eff */
[----:B------:R-:W-:Y:S01]  /*14f10*/  @P3 STG.E.U8 desc[UR34][R8.64], R24 ;  /* 0x0000001808003986 */ /* 0x000fe2000c101122 */
[----:B------:R-:W-:Y:S01]  /*14f20*/  LEA.HI.X.SX32 R7, R7, R0, 0x1, P2 ;  /* 0x0000000007077211 */ /* 0x000fe200010f0eff */
[----:B------:R-:W-:Y:S01]  /*14f30*/  UIADD3 UR5, UPT, UPT, UR4, UR36, URZ ;  /* 0x0000002404057290 */ /* 0x000fe2000fffe0ff */
[C---:B------:R-:W-:Y:S01]  /*14f40*/  ISETP.GT.AND P3, PT, R3.reuse, UR57, !P0 ;  /* 0x0000003903007c0c */ /* 0x040fe2000c764270 */
[----:B------:R-:W-:Y:S01]  /*14f50*/  IMAD.U32 R11, RZ, RZ, UR4 ;  /* 0x00000004ff0b7e24 */ /* 0x000fe2000f8e00ff */
[----:B------:R-:W-:Y:S01]  /*14f60*/  IADD3 R10, P1, PT, R2, UR4, RZ ;  /* 0x00000004020a7c10 */ /* 0x000fe2000ff3e0ff */
[----:B------:R-:W-:Y:S01]  /*14f70*/  UIADD3 UR4, UPT, UPT, UR5, UR36, URZ ;  /* 0x0000002405047290 */ /* 0x000fe2000fffe0ff */
[----:B------:R0:W-:Y:S01]  /*14f80*/  @P4 STG.E.U8 desc[UR34][R4.64], R13 ;  /* 0x0000000d04004986 */ /* 0x0001e2000c101122 */
[----:B------:R-:W-:-:S02]  /*14f90*/  ISETP.GT.AND P4, PT, R3, UR58, !P0 ;  /* 0x0000003a03007c0c */ /* 0x000fc4000c784270 */
[----:B------:R-:W-:Y:S01]  /*14fa0*/  LEA.HI.X.SX32 R11, R11, R0, 0x1, P1 ;  /* 0x000000000b0b7211 */ /* 0x000fe200008f0eff */
[----:B------:R2:W-:Y:S01]  /*14fb0*/  @P5 STG.E.U8 desc[UR34][R6.64], R26 ;  /* 0x0000001a06005986 */ /* 0x0005e2000c101122 */
[----:B------:R-:W-:Y:S02]  /*14fc0*/  ISETP.GT.AND P5, PT, R3, UR59, !P0 ;  /* 0x0000003b03007c0c */ /* 0x000fe4000c7a4270 */
[----:B------:R-:W-:-:S04]  /*14fd0*/  PRMT R15, R29, 0x9910, RZ ;  /* 0x000099101d0f7816 */ /* 0x000fc800000000ff */
[----:B------:R-:W-:Y:S01]  /*14fe0*/  SHF.R.S32.HI R15, RZ, 0x8, R15 ;  /* 0x00000008ff0f7819 */ /* 0x000fe2000001140f */
[----:B0-----:R-:W-:Y:S01]  /*14ff0*/  IMAD.MOV.U32 R13, RZ, RZ, R12 ;  /* 0x000000ffff0d7224 */ /* 0x001fe200078e000c */
[C---:B------:R-:W-:Y:S01]  /*15000*/  IADD3 R4, P1, PT, R2.reuse, UR5, RZ ;  /* 0x0000000502047c10 */ /* 0x040fe2000ff3e0ff */
[----:B------:R-:W-:Y:S01]  /*15010*/  IMAD.U32 R5, RZ, RZ, UR5 ;  /* 0x00000005ff057e24 */ /* 0x000fe2000f8e00ff */
[C---:B--2---:R-:W-:Y:S01]  /*15020*/  IADD3 R6, P2, PT, R2.reuse, UR4, RZ ;  /* 0x0000000402067c10 */ /* 0x044fe2000ff5e0ff */
[----:B------:R-:W-:Y:S01]  /*15030*/  IMAD.U32 R7, RZ, RZ, UR4 ;  /* 0x00000004ff077e24 */ /* 0x000fe2000f8e00ff */
[----:B------:R-:W-:Y:S01]  /*15040*/  UIADD3 UR4, UPT, UPT, UR4, UR36, URZ ;  /* 0x0000002404047290 */ /* 0x000fe2000fffe0ff */
[----:B------:R-:W-:Y:S02]  /*15050*/  SHF.R.S32.HI R13, RZ, 0x8, R13 ;  /* 0x00000008ff0d7819 */ /* 0x000fe4000001140d */
[-C--:B------:R-:W-:Y:S01]  /*15060*/  LEA.HI.X.SX32 R5, R5, R0.reuse, 0x1, P1 ;  /* 0x0000000005057211 */ /* 0x080fe200008f0eff */
[----:B------:R-:W-:Y:S01]  /*15070*/  UIADD3 UR5, UPT, UPT, UR4, UR36, URZ ;  /* 0x0000002404057290 */ /* 0x000fe2000fffe0ff */
[----:B------:R-:W-:Y:S01]  /*15080*/  LEA.HI.X.SX32 R7, R7, R0, 0x1, P2 ;  /* 0x0000000007077211 */ /* 0x000fe200010f0eff */
[----:B------:R-:W-:Y:S01]  /*15090*/  IMAD.U32 R9, RZ, RZ, UR4 ;  /* 0x00000004ff097e24 */ /* 0x000fe2000f8e00ff */
[----:B------:R-:W-:Y:S01]  /*150a0*/  IADD3 R8, P1, PT, R2, UR4, RZ ;  /* 0x0000000402087c10 */ /* 0x000fe2000ff3e0ff */
[----:B------:R-:W-:Y:S01]  /*150b0*/  UIADD3 UR4, UPT, UPT, UR5, UR36, URZ ;  /* 0x0000002405047290 */ /* 0x000fe2000fffe0ff */
[----:B------:R0:W-:Y:S01]  /*150c0*/  @P3 STG.E.U8 desc[UR34][R10.64], R13 ;  /* 0x0000000d0a003986 */ /* 0x0001e2000c101122 */
[----:B------:R-:W-:-:S02]  /*150d0*/  ISETP.GT.AND P3, PT, R3, UR62, !P0 ;  /* 0x0000003e03007c0c */ /* 0x000fc4000c764270 */
[----:B------:R-:W-:Y:S01]  /*150e0*/  LEA.HI.X.SX32 R9, R9, R0, 0x1, P1 ;  /* 0x0000000009097211 */ /* 0x000fe200008f0eff */
[----:B------:R2:W-:Y:S01]  /*150f0*/  @P4 STG.E.U8 desc[UR34][R4.64], R29 ;  /* 0x0000001d04004986 */ /* 0x0005e2000c101122 */
[----:B------:R-:W-:-:S03]  /*15100*/  ISETP.GT.AND P4, PT, R3, UR61, !P0 ;  /* 0x0000003d03007c0c */ /* 0x000fc6000c784270 */
[----:B------:R3:W-:Y:S01]  /*15110*/  @P5 STG.E.U8 desc[UR34][R6.64], R15 ;  /* 0x0000000f06005986 */ /* 0x0007e2000c101122 */
[----:B------:R-:W-:Y:S02]  /*15120*/  ISETP.GT.AND P5, PT, R3, UR60, !P0 ;  /* 0x0000003c03007c0c */ /* 0x000fe4000c7a4270 */
[C---:B0-----:R-:W-:Y:S01]  /*15130*/  IADD3 R10, P2, PT, R2.reuse, UR5, RZ ;  /* 0x00000005020a7c10 */ /* 0x041fe2000ff5e0ff */
[----:B------:R-:W-:Y:S01]  /*15140*/  IMAD.U32 R11, RZ, RZ, UR5 ;  /* 0x00000005ff0b7e24 */ /* 0x000fe2000f8e00ff */
[----:B------:R-:W-:Y:S02]  /*15150*/  UIADD3 UR5, UPT, UPT, UR4, UR36, URZ ;  /* 0x0000002404057290 */ /* 0x000fe4000fffe0ff */
[----:B--2---:R-:W-:Y:S01]  /*15160*/  IMAD.U32 R5, RZ, RZ, UR4 ;  /* 0x00000004ff057e24 */ /* 0x004fe2000f8e00ff */
[C---:B------:R-:W-:Y:S01]  /*15170*/  IADD3 R4, P1, PT, R2.reuse, UR4, RZ ;  /* 0x0000000402047c10 */ /* 0x040fe2000ff3e0ff */
[----:B------:R-:W-:Y:S01]  /*15180*/  UIADD3 UR6, UPT, UPT, UR5, UR36, URZ ;  /* 0x0000002405067290 */ /* 0x000fe2000fffe0ff */
[-C--:B------:R-:W-:Y:S01]  /*15190*/  LEA.HI.X.SX32 R11, R11, R0.reuse, 0x1, P2 ;  /* 0x000000000b0b7211 */ /* 0x080fe200010f0eff */
[----:B---3--:R-:W-:Y:S01]  /*151a0*/  IMAD.U32 R7, RZ, RZ, UR5 ;  /* 0x00000005ff077e24 */ /* 0x008fe2000f8e00ff */
[----:B------:R-:W-:Y:S01]  /*151b0*/  IADD3 R6, P6, PT, R2, UR5, RZ ;  /* 0x0000000502067c10 */ /* 0x000fe2000ffde0ff */
[----:B------:R-:W-:Y:S01]  /*151c0*/  UIADD3 UR4, UPT, UPT, UR6, UR36, URZ ;  /* 0x0000002406047290 */ /* 0x000fe2000fffe0ff */
[----:B------:R-:W-:Y:S01]  /*151d0*/  ISETP.GT.AND P2, PT, R3, UR64, !P0 ;  /* 0x0000004003007c0c */ /* 0x000fe2000c744270 */
[----:B------:R-:W-:Y:S01]  /*151e0*/  IMAD.U32 R13, RZ, RZ, UR6 ;  /* 0x00000006ff0d7e24 */ /* 0x000fe2000f8e00ff */
[-C--:B------:R-:W-:Y:S01]  /*151f0*/  LEA.HI.X.SX32 R5, R5, R0.reuse, 0x1, P1 ;  /* 0x0000000005057211 */ /* 0x080fe200008f0eff */
[----:B------:R0:W-:Y:S01]  /*15200*/  @P5 STG.E.U8 desc[UR34][R8.64], R31 ;  /* 0x0000001f08005986 */ /* 0x0001e2000c101122 */
[----:B------:R-:W-:-:S02]  /*15210*/  LEA.HI.X.SX32 R7, R7, R0, 0x1, P6 ;  /* 0x0000000007077211 */ /* 0x000fc400030f0eff */
[C---:B------:R-:W-:Y:S02]  /*15220*/  IADD3 R12, P6, PT, R2.reuse, UR6, RZ ;  /* 0x00000006020c7c10 */ /* 0x040fe4000ffde0ff */
[C---:B------:R-:W-:Y:S02]  /*15230*/  ISETP.GT.AND P1, PT, R3.reuse, UR65, !P0 ;  /* 0x0000004103007c0c */ /* 0x040fe4000c724270 */
[----:B------:R-:W-:Y:S01]  /*15240*/  ISETP.GT.AND P0, PT, R3, UR63, !P0 ;  /* 0x0000003f03007c0c */ /* 0x000fe2000c704270 */
[----:B------:R-:W-:Y:S01]  /*15250*/  IMAD.U32 R3, RZ, RZ, UR4 ;  /* 0x00000004ff037e24 */ /* 0x000fe2000f8e00ff */
[----:B------:R-:W-:Y:S02]  /*15260*/  PRMT R15, R31, 0x9910, RZ ;  /* 0x000099101f0f7816 */ /* 0x000fe400000000ff */
[----:B------:R-:W-:Y:S02]  /*15270*/  LEA.HI.X.SX32 R13, R13, R0, 0x1, P6 ;  /* 0x000000000d0d7211 */ /* 0x000fe400030f0eff */
[----:B------:R-:W-:-:S02]  /*15280*/  IADD3 R2, P6, PT, R2, UR4, RZ ;  /* 0x0000000402027c10 */ /* 0x000fc4000ffde0ff */
[----:B------:R-:W-:Y:S02]  /*15290*/  SHF.R.S32.HI R15, RZ, 0x8, R15 ;  /* 0x00000008ff0f7819 */ /* 0x000fe4000001140f */
[----:B------:R-:W-:-:S03]  /*152a0*/  LEA.HI.X.SX32 R3, R3, R0, 0x1, P6 ;  /* 0x0000000003037211 */ /* 0x000fc600030f0eff */
[----:B------:R0:W-:Y:S04]  /*152b0*/  @P4 STG.E.U8 desc[UR34][R10.64], R15 ;  /* 0x0000000f0a004986 */ /* 0x0001e8000c101122 */
[----:B------:R0:W-:Y:S04]  /*152c0*/  @P3 STG.E.U8 desc[UR34][R4.64], R33 ;  /* 0x0000002104003986 */ /* 0x0001e8000c101122 */
[----:B------:R0:W-:Y:S04]  /*152d0*/  @P2 STG.E.U8 desc[UR34][R6.64], R17 ;  /* 0x0000001106002986 */ /* 0x0001e8000c101122 */
[----:B------:R0:W-:Y:S04]  /*152e0*/  @P1 STG.E.U8 desc[UR34][R12.64], R35 ;  /* 0x000000230c001986 */ /* 0x0001e8000c101122 */
[----:B------:R0:W-:Y:S01]  /*152f0*/  @P0 STG.E.U8 desc[UR34][R2.64], R19 ;  /* 0x0000001302000986 */ /* 0x0001e2000c101122 */
[----:B-1----:R-:W-:Y:S06]  /*15300*/  BAR.SYNC.DEFER_BLOCKING 0x0 ;  /* 0x0000000000007b1d */ /* 0x002fec0000010000 */
[----:B------:R-:W-:Y:S05]  /*15310*/  BRA.U UP0, `(.L_x_13) ;  /* 0x00000001009c7547 */ /* 0x000fea000b800000 */
[----:B------:R-:W1:Y:S01]  /*15320*/  S2UR UR5, SR_CgaCtaId ;  /* 0x00000000000579c3 */ /* 0x000e620000008800 */
[----:B------:R-:W-:Y:S01]  /*15330*/  NOP ;  /* 0x0000000000007918 */ /* 0x000fe20000000000 */
[----:B------:R-:W-:Y:S01]  /*15340*/  UMOV UR4, 0x50 ;  /* 0x0000005000047882 */ /* 0x000fe20000000000 */
[----:B------:R-:W-:Y:S02]  /*15350*/  IMAD.U32 R0, RZ, RZ, UR19 ;  /* 0x00000013ff007e24 */ /* 0x000fe4000f8e00ff */
[----:B0-----:R-:W-:-:S03]  /*15360*/  IMAD.MOV.U32 R3, RZ, RZ, 0x1 ;  /* 0x00000001ff037424 */ /* 0x001fc600078e00ff */
[----:B------:R-:W-:-:S04]  /*15370*/  LOP3.LUT R0, R0, 0xffff, RZ, 0xc0, !PT ;  /* 0x0000ffff00007812 */ /* 0x000fc800078ec0ff */
[----:B------:R-:W-:-:S05]  /*15380*/  SHF.R.U32.HI R0, RZ, 0x5, R0 ;  /* 0x00000005ff007819 */ /* 0x000fca0000011600 */
[----:B------:R-:W-:Y:S01]  /*15390*/  VIADD R2, R0, 0x10 ;  /* 0x0000001000027836 */ /* 0x000fe20000000000 */
[----:B------:R-:W-:Y:S01]  /*153a0*/  SHF.L.U32 R0, R3, R0, RZ ;  /* 0x0000000003007219 */ /* 0x000fe200000006ff */
[----:B-1----:R-:W-:-:S03]  /*153b0*/  ULEA UR6, UR5, UR4, 0x18 ;  /* 0x0000000405067291 */ /* 0x002fc6000f8ec0ff */
[----:B------:R-:W-:-:S04]  /*153c0*/  SHF.L.U32 R3, R3, R2, RZ ;  /* 0x0000000203037219 */ /* 0x000fc800000006ff */
[----:B------:R-:W-:Y:S02]  /*153d0*/  LOP3.LUT R0, R3, R0, RZ, 0xfc, !PT ;  /* 0x0000000003007212 */ /* 0x000fe400078efcff */
[----:B------:R-:W0:Y:S02]  /*153e0*/  LDS R5, [UR6] ;  /* 0x00000006ff057984 */ /* 0x000e240008000800 */
[C---:B------:R-:W-:Y:S02]  /*153f0*/  LOP3.LUT R2, R0.reuse, 0xffff, RZ, 0xc0, !PT ;  /* 0x0000ffff00027812 */ /* 0x040fe400078ec0ff */
[----:B0-----:R-:W-:-:S04]  /*15400*/  LOP3.LUT R3, R0, 0xffff, R5, 0x80, !PT ;  /* 0x0000ffff00037812 */ /* 0x001fc800078e8005 */
[----:B------:R-:W-:-:S13]  /*15410*/  ISETP.NE.AND P0, PT, R3, R2, PT ;  /* 0x000000020300720c */ /* 0x000fda0003f05270 */
[----:B------:R-:W-:Y:S05]  /*15420*/  @P0 BRA `(.L_x_14) ;  /* 0x0000000000500947 */ /* 0x000fea0003800000 */
[----:B------:R-:W-:Y:S02]  /*15430*/  SHF.R.U32.HI R5, RZ, 0x10, R5 ;  /* 0x00000010ff057819 */ /* 0x000fe40000011605 */
[----:B------:R-:W-:-:S04]  /*15440*/  SHF.R.U32.HI R2, RZ, 0x10, R0 ;  /* 0x00000010ff027819 */ /* 0x000fc80000011600 */
[----:B------:R-:W-:-:S04]  /*15450*/  LOP3.LUT R5, R5, R2, RZ, 0xc0, !PT ;  /* 0x0000000205057212 */ /* 0x000fc800078ec0ff */
[----:B------:R-:W-:-:S13]  /*15460*/  ISETP.NE.AND P0, PT, R5, R2, PT ;  /* 0x000000020500720c */ /* 0x000fda0003f05270 */
[----:B------:R-:W-:Y:S05]  /*15470*/  @P0 BRA `(.L_x_15) ;  /* 0x0000000000300947 */ /* 0x000fea0003800000 */
[----:B------:R-:W-:Y:S01]  /*15480*/  R2UR UR4, R0 ;  /* 0x00000000000472ca */ /* 0x000fe200000e0000 */
[----:B------:R-:W-:Y:S01]  /*15490*/  VOTEU.ANY UR5, UPT, PT ;  /* 0x0000000000057886 */ /* 0x000fe200038e0100 */
[----:B------:R-:W0:Y:S01]  /*154a0*/  S2R R0, SR_LANEID ;  /* 0x0000000000007919 */ /* 0x000e220000000000 */
[----:B------:R-:W-:-:S10]  /*154b0*/  UFLO.U32 UR5, UR5 ;  /* 0x00000005000572bd */ /* 0x000fd400080e0000 */
[----:B------:R-:W-:-:S06]  /*154c0*/  ULOP3.LUT UR4, URZ, UR4, URZ, 0x33, !UPT ;  /* 0x00000004ff047292 */ /* 0x000fcc000f8e33ff */
[----:B------:R-:W-:-:S04]  /*154d0*/  IMAD.U32 R2, RZ, RZ, UR4 ;  /* 0x00000004ff027e24 */ /* 0x000fc8000f8e00ff */
[----:B------:R-:W1:Y:S02]  /*154e0*/  REDUX UR7, R2 ;  /* 0x00000000020773c4 */ /* 0x000e640000000000 */
[----:B------:R2:W-:Y:S01]  /*154f0*/  UTCATOMSWS.AND URZ, UR4 ;  /* 0x0000000400ff79e3 */ /* 0x0005e20008000000 */
[----:B0-----:R-:W-:Y:S01]  /*15500*/  ISETP.EQ.U32.AND P0, PT, R0, UR5, PT ;  /* 0x0000000500007c0c */ /* 0x001fe2000bf02070 */
[----:B-1----:R-:W-:-:S12]  /*15510*/  IMAD.U32 R0, RZ, RZ, UR7 ;  /* 0x00000007ff007e24 */ /* 0x002fd8000f8e00ff */
[----:B------:R2:W-:Y:S01]  /*15520*/  @P0 ATOMS.AND RZ, [UR6], R0 ;  /* 0x00000000ffff098c */ /* 0x0005e2000a800006 */
[----:B------:R-:W-:Y:S05]  /*15530*/  BRA `(.L_x_13) ;  /* 0x0000000000147947 */ /* 0x000fea0003800000 */
.L_x_15:
[----:B------:R-:W-:-:S07]  /*15540*/  MOV R2, 0x15560 ;  /* 0x0001556000027802 */ /* 0x000fce0000000f00 */
[----:B------:R-:W-:Y:S05]  /*15550*/  CALL.REL.NOINC `($__internal_0_$__cuda_sm10x_tcgen05_guardrail_trap_col_being_dealloced_not_returned_by_alloc) ;  /* 0x00000000002c7944 */ /* 0x000fea0003c00000 */
[----:B------:R-:W-:Y:S05]  /*15560*/  BRA `(.L_x_13) ;  /* 0x0000000000087947 */ /* 0x000fea0003800000 */
.L_x_14:
[----:B------:R-:W-:-:S07]  /*15570*/  MOV R2, 0x15590 ;  /* 0x0001559000027802 */ /* 0x000fce0000000f00 */
[----:B------:R-:W-:Y:S05]  /*15580*/  CALL.REL.NOINC `($__internal_2_$__cuda_sm10x_tcgen05_guardrail_trap_unallocated_columns_being_dealloced) ;  /* 0x0000000000387944 */ /* 0x000fea0003c00000 */
.L_x_13:
[----:B------:R-:W-:Y:S01]  /*15590*/  NOP ;  /* 0x0000000000007918 */ /* 0x000fe20000000000 */
[----:B--2---:R-:W-:Y:S05]  /*155a0*/  EXIT ;  /* 0x000000000000794d */ /* 0x004fea0003800000 */
.L_x_8:
[----:B------:R-:W1:Y:S02]  /*155b0*/  SYNCS.PHASECHK.TRANS64.TRYWAIT P4, [UR67], R18 ;  /* 0x00000012ff0075a7 */ /* 0x000e640008081143 */
[----:B-1----:R-:W-:Y:S05]  /*155c0*/  @!P4 BRA `(.L_x_8) ;  /* 0xfffffffc00f8c947 */ /* 0x002fea000383ffff */
[----:B------:R-:W-:Y:S05]  /*155d0*/  BRA `(.L_x_16) ;  /* 0xffffff6000087947 */ /* 0x000fea000383ffff */
.L_x_12:
[----:B------:R-:W1:Y:S02]  /*155e0*/  SYNCS.PHASECHK.TRANS64.TRYWAIT P0, [UR67], R0 ;  /* 0x00000000ff0075a7 */ /* 0x000e640008001143 */
[----:B-1----:R-:W-:Y:S05]  /*155f0*/  @!P0 BRA `(.L_x_12) ;  /* 0xfffffffc00f88947 */ /* 0x002fea000383ffff */
[----:B------:R-:W-:Y:S05]  /*15600*/  BRA `(.L_x_11) ;  /* 0xffffffec00247947 */ /* 0x000fea000383ffff */
        .weak           $__internal_0_$__cuda_sm10x_tcgen05_guardrail_trap_col_being_dealloced_not_returned_by_alloc
        .type           $__internal_0_$__cuda_sm10x_tcgen05_guardrail_trap_col_being_dealloced_not_returned_by_alloc,@function
        .size           $__internal_0_$__cuda_sm10x_tcgen05_guardrail_trap_col_being_dealloced_not_returned_by_alloc,($__internal_1_$__cuda_sm10x_tcgen05_guardrail_trap_phase_invalid_during_alloc - $__internal_0_$__cuda_sm10x_tcgen05_guardrail_trap_col_being_dealloced_not_returned_by_alloc)
$__internal_0_$__cuda_sm10x_tcgen05_guardrail_trap_col_being_dealloced_not_returned_by_alloc:
[----:B------:R-:W-:Y:S05]  /*15610*/  BPT.TRAP 0x1 ;  /* 0x000000040000795c */ /* 0x000fea0000300000 */
[----:B------:R-:W-:-:S04]  /*15620*/  IMAD.MOV.U32 R3, RZ, RZ, 0x0 ;  /* 0x00000000ff037424 */ /* 0x000fc800078e00ff */
[----:B------:R-:W-:Y:S05]  /*15630*/  RET.REL.NODEC R2 `(matmul_kernel) ;  /* 0xfffffea802707950 */ /* 0x000fea0003c3ffff */
        .weak           $__internal_1_$__cuda_sm10x_tcgen05_guardrail_trap_phase_invalid_during_alloc
        .type           $__internal_1_$__cuda_sm10x_tcgen05_guardrail_trap_phase_invalid_during_alloc,@function
        .size           $__internal_1_$__cuda_sm10x_tcgen05_guardrail_trap_phase_invalid_during_alloc,($__internal_2_$__cuda_sm10x_tcgen05_guardrail_trap_unallocated_columns_being_dealloced - $__internal_1_$__cuda_sm10x_tcgen05_guardrail_trap_phase_invalid_during_alloc)
$__internal_1_$__cuda_sm10x_tcgen05_guardrail_trap_phase_invalid_during_alloc:
[----:B------:R-:W-:Y:S05]  /*15640*/  BPT.TRAP 0x1 ;  /* 0x000000040000795c */ /* 0x000fea0000300000 */
[----:B------:R-:W-:-:S04]  /*15650*/  IMAD.MOV.U32 R5, RZ, RZ, 0x0 ;  /* 0x00000000ff057424 */ /* 0x000fc800078e00ff */
[----:B------:R-:W-:Y:S05]  /*15660*/  RET.REL.NODEC R4 `(matmul_kernel) ;  /* 0xfffffea804647950 */ /* 0x000fea0003c3ffff */
        .weak           $__internal_2_$__cuda_sm10x_tcgen05_guardrail_trap_unallocated_columns_being_dealloced
        .type           $__internal_2_$__cuda_sm10x_tcgen05_guardrail_trap_unallocated_columns_being_dealloced,@function
        .size           $__internal_2_$__cuda_sm10x_tcgen05_guardrail_trap_unallocated_columns_being_dealloced,(.L_x_20 - $__internal_2_$__cuda_sm10x_tcgen05_guardrail_trap_unallocated_columns_being_dealloced)
$__internal_2_$__cuda_sm10x_tcgen05_guardrail_trap_unallocated_columns_being_dealloced:
[----:B------:R-:W-:Y:S05]  /*15670*/  BPT.TRAP 0x1 ;  /* 0x000000040000795c */ /* 0x000fea0000300000 */
[----:B------:R-:W-:-:S04]  /*15680*/  IMAD.MOV.U32 R3, RZ, RZ, 0x0 ;  /* 0x00000000ff037424 */ /* 0x000fc800078e00ff */
[----:B------:R-:W-:Y:S05]  /*15690*/  RET.REL.NODEC R2 `(matmul_kernel) ;  /* 0xfffffea802587950 */ /* 0x000fea0003c3ffff */
.L_x_17:
[----:B------:R-:W-:-:S00]  /*156a0*/  BRA `(.L_x_17) ;  /* 0xfffffffc00fc7947 */ /* 0x000fc0000383ffff */
[----:B------:R-:W-:-:S00]  /*156b0*/  NOP ;  /* 0x0000000000007918 */ /* 0x000fc00000000000 */
        /* <DEDUP_REMOVED lines=12> */
.L_x_20:


//--------------------- .nv.shared.matmul_kernel  --------------------------
	.section	.nv.shared.matmul_kernel,"aw",@nobits
	.sectionflags	@""
	.align	16
	.zero		1024


//--------------------- .nv.shared.reserved.0     --------------------------
	.section	.nv.shared.reserved.0,"aw",@nobits
	.align	8
	.weak		__nv_reservedSMEM_offset_0_alias
	.size		__nv_reservedSMEM_offset_0_alias, 0, 64
	.other		__nv_reservedSMEM_offset_0_alias,@"STO_CUDA_RESERVED_SHARED STV_DEFAULT"
__nv_reservedSMEM_offset_0_alias:
	.zero		0
.nv.shared.reserved.0:
	.zero		64
	.weak		__nv_reservedSMEM_allocation_phase
	.type		__nv_reservedSMEM_allocation_phase,@object
	.size		__nv_reservedSMEM_allocation_phase,(.L_0 - __nv_reservedSMEM_allocation_phase)
__nv_reservedSMEM_allocation_phase:
	.zero		1
.L_0:
	.zero		7
	.weak		__nv_reservedSMEM_devtool_atexit_pc
	.type		__nv_reservedSMEM_devtool_atexit_pc,@object
	.size		__nv_reservedSMEM_devtool_atexit_pc,(__nv_reservedSMEM_allocation_mask - __nv_reservedSMEM_devtool_atexit_pc)
__nv_reservedSMEM_devtool_atexit_pc:
	.zero		8
	.weak		__nv_reservedSMEM_allocation_mask
	.type		__nv_reservedSMEM_allocation_mask,@object
	.size		__nv_reservedSMEM_allocation_mask,(.L_2 - __nv_reservedSMEM_allocation_mask)
__nv_reservedSMEM_allocation_mask:
	.zero		4
.L_2:


//--------------------- .nv.constant0.matmul_kernel --------------------------
	.section	.nv.constant0.matmul_kernel,"a",@progbits
	.sectionflags	@""
	.align	4
.nv.constant0.matmul_kernel:
	.zero		976


//--------------------- SYMBOLS --------------------------

	.type		.nv.reservedSmem.offset0,@object
	.size		.nv.reservedSmem.offset0,0x4
	.type		.nv.reservedSmem.cap,@object
	.size		.nv.reservedSmem.cap,0x4
